	.target	sm_90a

	.elftype	@"ET_EXEC"


//--------------------- .note.nv.tkinfo           --------------------------
	.section	.note.nv.tkinfo,"",@"SHT_NOTE"
	.sectionflags	@"SHF_NOTE_NV_TKINFO"
	.tkinfo
        /*0018*/ 	.word	0x00000002
        /*0030*/ 	.string	""
        /*0030*/ 	.string	"ptxas"
        /*0030*/ 	.string	"Cuda compilation tools, release 13.0, V13.0.88"
        /*0030*/ 	.string	"Build cuda_13.0.r13.0/compiler.36424714_0"
        /*0030*/ 	.string	"-v  -suppress-debug-info  -lineinfo  -arch sm_90a "



//--------------------- .note.nv.cuinfo           --------------------------
	.section	.note.nv.cuinfo,"",@"SHT_NOTE"
	.sectionflags	@"SHF_NOTE_NV_CUINFO"
        /*0018*/ 	.short	0x0002
        /*001a*/ 	.short	0x005a
        /*001c*/ 	.short	0x0082
	.zero		2


//--------------------- .nv.info                  --------------------------
	.section	.nv.info,"",@"SHT_CUDA_INFO"
	.align	4


	//----- nvinfo : EIATTR_REGCOUNT
	.align		4
        /*0000*/ 	.byte	0x04, 0x2f
        /*0002*/ 	.short	(.L_1 - .L_0)
	.align		4
.L_0:
        /*0004*/ 	.word	index@(matmul_kernel)
        /*0008*/ 	.word	0x000000ff


	//----- nvinfo : EIATTR_FRAME_SIZE
	.align		4
.L_1:
        /*000c*/ 	.byte	0x04, 0x11
        /*000e*/ 	.short	(.L_3 - .L_2)
	.align		4
.L_2:
        /*0010*/ 	.word	index@(matmul_kernel)
        /*0014*/ 	.word	0x000006b8


	//----- nvinfo : EIATTR_MIN_STACK_SIZE
	.align		4
.L_3:
        /*0018*/ 	.byte	0x04, 0x12
        /*001a*/ 	.short	(.L_5 - .L_4)
	.align		4
.L_4:
        /*001c*/ 	.word	index@(matmul_kernel)
        /*0020*/ 	.word	0x000006b8
.L_5:


//--------------------- .nv.compat                --------------------------
	.section	.nv.compat,"",@"SHT_CUDA_COMPAT_INFO"
	.align	4
        /*0000*/ 	.byte	0x02, 0x09, 0x01, 0x00, 0x02, 0x02, 0x04, 0x00, 0x02, 0x05, 0x05, 0x00, 0x03, 0x07, 0x01, 0x01
        /*0010*/ 	.byte	0x02, 0x03, 0x00, 0x00, 0x02, 0x06, 0x01, 0x00, 0x04, 0x0b, 0x08, 0x00, 0x00, 0x00, 0x00, 0x00
        /*0020*/ 	.byte	0x00, 0x00, 0x00, 0x00


//--------------------- .nv.info.matmul_kernel    --------------------------
	.section	.nv.info.matmul_kernel,"",@"SHT_CUDA_INFO"
	.sectionflags	@""
	.align	4


	//----- nvinfo : EIATTR_CUDA_API_VERSION
	.align		4
        /*0000*/ 	.byte	0x04, 0x37
        /*0002*/ 	.short	(.L_7 - .L_6)
.L_6:
        /*0004*/ 	.word	0x00000082


	//----- nvinfo : EIATTR_KPARAM_INFO
	.align		4
.L_7:
        /*0008*/ 	.byte	0x04, 0x17
        /*000a*/ 	.short	(.L_9 - .L_8)
.L_8:
        /*000c*/ 	.word	0x00000000
        /*0010*/ 	.short	0x000d
        /*0012*/ 	.short	0x0048
        /*0014*/ 	.byte	0x00, 0xf4, 0x21, 0x00


	//----- nvinfo : EIATTR_KPARAM_INFO
	.align		4
.L_9:
        /*0018*/ 	.byte	0x04, 0x17
        /*001a*/ 	.short	(.L_11 - .L_10)
.L_10:
        /*001c*/ 	.word	0x00000000
        /*0020*/ 	.short	0x000c
        /*0022*/ 	.short	0x0040
        /*0024*/ 	.byte	0x00, 0xf4, 0x21, 0x00


	//----- nvinfo : EIATTR_KPARAM_INFO
	.align		4
.L_11:
        /*0028*/ 	.byte	0x04, 0x17
        /*002a*/ 	.short	(.L_13 - .L_12)
.L_12:
        /*002c*/ 	.word	0x00000000
        /*0030*/ 	.short	0x000b
        /*0032*/ 	.short	0x0038
        /*0034*/ 	.byte	0x00, 0xf0, 0x11, 0x00


	//----- nvinfo : EIATTR_KPARAM_INFO
	.align		4
.L_13:
        /*0038*/ 	.byte	0x04, 0x17
        /*003a*/ 	.short	(.L_15 - .L_14)
.L_14:
        /*003c*/ 	.word	0x00000000
        /*0040*/ 	.short	0x000a
        /*0042*/ 	.short	0x0034
        /*0044*/ 	.byte	0x00, 0xf0, 0x11, 0x00


	//----- nvinfo : EIATTR_KPARAM_INFO
	.align		4
.L_15:
        /*0048*/ 	.byte	0x04, 0x17
        /*004a*/ 	.short	(.L_17 - .L_16)
.L_16:
        /*004c*/ 	.word	0x00000000
        /*0050*/ 	.short	0x0009
        /*0052*/ 	.short	0x0030
        /*0054*/ 	.byte	0x00, 0xf0, 0x11, 0x00


	//----- nvinfo : EIATTR_KPARAM_INFO
	.align		4
.L_17:
        /*0058*/ 	.byte	0x04, 0x17
        /*005a*/ 	.short	(.L_19 - .L_18)
.L_18:
        /*005c*/ 	.word	0x00000000
        /*0060*/ 	.short	0x0008
        /*0062*/ 	.short	0x002c
        /*0064*/ 	.byte	0x00, 0xf0, 0x11, 0x00


	//----- nvinfo : EIATTR_KPARAM_INFO
	.align		4
.L_19:
        /*0068*/ 	.byte	0x04, 0x17
        /*006a*/ 	.short	(.L_21 - .L_20)
.L_20:
        /*006c*/ 	.word	0x00000000
        /*0070*/ 	.short	0x0007
        /*0072*/ 	.short	0x0028
        /*0074*/ 	.byte	0x00, 0xf0, 0x11, 0x00


	//----- nvinfo : EIATTR_KPARAM_INFO
	.align		4
.L_21:
        /*0078*/ 	.byte	0x04, 0x17
        /*007a*/ 	.short	(.L_23 - .L_22)
.L_22:
        /*007c*/ 	.word	0x00000000
        /*0080*/ 	.short	0x0006
        /*0082*/ 	.short	0x0024
        /*0084*/ 	.byte	0x00, 0xf0, 0x11, 0x00


	//----- nvinfo : EIATTR_KPARAM_INFO
	.align		4
.L_23:
        /*0088*/ 	.byte	0x04, 0x17
        /*008a*/ 	.short	(.L_25 - .L_24)
.L_24:
        /*008c*/ 	.word	0x00000000
        /*0090*/ 	.short	0x0005
        /*0092*/ 	.short	0x0020
        /*0094*/ 	.byte	0x00, 0xf0, 0x11, 0x00


	//----- nvinfo : EIATTR_KPARAM_INFO
	.align		4
.L_25:
        /*0098*/ 	.byte	0x04, 0x17
        /*009a*/ 	.short	(.L_27 - .L_26)
.L_26:
        /*009c*/ 	.word	0x00000000
        /*00a0*/ 	.short	0x0004
        /*00a2*/ 	.short	0x001c
        /*00a4*/ 	.byte	0x00, 0xf0, 0x11, 0x00


	//----- nvinfo : EIATTR_KPARAM_INFO
	.align		4
.L_27:
        /*00a8*/ 	.byte	0x04, 0x17
        /*00aa*/ 	.short	(.L_29 - .L_28)
.L_28:
        /*00ac*/ 	.word	0x00000000
        /*00b0*/ 	.short	0x0003
        /*00b2*/ 	.short	0x0018
        /*00b4*/ 	.byte	0x00, 0xf0, 0x11, 0x00


	//----- nvinfo : EIATTR_KPARAM_INFO
	.align		4
.L_29:
        /*00b8*/ 	.byte	0x04, 0x17
        /*00ba*/ 	.short	(.L_31 - .L_30)
.L_30:
        /*00bc*/ 	.word	0x00000000
        /*00c0*/ 	.short	0x0002
        /*00c2*/ 	.short	0x0010
        /*00c4*/ 	.byte	0x00, 0xf4, 0x21, 0x00


	//----- nvinfo : EIATTR_KPARAM_INFO
	.align		4
.L_31:
        /*00c8*/ 	.byte	0x04, 0x17
        /*00ca*/ 	.short	(.L_33 - .L_32)
.L_32:
        /*00cc*/ 	.word	0x00000000
        /*00d0*/ 	.short	0x0001
        /*00d2*/ 	.short	0x0008
        /*00d4*/ 	.byte	0x00, 0xf4, 0x21, 0x00


	//----- nvinfo : EIATTR_KPARAM_INFO
	.align		4
.L_33:
        /*00d8*/ 	.byte	0x04, 0x17
        /*00da*/ 	.short	(.L_35 - .L_34)
.L_34:
        /*00dc*/ 	.word	0x00000000
        /*00e0*/ 	.short	0x0000
        /*00e2*/ 	.short	0x0000
        /*00e4*/ 	.byte	0x00, 0xf4, 0x21, 0x00


	//----- nvinfo : EIATTR_EXPLICIT_CLUSTER
	.align		4
.L_35:
        /*00e8*/ 	.byte	0x01, 0x3e
	.zero		2


	//----- nvinfo : EIATTR_CTA_PER_CLUSTER
	.align		4
        /*00ec*/ 	.byte	0x04, 0x3d
        /*00ee*/ 	.short	(.L_37 - .L_36)
.L_36:
        /*00f0*/ 	.word	0x00000002
        /*00f4*/ 	.word	0x00000001
        /*00f8*/ 	.word	0x00000001


	//----- nvinfo : EIATTR_SPARSE_MMA_MASK
	.align		4
.L_37:
        /*00fc*/ 	.byte	0x03, 0x50
        /*00fe*/ 	.short	0x0000


	//----- nvinfo : EIATTR_MAXREG_COUNT
	.align		4
        /*0100*/ 	.byte	0x03, 0x1b
        /*0102*/ 	.short	0x00ff


	//----- nvinfo : EIATTR_NUM_BARRIERS
	.align		4
        /*0104*/ 	.byte	0x02, 0x4c
        /*0106*/ 	.byte	0x01
	.zero		1


	//----- nvinfo : EIATTR_ANNOTATIONS
	.align		4
        /*0108*/ 	.byte	0x04, 0x55
        /*010a*/ 	.short	(.L_39 - .L_38)


	//   ....[0]....
.L_38:
        /*010c*/ 	.word	0x00000001
        /*0110*/ 	.byte	0x90, 0x06, 0x00, 0x00, 0x01, 0x00, 0x00, 0x00, 0xa0, 0x06, 0x00, 0x00, 0x01, 0x00, 0x00, 0x00
        /* <DEDUP_REMOVED lines=597> */
        /*2670*/ 	.byte	0xc0, 0x4e, 0x01, 0x00


	//----- nvinfo : EIATTR_MERCURY_ISA_VERSION
	.align		4
.L_39:
        /*2674*/ 	.byte	0x03, 0x5f
        /*2676*/ 	.short	0x0101


	//----- nvinfo : EIATTR_EXIT_INSTR_OFFSETS
	.align		4
        /*2678*/ 	.byte	0x04, 0x1c
        /*267a*/ 	.short	(.L_41 - .L_40)


	//   ....[0]....
.L_40:
        /*267c*/ 	.word	0x00016c00


	//   ....[1]....
        /*2680*/ 	.word	0x00016c30


	//----- nvinfo : EIATTR_REQNTID
	.align		4
.L_41:
        /*2684*/ 	.byte	0x04, 0x10
        /*2686*/ 	.short	(.L_43 - .L_42)
.L_42:
        /*2688*/ 	.word	0x00000080
        /*268c*/ 	.word	0x00000001
        /*2690*/ 	.word	0x00000001


	//----- nvinfo : EIATTR_CBANK_PARAM_SIZE
	.align		4
.L_43:
        /*2694*/ 	.byte	0x03, 0x19
        /*2696*/ 	.short	0x0050


	//----- nvinfo : EIATTR_PARAM_CBANK
	.align		4
        /*2698*/ 	.byte	0x04, 0x0a
        /*269a*/ 	.short	(.L_45 - .L_44)
	.align		4
.L_44:
        /*269c*/ 	.word	index@(.nv.constant0.matmul_kernel)
        /*26a0*/ 	.short	0x0210
        /*26a2*/ 	.short	0x0050


	//----- nvinfo : EIATTR_SW_WAR
	.align		4
.L_45:
        /*26a4*/ 	.byte	0x04, 0x36
        /*26a6*/ 	.short	(.L_47 - .L_46)
.L_46:
        /*26a8*/ 	.word	0x00000008
.L_47:


//--------------------- .nv.callgraph             --------------------------
	.section	.nv.callgraph,"",@"SHT_CUDA_CALLGRAPH"
	.align	4
	.sectionentsize	8
	.align		4
        /*0000*/ 	.word	0x00000000
	.align		4
        /*0004*/ 	.word	0xffffffff
	.align		4
        /*0008*/ 	.word	0x00000000
	.align		4
        /*000c*/ 	.word	0xfffffffe
	.align		4
        /*0010*/ 	.word	0x00000000
	.align		4
        /*0014*/ 	.word	0xfffffffd
	.align		4
        /*0018*/ 	.word	0x00000000
	.align		4
        /*001c*/ 	.word	0xfffffffc


//--------------------- .text.matmul_kernel       --------------------------
	.section	.text.matmul_kernel,"ax",@progbits
	.align	128
        .global         matmul_kernel
        .type           matmul_kernel,@function
        .size           matmul_kernel,(.L_x_3 - matmul_kernel)
        .other          matmul_kernel,@"STO_CUDA_ENTRY STV_DEFAULT"
matmul_kernel:
.text.matmul_kernel:
[----:B------:R-:W0:Y:S08]  /*0000*/  LDC R1, c[0x0][0x28] ;  /* 0x00000a00ff017b82 */ /* 0x000e300000000800 */
[----:B------:R-:W1:Y:S01]  /*0010*/  LDC.64 R24, c[0x0][0x228] ;  /* 0x00008a00ff187b82 */ /* 0x000e620000000a00 */
[----:B------:R-:W2:Y:S01]  /*0020*/  S2R R81, SR_TID.X ;  /* 0x0000000000517919 */ /* 0x000ea20000002100 */
[----:B0-----:R-:W-:Y:S01]  /*0030*/  VIADD R1, R1, 0xfffff948 ;  /* 0xfffff94801017836 */ /* 0x001fe20000000000 */
[----:B------:R-:W-:Y:S01]  /*0040*/  UMOV UR7, 0x400 ;  /* 0x0000040000077882 */ /* 0x000fe20000000000 */
[----:B------:R-:W-:Y:S01]  /*0050*/  ULDC.64 UR18, c[0x0][0x208] ;  /* 0x0000820000127ab9 */ /* 0x000fe20000000a00 */
[----:B------:R-:W-:-:S02]  /*0060*/  CS2R R32, SRZ ;  /* 0x0000000000207805 */ /* 0x000fc4000001ff00 */
[----:B------:R-:W-:Y:S02]  /*0070*/  CS2R R34, SRZ ;  /* 0x0000000000227805 */ /* 0x000fe4000001ff00 */
[----:B------:R-:W-:Y:S01]  /*0080*/  CS2R R40, SRZ ;  /* 0x0000000000287805 */ /* 0x000fe2000001ff00 */
[----:B------:R-:W0:Y:S01]  /*0090*/  S2UR UR4, SR_CTAID.X ;  /* 0x00000000000479c3 */ /* 0x000e220000002500 */
[----:B------:R-:W-:Y:S02]  /*00a0*/  CS2R R42, SRZ ;  /* 0x00000000002a7805 */ /* 0x000fe4000001ff00 */
[----:B------:R-:W-:Y:S02]  /*00b0*/  CS2R R48, SRZ ;  /* 0x0000000000307805 */ /* 0x000fe4000001ff00 */
[----:B------:R-:W-:Y:S02]  /*00c0*/  CS2R R50, SRZ ;  /* 0x0000000000327805 */ /* 0x000fe4000001ff00 */
[----:B------:R-:W-:-:S02]  /*00d0*/  CS2R R56, SRZ ;  /* 0x0000000000387805 */ /* 0x000fc4000001ff00 */
[----:B------:R-:W-:Y:S02]  /*00e0*/  CS2R R58, SRZ ;  /* 0x00000000003a7805 */ /* 0x000fe4000001ff00 */
[----:B------:R-:W-:Y:S02]  /*00f0*/  CS2R R64, SRZ ;  /* 0x0000000000407805 */ /* 0x000fe4000001ff00 */
[----:B------:R-:W-:Y:S01]  /*0100*/  CS2R R66, SRZ ;  /* 0x0000000000427805 */ /* 0x000fe2000001ff00 */
[----:B------:R-:W3:Y:S01]  /*0110*/  LDC R77, c[0x0][0x230] ;  /* 0x00008c00ff4d7b82 */ /* 0x000ee20000000800 */
[----:B------:R-:W-:Y:S02]  /*0120*/  CS2R R72, SRZ ;  /* 0x0000000000487805 */ /* 0x000fe4000001ff00 */
[----:B------:R-:W-:Y:S02]  /*0130*/  CS2R R74, SRZ ;  /* 0x00000000004a7805 */ /* 0x000fe4000001ff00 */
[----:B------:R-:W-:-:S02]  /*0140*/  CS2R R84, SRZ ;  /* 0x0000000000547805 */ /* 0x000fc4000001ff00 */
[----:B------:R-:W-:Y:S01]  /*0150*/  CS2R R86, SRZ ;  /* 0x0000000000567805 */ /* 0x000fe2000001ff00 */
[----:B-1----:R-:W-:Y:S01]  /*0160*/  VIADD R0, R25, 0xff ;  /* 0x000000ff19007836 */ /* 0x002fe20000000000 */
[----:B------:R-:W1:Y:S04]  /*0170*/  S2UR UR16, SR_CgaCtaId ;  /* 0x00000000001079c3 */ /* 0x000e680000008800 */
[----:B------:R-:W-:Y:S02]  /*0180*/  SHF.R.S32.HI R3, RZ, 0x1f, R0 ;  /* 0x0000001fff037819 */ /* 0x000fe40000011400 */
[----:B0-----:R-:W-:Y:S01]  /*0190*/  I2FP.F32.U32 R5, UR4 ;  /* 0x0000000400057c45 */ /* 0x001fe20008201000 */
[----:B------:R-:W-:Y:S01]  /*01a0*/  ULDC UR4, c[0x0][0x150] ;  /* 0x0000540000047ab9 */ /* 0x000fe20000000800 */
[----:B------:R-:W-:-:S02]  /*01b0*/  LEA.HI R3, R3, R0, RZ, 0x8 ;  /* 0x0000000003037211 */ /* 0x000fc400078f40ff */
[----:B--2---:R-:W-:Y:S01]  /*01c0*/  SHF.R.U32.HI R28, RZ, 0x6, R81 ;  /* 0x00000006ff1c7819 */ /* 0x004fe20000011651 */
[----:B------:R-:W-:Y:S01]  /*01d0*/  FMUL R5, R5, UR4 ;  /* 0x0000000405057c20 */ /* 0x000fe20008400000 */
[----:B------:R-:W-:Y:S01]  /*01e0*/  SHF.R.S32.HI R3, RZ, 0x8, R3 ;  /* 0x00000008ff037819 */ /* 0x000fe20000011403 */
[----:B---3--:R-:W-:Y:S01]  /*01f0*/  VIADD R77, R77, 0x7f ;  /* 0x0000007f4d4d7836 */ /* 0x008fe20000000000 */
[----:B------:R-:W-:-:S03]  /*0200*/  LOP3.LUT R88, R81, 0x7f, RZ, 0xc0, !PT ;  /* 0x0000007f51587812 */ /* 0x000fc600078ec0ff */
[----:B------:R-:W-:Y:S01]  /*0210*/  IMAD.SHL.U32 R4, R3, 0x8, RZ ;  /* 0x0000000803047824 */ /* 0x000fe200078e00ff */
[----:B------:R-:W0:Y:S01]  /*0220*/  F2I.U32.TRUNC.NTZ R5, R5 ;  /* 0x0000000500057305 */ /* 0x000e22000020f000 */
[----:B------:R-:W-:-:S03]  /*0230*/  SGXT.U32 R28, R28, 0x1 ;  /* 0x000000011c1c781a */ /* 0x000fc60000000000 */
[----:B------:R-:W-:Y:S01]  /*0240*/  IABS R7, R4 ;  /* 0x0000000400077213 */ /* 0x000fe20000000000 */
[----:B-1----:R-:W-:Y:S02]  /*0250*/  USHF.L.U32 UR4, UR16, 0x7, URZ ;  /* 0x0000000710047899 */ /* 0x002fe4000800063f */
[----:B------:R-:W-:Y:S01]  /*0260*/  ULEA UR7, UR16, UR7, 0x18 ;  /* 0x0000000710077291 */ /* 0x000fe2000f8ec03f */
[----:B------:R-:W1:Y:S01]  /*0270*/  I2F.RP R0, R7 ;  /* 0x0000000700007306 */ /* 0x000e620000209400 */
[----:B------:R-:W-:Y:S01]  /*0280*/  ULOP3.LUT UR4, UR4, 0x80, URZ, 0xc0, !UPT ;  /* 0x0000008004047892 */ /* 0x000fe2000f8ec03f */
[----:B0-----:R-:W-:-:S06]  /*0290*/  IABS R11, R5 ;  /* 0x00000005000b7213 */ /* 0x001fcc0000000000 */
[----:B-1----:R-:W0:Y:S02]  /*02a0*/  MUFU.RCP R0, R0 ;  /* 0x0000000000007308 */ /* 0x002e240000001000 */
[----:B0-----:R-:W-:Y:S01]  /*02b0*/  VIADD R2, R0, 0xffffffe ;  /* 0x0ffffffe00027836 */ /* 0x001fe20000000000 */
[----:B------:R-:W-:-:S05]  /*02c0*/  IABS R0, R4 ;  /* 0x0000000400007213 */ /* 0x000fca0000000000 */
[----:B------:R0:W1:Y:S01]  /*02d0*/  F2I.FTZ.U32.TRUNC.NTZ R3, R2 ;  /* 0x0000000200037305 */ /* 0x000062000021f000 */
[----:B------:R-:W-:Y:S02]  /*02e0*/  IMAD.MOV R0, RZ, RZ, -R0 ;  /* 0x000000ffff007224 */ /* 0x000fe400078e0a00 */
[----:B0-----:R-:W-:Y:S02]  /*02f0*/  IMAD.MOV.U32 R2, RZ, RZ, RZ ;  /* 0x000000ffff027224 */ /* 0x001fe400078e00ff */
[----:B-1----:R-:W-:-:S04]  /*0300*/  IMAD.MOV R6, RZ, RZ, -R3 ;  /* 0x000000ffff067224 */ /* 0x002fc800078e0a03 */
[----:B------:R-:W-:-:S04]  /*0310*/  IMAD R9, R6, R7, RZ ;  /* 0x0000000706097224 */ /* 0x000fc800078e02ff */
[----:B------:R-:W-:-:S06]  /*0320*/  IMAD.HI.U32 R2, R3, R9, R2 ;  /* 0x0000000903027227 */ /* 0x000fcc00078e0002 */
[----:B------:R-:W-:-:S04]  /*0330*/  IMAD.HI.U32 R2, R2, R11, RZ ;  /* 0x0000000b02027227 */ /* 0x000fc800078e00ff */
[----:B------:R-:W-:-:S05]  /*0340*/  IMAD R0, R2, R0, R11 ;  /* 0x0000000002007224 */ /* 0x000fca00078e020b */
[----:B------:R-:W-:-:S13]  /*0350*/  ISETP.GT.U32.AND P1, PT, R7, R0, PT ;  /* 0x000000000700720c */ /* 0x000fda0003f24070 */
[----:B------:R-:W-:Y:S02]  /*0360*/  @!P1 IMAD.IADD R0, R0, 0x1, -R7 ;  /* 0x0000000100009824 */ /* 0x000fe400078e0a07 */
[----:B------:R-:W-:Y:S01]  /*0370*/  @!P1 VIADD R2, R2, 0x1 ;  /* 0x0000000102029836 */ /* 0x000fe20000000000 */
[----:B------:R-:W-:Y:S02]  /*0380*/  ISETP.NE.AND P1, PT, R4, RZ, PT ;  /* 0x000000ff0400720c */ /* 0x000fe40003f25270 */
[----:B------:R-:W-:Y:S02]  /*0390*/  ISETP.GE.U32.AND P0, PT, R0, R7, PT ;  /* 0x000000070000720c */ /* 0x000fe40003f06070 */
[----:B------:R-:W-:-:S04]  /*03a0*/  LOP3.LUT R0, R5, R4, RZ, 0x3c, !PT ;  /* 0x0000000405007212 */ /* 0x000fc800078e3cff */
[----:B------:R-:W-:Y:S01]  /*03b0*/  ISETP.GE.AND P2, PT, R0, RZ, PT ;  /* 0x000000ff0000720c */ /* 0x000fe20003f46270 */
[----:B------:R-:W-:-:S05]  /*03c0*/  VIADD R0, R24, 0x3f ;  /* 0x0000003f18007836 */ /* 0x000fca0000000000 */
[----:B------:R-:W-:Y:S01]  /*03d0*/  SHF.R.S32.HI R3, RZ, 0x1f, R0 ;  /* 0x0000001fff037819 */ /* 0x000fe20000011400 */
[----:B------:R-:W-:-:S03]  /*03e0*/  @P0 VIADD R2, R2, 0x1 ;  /* 0x0000000102020836 */ /* 0x000fc60000000000 */
[----:B------:R-:W-:-:S03]  /*03f0*/  LEA.HI R3, R3, R0, RZ, 0x6 ;  /* 0x0000000003037211 */ /* 0x000fc600078f30ff */
[----:B------:R-:W-:Y:S01]  /*0400*/  @!P2 IMAD.MOV R2, RZ, RZ, -R2 ;  /* 0x000000ffff02a224 */ /* 0x000fe200078e0a02 */
[----:B------:R-:W-:-:S05]  /*0410*/  @!P1 LOP3.LUT R2, RZ, R4, RZ, 0x33, !PT ;  /* 0x00000004ff029212 */ /* 0x000fca00078e33ff */
[----:B------:R-:W-:Y:S02]  /*0420*/  IMAD.SHL.U32 R6, R2, 0x8, RZ ;  /* 0x0000000802067824 */ /* 0x000fe400078e00ff */
[----:B------:R-:W-:-:S03]  /*0430*/  IMAD.MOV R2, RZ, RZ, -R2 ;  /* 0x000000ffff027224 */ /* 0x000fc600078e0a02 */
[----:B------:R-:W-:Y:S01]  /*0440*/  LEA.HI.SX32 R3, R3, -R6, 0x1a ;  /* 0x8000000603037211 */ /* 0x000fe200078fd2ff */
[----:B------:R-:W-:-:S03]  /*0450*/  IMAD R4, R4, R2, R5 ;  /* 0x0000000204047224 */ /* 0x000fc600078e0205 */
[----:B------:R-:W-:Y:S02]  /*0460*/  VIMNMX R11, R3, 0x8, PT ;  /* 0x00000008030b7848 */ /* 0x000fe40003fe0100 */
[----:B------:R-:W-:Y:S02]  /*0470*/  IABS R9, R4 ;  /* 0x0000000400097213 */ /* 0x000fe40000000000 */
[----:B------:R-:W-:-:S04]  /*0480*/  IABS R7, R11 ;  /* 0x0000000b00077213 */ /* 0x000fc80000000000 */
[----:B------:R-:W0:Y:S08]  /*0490*/  I2F.RP R0, R7 ;  /* 0x0000000700007306 */ /* 0x000e300000209400 */
[----:B0-----:R-:W0:Y:S02]  /*04a0*/  MUFU.RCP R0, R0 ;  /* 0x0000000000007308 */ /* 0x001e240000001000 */
[----:B0-----:R-:W-:-:S06]  /*04b0*/  VIADD R3, R0, 0xffffffe ;  /* 0x0ffffffe00037836 */ /* 0x001fcc0000000000 */
[----:B------:R-:W0:Y:S02]  /*04c0*/  F2I.FTZ.U32.TRUNC.NTZ R3, R3 ;  /* 0x0000000300037305 */ /* 0x000e24000021f000 */
[----:B0-----:R-:W-:-:S04]  /*04d0*/  IMAD.MOV R8, RZ, RZ, -R3 ;  /* 0x000000ffff087224 */ /* 0x001fc800078e0a03 */
[----:B------:R-:W-:Y:S01]  /*04e0*/  IMAD.MOV.U32 R2, RZ, RZ, R8 ;  /* 0x000000ffff027224 */ /* 0x000fe200078e0008 */
[----:B------:R-:W-:-:S03]  /*04f0*/  IABS R8, R11 ;  /* 0x0000000b00087213 */ /* 0x000fc60000000000 */
[----:B------:R-:W-:Y:S02]  /*0500*/  IMAD R5, R2, R7, RZ ;  /* 0x0000000702057224 */ /* 0x000fe400078e02ff */
[----:B------:R-:W-:Y:S02]  /*0510*/  IMAD.MOV.U32 R2, RZ, RZ, RZ ;  /* 0x000000ffff027224 */ /* 0x000fe400078e00ff */
[----:B------:R-:W-:Y:S02]  /*0520*/  IMAD.MOV R0, RZ, RZ, -R8 ;  /* 0x000000ffff007224 */ /* 0x000fe400078e0a08 */
[----:B------:R-:W-:Y:S01]  /*0530*/  IMAD.HI.U32 R2, R3, R5, R2 ;  /* 0x0000000503027227 */ /* 0x000fe200078e0002 */
[----:B------:R-:W-:-:S05]  /*0540*/  LOP3.LUT R3, R81, 0x3f, RZ, 0xc0, !PT ;  /* 0x0000003f51037812 */ /* 0x000fca00078ec0ff */
        /* <DEDUP_REMOVED lines=8> */
[----:B------:R-:W-:-:S07]  /*05d0*/  ISETP.GE.AND P2, PT, R0, RZ, PT ;  /* 0x000000ff0000720c */ /* 0x000fce0003f46270 */
[----:B------:R-:W-:Y:S01]  /*05e0*/  @P0 VIADD R2, R2, 0x1 ;  /* 0x0000000102020836 */ /* 0x000fe20000000000 */
[----:B------:R-:W-:-:S05]  /*05f0*/  ISETP.GE.AND P0, PT, R77, 0x80, PT ;  /* 0x000000804d00780c */ /* 0x000fca0003f06270 */
[----:B------:R-:W-:Y:S01]  /*0600*/  @!P2 IMAD.MOV R2, RZ, RZ, -R2 ;  /* 0x000000ffff02a224 */ /* 0x000fe200078e0a02 */
[----:B------:R-:W-:-:S05]  /*0610*/  @!P1 LOP3.LUT R2, RZ, R11, RZ, 0x33, !PT ;  /* 0x0000000bff029212 */ /* 0x000fca00078e33ff */
[----:B------:R-:W-:Y:S02]  /*0620*/  IMAD.MOV R0, RZ, RZ, -R2 ;  /* 0x000000ffff007224 */ /* 0x000fe400078e0a02 */
[----:B------:R-:W-:Y:S02]  /*0630*/  IMAD.SHL.U32 R12, R2, 0x100, RZ ;  /* 0x00000100020c7824 */ /* 0x000fe400078e00ff */
[----:B------:R-:W-:Y:S01]  /*0640*/  IMAD R0, R11, R0, R4 ;  /* 0x000000000b007224 */ /* 0x000fe200078e0204 */
[----:B------:R-:W-:-:S03]  /*0650*/  CS2R R4, SRZ ;  /* 0x0000000000047805 */ /* 0x000fc6000001ff00 */
[----:B------:R-:W-:Y:S01]  /*0660*/  IMAD.IADD R0, R6, 0x1, R0 ;  /* 0x0000000106007824 */ /* 0x000fe200078e0200 */
[----:B------:R-:W-:-:S03]  /*0670*/  CS2R R6, SRZ ;  /* 0x0000000000067805 */ /* 0x000fc6000001ff00 */
[----:B------:R-:W-:-:S05]  /*0680*/  IMAD R10, R0, 0x40, R3 ;  /* 0x00000040000a7824 */ /* 0x000fca00078e0203 */
[----:B------:R0:W-:Y:S04]  /*0690*/  STL [R1+0x54c], R10 ;  /* 0x00054c0a01007387 */ /* 0x0001e80000100800 */
[----:B------:R0:W-:Y:S01]  /*06a0*/  STL [R1+0x554], R12 ;  /* 0x0005540c01007387 */ /* 0x0001e20000100800 */
[----:B------:R-:W-:Y:S05]  /*06b0*/  @!P0 BRA `(.L_x_0) ;  /* 0x0000014400f08947 */ /* 0x000fea0003800000 */
[----:B------:R-:W-:Y:S01]  /*06c0*/  IABS R7, R24 ;  /* 0x0000001800077213 */ /* 0x000fe20000000000 */
[----:B------:R-:W-:Y:S01]  /*06d0*/  ULDC UR10, c[0x0][0x23c] ;  /* 0x00008f00000a7ab9 */ /* 0x000fe20000000800 */
[-C--:B------:R-:W-:Y:S01]  /*06e0*/  IABS R3, R25.reuse ;  /* 0x0000001900037213 */ /* 0x080fe20000000000 */
[----:B------:R-:W-:Y:S01]  /*06f0*/  ULDC UR9, c[0x0][0x238] ;  /* 0x00008e0000097ab9 */ /* 0x000fe20000000800 */
[----:B------:R-:W1:Y:S01]  /*0700*/  I2F.RP R0, R7 ;  /* 0x0000000700007306 */ /* 0x000e620000209400 */
[----:B------:R-:W-:Y:S01]  /*0710*/  IABS R38, R10 ;  /* 0x0000000a00267213 */ /* 0x000fe20000000000 */
[----:B------:R-:W-:Y:S01]  /*0720*/  ULDC.64 UR12, c[0x0][0x210] ;  /* 0x00008400000c7ab9 */ /* 0x000fe20000000a00 */
[----:B------:R-:W-:Y:S01]  /*0730*/  ISETP.GE.AND P6, PT, R10, RZ, PT ;  /* 0x000000ff0a00720c */ /* 0x000fe20003fc6270 */
[----:B------:R-:W-:Y:S01]  /*0740*/  IMAD R50, RZ, RZ, -UR9 ;  /* 0x80000009ff327e24 */ /* 0x000fe2000f8e02ff */
[----:B------:R-:W-:Y:S01]  /*0750*/  ISETP.NE.AND P1, PT, R24, RZ, PT ;  /* 0x000000ff1800720c */ /* 0x000fe20003f25270 */
[----:B------:R-:W-:Y:S01]  /*0760*/  UIADD3 UR8, UR7, 0x8000, URZ ;  /* 0x0000800007087890 */ /* 0x000fe2000fffe03f */
[----:B------:R-:W-:Y:S01]  /*0770*/  LOP3.LUT R72, RZ, R25, RZ, 0x33, !PT ;  /* 0x00000019ff487212 */ /* 0x000fe200078e33ff */
[----:B------:R-:W2:Y:S01]  /*0780*/  I2F.RP R6, R3 ;  /* 0x0000000300067306 */ /* 0x000ea20000209400 */
[----:B------:R-:W-:Y:S01]  /*0790*/  LOP3.LUT R90, R28, 0x7c, RZ, 0xfc, !PT ;  /* 0x0000007c1c5a7812 */ /* 0x000fe200078efcff */
[----:B------:R-:W-:Y:S01]  /*07a0*/  USHF.R.U32.HI UR14, URZ, 0x4, UR7 ;  /* 0x000000043f0e7899 */ /* 0x000fe20008011607 */
[----:B------:R-:W-:Y:S01]  /*07b0*/  SHF.R.S32.HI R35, RZ, 0x6, R81 ;  /* 0x00000006ff237819 */ /* 0x000fe20000011451 */
[----:B------:R-:W-:Y:S01]  /*07c0*/  USHF.R.U32.HI UR8, URZ, 0x4, UR8 ;  /* 0x000000043f087899 */ /* 0x000fe20008011608 */
[----:B------:R-:W-:Y:S01]  /*07d0*/  LOP3.LUT R33, R81, 0x40, RZ, 0xc0, !PT ;  /* 0x0000004051217812 */ /* 0x000fe200078ec0ff */
[----:B------:R-:W-:Y:S01]  /*07e0*/  IMAD R26, R90, UR9, RZ ;  /* 0x000000095a1a7c24 */ /* 0x000fe2000f8e02ff */
[----:B------:R-:W-:Y:S01]  /*07f0*/  SGXT R35, R35, 0x1 ;  /* 0x000000012323781a */ /* 0x000fe20000000200 */
[----:B-1----:R-:W1:Y:S01]  /*0800*/  MUFU.RCP R0, R0 ;  /* 0x0000000000007308 */ /* 0x002e620000001000 */
[----:B------:R-:W-:Y:S01]  /*0810*/  USGXT.U32 UR14, UR14, 0xe ;  /* 0x0000000e0e0e789a */ /* 0x000fe20008000000 */
[C---:B------:R-:W-:Y:S01]  /*0820*/  IMAD R47, R50.reuse, 0x2, R26 ;  /* 0x00000002322f7824 */ /* 0x040fe200078e021a */
[----:B------:R-:W-:Y:S01]  /*0830*/  UMOV UR6, URZ ;  /* 0x0000003f00067c82 */ /* 0x000fe20008000000 */
[----:B------:R-:W-:Y:S01]  /*0840*/  ULDC UR46, c[0x0][0x230] ;  /* 0x00008c00002e7ab9 */ /* 0x000fe20000000800 */
[----:B------:R-:W-:Y:S01]  /*0850*/  UIADD3 UR15, UP1, UR14, 0x2, URZ ;  /* 0x000000020e0f7890 */ /* 0x000fe2000ff3e03f */
[----:B------:R-:W-:-:S02]  /*0860*/  IMAD R74, R50, 0x2, R47 ;  /* 0x00000002324a7824 */ /* 0x000fc400078e022f */
[----:B--2---:R-:W-:Y:S01]  /*0870*/  MUFU.RCP R6, R6 ;  /* 0x0000000600067308 */ /* 0x004fe20000001000 */
[----:B------:R-:W-:Y:S01]  /*0880*/  UIADD3.X UR20, UR6, 0x40000040, URZ, UP1, !UPT ;  /* 0x4000004006147890 */ /* 0x000fe20008ffe43f */
[----:B------:R-:W-:-:S04]  /*0890*/  IMAD R27, R50, 0x2, R74 ;  /* 0x00000002321b7824 */ /* 0x000fc800078e024a */
[----:B------:R-:W-:Y:S02]  /*08a0*/  IMAD R29, R50, 0x2, R27 ;  /* 0x00000002321d7824 */ /* 0x000fe400078e021b */
[----:B-1----:R-:W-:Y:S01]  /*08b0*/  VIADD R2, R0, 0xffffffe ;  /* 0x0ffffffe00027836 */ /* 0x002fe20000000000 */
[----:B------:R-:W-:Y:S01]  /*08c0*/  LOP3.LUT R0, R12, UR4, RZ, 0xfc, !PT ;  /* 0x000000040c007c12 */ /* 0x000fe2000f8efcff */
[----:B------:R-:W-:Y:S01]  /*08d0*/  ULDC.64 UR4, c[0x0][0x218] ;  /* 0x0000860000047ab9 */ /* 0x000fe20000000a00 */
[----:B------:R-:W-:Y:S01]  /*08e0*/  IMAD R30, R50, 0x2, R29 ;  /* 0x00000002321e7824 */ /* 0x000fe200078e021d */
[----:B------:R-:W1:Y:S01]  /*08f0*/  F2I.FTZ.U32.TRUNC.NTZ R5, R2 ;  /* 0x0000000200057305 */ /* 0x000e62000021f000 */
[----:B------:R-:W-:Y:S02]  /*0900*/  IABS R8, R0 ;  /* 0x0000000000087213 */ /* 0x000fe40000000000 */
[----:B0-----:R-:W-:Y:S01]  /*0910*/  LOP3.LUT R12, R0, 0x7b, RZ, 0xfc, !PT ;  /* 0x0000007b000c7812 */ /* 0x001fe200078efcff */
[----:B------:R-:W-:Y:S01]  /*0920*/  IMAD R31, R50, 0x2, R30 ;  /* 0x00000002321f7824 */ /* 0x000fe200078e021e */
[----:B------:R-:W-:-:S02]  /*0930*/  LOP3.LUT R14, R0, 0x7a, RZ, 0xfc, !PT ;  /* 0x0000007a000e7812 */ /* 0x000fc400078efcff */
[----:B------:R-:W-:Y:S01]  /*0940*/  IABS R117, R12 ;  /* 0x0000000c00757213 */ /* 0x000fe20000000000 */
[----:B------:R-:W-:Y:S01]  /*0950*/  IMAD R32, R50, 0x4, R31 ;  /* 0x0000000432207824 */ /* 0x000fe200078e021f */
[C---:B------:R-:W-:Y:S02]  /*0960*/  LOP3.LUT R16, R0.reuse, 0x79, RZ, 0xfc, !PT ;  /* 0x0000007900107812 */ /* 0x040fe400078efcff */
[C---:B------:R-:W-:Y:S02]  /*0970*/  LOP3.LUT R18, R0.reuse, 0x78, RZ, 0xfc, !PT ;  /* 0x0000007800127812 */ /* 0x040fe400078efcff */
[----:B------:R-:W-:Y:S01]  /*0980*/  LOP3.LUT R20, R0, 0x77, RZ, 0xfc, !PT ;  /* 0x0000007700147812 */ /* 0x000fe200078efcff */
[----:B-1----:R-:W-:Y:S01]  /*0990*/  IMAD.MOV R4, RZ, RZ, -R5 ;  /* 0x000000ffff047224 */ /* 0x002fe200078e0a05 */
[----:B------:R-:W-:Y:S02]  /*09a0*/  IABS R19, R18 ;  /* 0x0000001200137213 */ /* 0x000fe40000000000 */
[----:B------:R-:W-:Y:S01]  /*09b0*/  IABS R21, R20 ;  /* 0x0000001400157213 */ /* 0x000fe20000000000 */
[----:B------:R-:W-:Y:S01]  /*09c0*/  IMAD R9, R4, R7, RZ ;  /* 0x0000000704097224 */ /* 0x000fe200078e02ff */
[----:B------:R-:W-:Y:S01]  /*09d0*/  LOP3.LUT R22, R0, 0x2e, RZ, 0xfc, !PT ;  /* 0x0000002e00167812 */ /* 0x000fe200078efcff */
[----:B------:R-:W-:-:S03]  /*09e0*/  IMAD.MOV.U32 R4, RZ, RZ, RZ ;  /* 0x000000ffff047224 */ /* 0x000fc600078e00ff */
[----:B------:R-:W-:Y:S01]  /*09f0*/  IABS R120, R22 ;  /* 0x0000001600787213 */ /* 0x000fe20000000000 */
[----:B------:R-:W-:-:S04]  /*0a00*/  IMAD.HI.U32 R4, R5, R9, R4 ;  /* 0x0000000905047227 */ /* 0x000fc800078e0004 */
[----:B------:R-:W-:Y:S01]  /*0a10*/  VIADD R5, R6, 0xffffffe ;  /* 0x0ffffffe06057836 */ /* 0x000fe20000000000 */
[----:B------:R-:W-:Y:S01]  /*0a20*/  SHF.R.S32.HI R6, RZ, 0x1f, R77 ;  /* 0x0000001fff067819 */ /* 0x000fe2000001144d */
[----:B------:R-:W-:-:S03]  /*0a30*/  IMAD.HI.U32 R4, R4, R38, RZ ;  /* 0x0000002604047227 */ /* 0x000fc600078e00ff */
[----:B------:R-:W-:Y:S01]  /*0a40*/  LEA.HI R77, R6, R77, RZ, 0x7 ;  /* 0x0000004d064d7211 */ /* 0x000fe200078f38ff */
[----:B------:R-:W0:Y:S01]  /*0a50*/  F2I.FTZ.U32.TRUNC.NTZ R5, R5 ;  /* 0x0000000500057305 */ /* 0x000e22000021f000 */
[----:B------:R-:W-:Y:S01]  /*0a60*/  IMAD.MOV R4, RZ, RZ, -R4 ;  /* 0x000000ffff047224 */ /* 0x000fe200078e0a04 */
[----:B------:R-:W-:-:S03]  /*0a70*/  LOP3.LUT R6, R0, 0x7d, RZ, 0xfc, !PT ;  /* 0x0000007d00067812 */ /* 0x000fc600078efcff */
[C---:B------:R-:W-:Y:S01]  /*0a80*/  IMAD R38, R7.reuse, R4, R38 ;  /* 0x0000000407267224 */ /* 0x040fe200078e0226 */
[----:B------:R-:W-:Y:S01]  /*0a90*/  ISETP.GE.AND P5, PT, R6, RZ, PT ;  /* 0x000000ff0600720c */ /* 0x000fe20003fa6270 */
[----:B------:R-:W-:Y:S01]  /*0aa0*/  IMAD.MOV.U32 R4, RZ, RZ, RZ ;  /* 0x000000ffff047224 */ /* 0x000fe200078e00ff */
[----:B------:R-:W-:Y:S02]  /*0ab0*/  IABS R15, R6 ;  /* 0x00000006000f7213 */ /* 0x000fe40000000000 */
[----:B------:R-:W-:Y:S01]  /*0ac0*/  ISETP.GT.U32.AND P0, PT, R7, R38, PT ;  /* 0x000000260700720c */ /* 0x000fe20003f04070 */
[----:B0-----:R-:W-:-:S04]  /*0ad0*/  IMAD.MOV R2, RZ, RZ, -R5 ;  /* 0x000000ffff027224 */ /* 0x001fc800078e0a05 */
[----:B------:R-:W-:-:S04]  /*0ae0*/  IMAD R9, R2, R3, RZ ;  /* 0x0000000302097224 */ /* 0x000fc800078e02ff */
[----:B------:R-:W-:Y:S01]  /*0af0*/  IMAD.HI.U32 R2, R5, R9, R4 ;  /* 0x0000000905027227 */ /* 0x000fe200078e0004 */
[----:B------:R-:W-:Y:S02]  /*0b00*/  LOP3.LUT R5, R0, 0x7e, RZ, 0xfc, !PT ;  /* 0x0000007e00057812 */ /* 0x000fe400078efcff */
[----:B------:R-:W-:Y:S01]  /*0b10*/  IABS R9, R16 ;  /* 0x0000001000097213 */ /* 0x000fe20000000000 */
[----:B------:R-:W-:Y:S01]  /*0b20*/  @!P0 IMAD.IADD R38, R38, 0x1, -R7 ;  /* 0x0000000126268824 */ /* 0x000fe200078e0a07 */
[----:B------:R-:W-:Y:S01]  /*0b30*/  IABS R13, R5 ;  /* 0x00000005000d7213 */ /* 0x000fe20000000000 */
[----:B------:R-:W-:-:S03]  /*0b40*/  IMAD.HI.U32 R4, R2, R8, RZ ;  /* 0x0000000802047227 */ /* 0x000fc600078e00ff */
[----:B------:R-:W-:Y:S01]  /*0b50*/  ISETP.GT.U32.AND P0, PT, R7, R38, PT ;  /* 0x000000260700720c */ /* 0x000fe20003f04070 */
[----:B------:R-:W-:-:S04]  /*0b60*/  IMAD.MOV R4, RZ, RZ, -R4 ;  /* 0x000000ffff047224 */ /* 0x000fc800078e0a04 */
[----:B------:R-:W-:Y:S01]  /*0b70*/  IMAD R8, R3, R4, R8 ;  /* 0x0000000403087224 */ /* 0x000fe200078e0208 */
[----:B------:R-:W-:-:S04]  /*0b80*/  LOP3.LUT R4, R0, 0x7f, RZ, 0xfc, !PT ;  /* 0x0000007f00047812 */ /* 0x000fc800078efcff */
[----:B------:R-:W-:Y:S02]  /*0b90*/  ISETP.GE.AND P4, PT, R4, RZ, PT ;  /* 0x000000ff0400720c */ /* 0x000fe40003f86270 */
[----:B------:R-:W-:Y:S01]  /*0ba0*/  IABS R11, R4 ;  /* 0x00000004000b7213 */ /* 0x000fe20000000000 */
[----:B------:R-:W-:Y:S01]  /*0bb0*/  @!P0 IMAD.IADD R38, R38, 0x1, -R7 ;  /* 0x0000000126268824 */ /* 0x000fe200078e0a07 */
[----:B------:R-:W-:Y:S02]  /*0bc0*/  LOP3.LUT R4, R0, 0x7c, RZ, 0xfc, !PT ;  /* 0x0000007c00047812 */ /* 0x000fe400078efcff */
[----:B------:R-:W-:Y:S01]  /*0bd0*/  ISETP.GT.U32.AND P2, PT, R3, R8, PT ;  /* 0x000000080300720c */ /* 0x000fe20003f44070 */
[----:B------:R-:W-:Y:S01]  /*0be0*/  @!P6 IMAD.MOV R38, RZ, RZ, -R38 ;  /* 0x000000ffff26e224 */ /* 0x000fe200078e0a26 */
[----:B------:R-:W-:Y:S02]  /*0bf0*/  ISETP.GE.AND P3, PT, R4, RZ, PT ;  /* 0x000000ff0400720c */ /* 0x000fe40003f66270 */
[----:B------:R-:W-:Y:S01]  /*0c00*/  IABS R17, R4 ;  /* 0x0000000400117213 */ /* 0x000fe20000000000 */
[----:B------:R-:W-:Y:S01]  /*0c10*/  IMAD.HI.U32 R4, R2, R11, RZ ;  /* 0x0000000b02047227 */ /* 0x000fe200078e00ff */
[----:B------:R-:W-:-:S02]  /*0c20*/  @!P1 LOP3.LUT R38, RZ, R24, RZ, 0x33, !PT ;  /* 0x00000018ff269212 */ /* 0x000fc400078e33ff */
[----:B------:R-:W-:Y:S01]  /*0c30*/  ISETP.GE.AND P0, PT, R5, RZ, PT ;  /* 0x000000ff0500720c */ /* 0x000fe20003f06270 */
[----:B------:R-:W-:Y:S01]  /*0c40*/  IMAD.MOV R10, RZ, RZ, -R4 ;  /* 0x000000ffff0a7224 */ /* 0x000fe200078e0a04 */
[----:B------:R-:W-:Y:S01]  /*0c50*/  IABS R7, R14 ;  /* 0x0000000e00077213 */ /* 0x000fe20000000000 */
[----:B------:R-:W-:Y:S01]  /*0c60*/  IMAD.HI.U32 R4, R2, R13, RZ ;  /* 0x0000000d02047227 */ /* 0x000fe200078e00ff */
[----:B------:R-:W-:-:S03]  /*0c70*/  LOP3.LUT R24, R0, 0x2, RZ, 0xfc, !PT ;  /* 0x0000000200187812 */ /* 0x000fc600078efcff */
[C---:B------:R-:W-:Y:S01]  /*0c80*/  IMAD R11, R3.reuse, R10, R11 ;  /* 0x0000000a030b7224 */ /* 0x040fe200078e020b */
[----:B------:R-:W-:Y:S01]  /*0c90*/  IABS R39, R24 ;  /* 0x0000001800277213 */ /* 0x000fe20000000000 */
[----:B------:R-:W-:Y:S02]  /*0ca0*/  IMAD.MOV R4, RZ, RZ, -R4 ;  /* 0x000000ffff047224 */ /* 0x000fe400078e0a04 */
[----:B------:R-:W-:Y:S01]  /*0cb0*/  @!P2 IMAD.IADD R8, R8, 0x1, -R3 ;  /* 0x000000010808a824 */ /* 0x000fe200078e0a03 */
[C---:B------:R-:W-:Y:S01]  /*0cc0*/  ISETP.GT.U32.AND P6, PT, R3.reuse, R11, PT ;  /* 0x0000000b0300720c */ /* 0x040fe20003fc4070 */
[C---:B------:R-:W-:Y:S02]  /*0cd0*/  IMAD R13, R3.reuse, R4, R13 ;  /* 0x00000004030d7224 */ /* 0x040fe400078e020d */
[C---:B------:R-:W-:Y:S01]  /*0ce0*/  IMAD.HI.U32 R6, R2.reuse, R17, RZ ;  /* 0x0000001102067227 */ /* 0x040fe200078e00ff */
[C---:B------:R-:W-:Y:S02]  /*0cf0*/  ISETP.GT.U32.AND P2, PT, R3.reuse, R8, PT ;  /* 0x000000080300720c */ /* 0x040fe40003f44070 */
[----:B------:R-:W-:Y:S01]  /*0d00*/  ISETP.GT.U32.AND P1, PT, R3, R13, PT ;  /* 0x0000000d0300720c */ /* 0x000fe20003f24070 */
[----:B------:R-:W-:-:S04]  /*0d10*/  IMAD.HI.U32 R5, R2, R15, RZ ;  /* 0x0000000f02057227 */ /* 0x000fc800078e00ff */
[----:B------:R-:W-:Y:S02]  /*0d20*/  IMAD.MOV R6, RZ, RZ, -R6 ;  /* 0x000000ffff067224 */ /* 0x000fe400078e0a06 */
[----:B------:R-:W-:Y:S02]  /*0d30*/  @!P6 IMAD.IADD R11, R11, 0x1, -R3 ;  /* 0x000000010b0be824 */ /* 0x000fe400078e0a03 */
[----:B------:R-:W-:Y:S02]  /*0d40*/  IMAD.MOV R10, RZ, RZ, -R5 ;  /* 0x000000ffff0a7224 */ /* 0x000fe400078e0a05 */
[C---:B------:R-:W-:Y:S01]  /*0d50*/  IMAD R17, R3.reuse, R6, R17 ;  /* 0x0000000603117224 */ /* 0x040fe200078e0211 */
[----:B------:R-:W-:Y:S01]  /*0d60*/  ISETP.GT.U32.AND P6, PT, R3, R11, PT ;  /* 0x0000000b0300720c */ /* 0x000fe20003fc4070 */
[----:B------:R-:W-:Y:S02]  /*0d70*/  @!P1 IMAD.IADD R13, R13, 0x1, -R3 ;  /* 0x000000010d0d9824 */ /* 0x000fe400078e0a03 */
[----:B------:R-:W-:-:S03]  /*0d80*/  IMAD.HI.U32 R4, R2, R117, RZ ;  /* 0x0000007502047227 */ /* 0x000fc600078e00ff */
[C---:B------:R-:W-:Y:S01]  /*0d90*/  ISETP.GT.U32.AND P1, PT, R3.reuse, R13, PT ;  /* 0x0000000d0300720c */ /* 0x040fe20003f24070 */
[----:B------:R-:W-:Y:S02]  /*0da0*/  IMAD R15, R3, R10, R15 ;  /* 0x0000000a030f7224 */ /* 0x000fe400078e020f */
[----:B------:R-:W-:-:S04]  /*0db0*/  IMAD.HI.U32 R5, R2, R7, RZ ;  /* 0x0000000702057227 */ /* 0x000fc800078e00ff */
[--C-:B------:R-:W-:Y:S01]  /*0dc0*/  @!P6 IMAD.IADD R11, R11, 0x1, -R3.reuse ;  /* 0x000000010b0be824 */ /* 0x100fe200078e0a03 */
[C---:B------:R-:W-:Y:S01]  /*0dd0*/  ISETP.GT.U32.AND P6, PT, R3.reuse, R17, PT ;  /* 0x000000110300720c */ /* 0x040fe20003fc4070 */
[----:B------:R-:W-:Y:S02]  /*0de0*/  IMAD.MOV R6, RZ, RZ, -R4 ;  /* 0x000000ffff067224 */ /* 0x000fe400078e0a04 */
[----:B------:R-:W-:Y:S01]  /*0df0*/  @!P2 IMAD.IADD R8, R8, 0x1, -R3 ;  /* 0x000000010808a824 */ /* 0x000fe200078e0a03 */
[C---:B------:R-:W-:Y:S01]  /*0e00*/  ISETP.GT.U32.AND P2, PT, R3.reuse, R15, PT ;  /* 0x0000000f0300720c */ /* 0x040fe20003f44070 */
[----:B------:R-:W-:Y:S02]  /*0e10*/  IMAD.MOV R10, RZ, RZ, -R5 ;  /* 0x000000ffff0a7224 */ /* 0x000fe400078e0a05 */
[C---:B------:R-:W-:Y:S02]  /*0e20*/  IMAD R117, R3.reuse, R6, R117 ;  /* 0x0000000603757224 */ /* 0x040fe400078e0275 */
[----:B------:R-:W-:-:S02]  /*0e30*/  IMAD R7, R3, R10, R7 ;  /* 0x0000000a03077224 */ /* 0x000fc400078e0207 */
[--C-:B------:R-:W-:Y:S01]  /*0e40*/  @!P1 IMAD.IADD R13, R13, 0x1, -R3.reuse ;  /* 0x000000010d0d9824 */ /* 0x100fe200078e0a03 */
[----:B------:R-:W-:Y:S01]  /*0e50*/  ISETP.GT.U32.AND P1, PT, R3, R117, PT ;  /* 0x000000750300720c */ /* 0x000fe20003f24070 */
[----:B------:R-:W-:Y:S01]  /*0e60*/  @!P6 IMAD.IADD R17, R17, 0x1, -R3 ;  /* 0x000000011111e824 */ /* 0x000fe200078e0a03 */
[----:B------:R-:W-:Y:S01]  /*0e70*/  ISETP.GT.U32.AND P6, PT, R3, R7, PT ;  /* 0x000000070300720c */ /* 0x000fe20003fc4070 */
[----:B------:R-:W-:-:S04]  /*0e80*/  IMAD.HI.U32 R4, R2, R9, RZ ;  /* 0x0000000902047227 */ /* 0x000fc800078e00ff */
[----:B------:R-:W-:Y:S01]  /*0e90*/  @!P2 IMAD.IADD R15, R15, 0x1, -R3 ;  /* 0x000000010f0fa824 */ /* 0x000fe200078e0a03 */
[----:B------:R-:W-:Y:S01]  /*0ea0*/  ISETP.GE.AND P2, PT, R0, RZ, PT ;  /* 0x000000ff0000720c */ /* 0x000fe20003f46270 */
[----:B------:R-:W-:-:S04]  /*0eb0*/  IMAD.HI.U32 R5, R2, R19, RZ ;  /* 0x0000001302057227 */ /* 0x000fc800078e00ff */
[----:B------:R-:W-:Y:S02]  /*0ec0*/  IMAD.MOV R4, RZ, RZ, -R4 ;  /* 0x000000ffff047224 */ /* 0x000fe400078e0a04 */
[----:B------:R-:W-:Y:S01]  /*0ed0*/  @!P1 IMAD.IADD R117, R117, 0x1, -R3 ;  /* 0x0000000175759824 */ /* 0x000fe200078e0a03 */
[C---:B------:R-:W-:Y:S01]  /*0ee0*/  ISETP.GT.U32.AND P1, PT, R3.reuse, R17, PT ;  /* 0x000000110300720c */ /* 0x040fe20003f24070 */
[----:B------:R-:W-:Y:S02]  /*0ef0*/  IMAD.MOV R10, RZ, RZ, -R5 ;  /* 0x000000ffff0a7224 */ /* 0x000fe400078e0a05 */
[----:B------:R-:W-:Y:S02]  /*0f00*/  IMAD R9, R3, R4, R9 ;  /* 0x0000000403097224 */ /* 0x000fe400078e0209 */
[----:B------:R-:W-:Y:S01]  /*0f10*/  IMAD.MOV.U32 R5, RZ, RZ, R8 ;  /* 0x000000ffff057224 */ /* 0x000fe200078e0008 */
[----:B------:R-:W-:Y:S01]  /*0f20*/  LOP3.LUT R8, R0, 0x75, RZ, 0xfc, !PT ;  /* 0x0000007500087812 */ /* 0x000fe200078efcff */
[----:B------:R-:W-:Y:S01]  /*0f30*/  @!P6 IMAD.IADD R7, R7, 0x1, -R3 ;  /* 0x000000010707e824 */ /* 0x000fe200078e0a03 */
[----:B------:R-:W-:Y:S01]  /*0f40*/  ISETP.GT.U32.AND P6, PT, R3, R117, PT ;  /* 0x000000750300720c */ /* 0x000fe20003fc4070 */
[----:B------:R-:W-:Y:S01]  /*0f50*/  IMAD.HI.U32 R6, R2, R21, RZ ;  /* 0x0000001502067227 */ /* 0x000fe200078e00ff */
[----:B------:R-:W-:-:S03]  /*0f60*/  IABS R79, R8 ;  /* 0x00000008004f7213 */ /* 0x000fc60000000000 */
[----:B------:R-:W-:Y:S01]  /*0f70*/  @!P2 IMAD.MOV R5, RZ, RZ, -R5 ;  /* 0x000000ffff05a224 */ /* 0x000fe200078e0a05 */
[C---:B------:R-:W-:Y:S01]  /*0f80*/  ISETP.GT.U32.AND P2, PT, R3.reuse, R15, PT ;  /* 0x0000000f0300720c */ /* 0x040fe20003f44070 */
[----:B------:R-:W-:Y:S01]  /*0f90*/  @!P0 IMAD.MOV R13, RZ, RZ, -R13 ;  /* 0x000000ffff0d8224 */ /* 0x000fe200078e0a0d */
[C---:B------:R-:W-:Y:S01]  /*0fa0*/  ISETP.GT.U32.AND P0, PT, R3.reuse, R9, PT ;  /* 0x000000090300720c */ /* 0x040fe20003f04070 */
[----:B------:R-:W-:Y:S02]  /*0fb0*/  IMAD.MOV R6, RZ, RZ, -R6 ;  /* 0x000000ffff067224 */ /* 0x000fe400078e0a06 */
[----:B------:R-:W-:Y:S01]  /*0fc0*/  @!P4 IMAD.MOV R11, RZ, RZ, -R11 ;  /* 0x000000ffff0bc224 */ /* 0x000fe200078e0a0b */
[C---:B------:R-:W-:Y:S01]  /*0fd0*/  ISETP.GT.U32.AND P4, PT, R3.reuse, R7, PT ;  /* 0x000000070300720c */ /* 0x040fe20003f84070 */
[C---:B------:R-:W-:Y:S01]  /*0fe0*/  IMAD R19, R3.reuse, R10, R19 ;  /* 0x0000000a03137224 */ /* 0x040fe200078e0213 */
[----:B------:R-:W-:Y:S01]  /*0ff0*/  LOP3.LUT R10, R0, 0x76, RZ, 0xfc, !PT ;  /* 0x00000076000a7812 */ /* 0x000fe200078efcff */
[----:B------:R-:W-:-:S02]  /*1000*/  IMAD R21, R3, R6, R21 ;  /* 0x0000000603157224 */ /* 0x000fc400078e0215 */
[--C-:B------:R-:W-:Y:S01]  /*1010*/  @!P6 IMAD.IADD R117, R117, 0x1, -R3.reuse ;  /* 0x000000017575e824 */ /* 0x100fe200078e0a03 */
[----:B------:R-:W-:Y:S01]  /*1020*/  IABS R23, R10 ;  /* 0x0000000a00177213 */ /* 0x000fe20000000000 */
[--C-:B------:R-:W-:Y:S01]  /*1030*/  @!P2 IMAD.IADD R15, R15, 0x1, -R3.reuse ;  /* 0x000000010f0fa824 */ /* 0x100fe200078e0a03 */
[----:B------:R-:W-:Y:S01]  /*1040*/  ISETP.GT.U32.AND P6, PT, R3, R21, PT ;  /* 0x000000150300720c */ /* 0x000fe20003fc4070 */
[--C-:B------:R-:W-:Y:S01]  /*1050*/  @!P1 IMAD.IADD R17, R17, 0x1, -R3.reuse ;  /* 0x0000000111119824 */ /* 0x100fe200078e0a03 */
[----:B------:R-:W-:Y:S01]  /*1060*/  ISETP.GE.AND P1, PT, R12, RZ, PT ;  /* 0x000000ff0c00720c */ /* 0x000fe20003f26270 */
[----:B------:R-:W-:Y:S01]  /*1070*/  @!P0 IMAD.IADD R9, R9, 0x1, -R3 ;  /* 0x0000000109098824 */ /* 0x000fe200078e0a03 */
[----:B------:R-:W-:Y:S01]  /*1080*/  ISETP.GT.U32.AND P2, PT, R3, R19, PT ;  /* 0x000000130300720c */ /* 0x000fe20003f44070 */
[----:B------:R-:W-:Y:S01]  /*1090*/  IMAD.HI.U32 R4, R2, R23, RZ ;  /* 0x0000001702047227 */ /* 0x000fe200078e00ff */
[----:B------:R-:W-:Y:S02]  /*10a0*/  ISETP.GE.AND P0, PT, R16, RZ, PT ;  /* 0x000000ff1000720c */ /* 0x000fe40003f06270 */
[----:B------:R-:W-:Y:S01]  /*10b0*/  LOP3.LUT R12, R0, 0x73, RZ, 0xfc, !PT ;  /* 0x00000073000c7812 */ /* 0x000fe200078efcff */
[----:B------:R-:W-:Y:S01]  /*10c0*/  IMAD.HI.U32 R6, R2, R79, RZ ;  /* 0x0000004f02067227 */ /* 0x000fe200078e00ff */
[----:B------:R-:W-:-:S02]  /*10d0*/  LOP3.LUT R16, R0, 0x62, RZ, 0xfc, !PT ;  /* 0x0000006200107812 */ /* 0x000fc400078efcff */
[----:B------:R-:W-:Y:S01]  /*10e0*/  IABS R85, R12 ;  /* 0x0000000c00557213 */ /* 0x000fe20000000000 */
[----:B------:R-:W-:Y:S01]  /*10f0*/  @!P4 IMAD.IADD R7, R7, 0x1, -R3 ;  /* 0x000000010707c824 */ /* 0x000fe200078e0a03 */
[----:B------:R-:W-:Y:S01]  /*1100*/  ISETP.GE.AND P4, PT, R14, RZ, PT ;  /* 0x000000ff0e00720c */ /* 0x000fe20003f86270 */
[----:B------:R-:W-:Y:S01]  /*1110*/  @!P5 IMAD.MOV R15, RZ, RZ, -R15 ;  /* 0x000000ffff0fd224 */ /* 0x000fe200078e0a0f */
[C---:B------:R-:W-:Y:S01]  /*1120*/  ISETP.GT.U32.AND P5, PT, R3.reuse, R9, PT ;  /* 0x000000090300720c */ /* 0x040fe20003fa4070 */
[----:B------:R-:W-:Y:S01]  /*1130*/  IMAD.MOV R4, RZ, RZ, -R4 ;  /* 0x000000ffff047224 */ /* 0x000fe200078e0a04 */
[C---:B------:R-:W-:Y:S01]  /*1140*/  LOP3.LUT R14, R0.reuse, 0x6c, RZ, 0xfc, !PT ;  /* 0x0000006c000e7812 */ /* 0x040fe200078efcff */
[----:B------:R-:W-:Y:S01]  /*1150*/  IMAD.MOV R6, RZ, RZ, -R6 ;  /* 0x000000ffff067224 */ /* 0x000fe200078e0a06 */
[----:B------:R-:W-:Y:S01]  /*1160*/  IABS R137, R16 ;  /* 0x0000001000897213 */ /* 0x000fe20000000000 */
[C---:B------:R-:W-:Y:S01]  /*1170*/  IMAD R23, R3.reuse, R4, R23 ;  /* 0x0000000403177224 */ /* 0x040fe200078e0217 */
[----:B------:R-:W-:Y:S01]  /*1180*/  IABS R99, R14 ;  /* 0x0000000e00637213 */ /* 0x000fe20000000000 */
[----:B------:R-:W-:Y:S01]  /*1190*/  IMAD R79, R3, R6, R79 ;  /* 0x00000006034f7224 */ /* 0x000fe200078e024f */
[----:B------:R-:W-:Y:S01]  /*11a0*/  LOP3.LUT R6, R0, 0x74, RZ, 0xfc, !PT ;  /* 0x0000007400067812 */ /* 0x000fe200078efcff */
[----:B------:R-:W-:-:S02]  /*11b0*/  @!P6 IMAD.IADD R21, R21, 0x1, -R3 ;  /* 0x000000011515e824 */ /* 0x000fc400078e0a03 */
[----:B------:R-:W-:Y:S01]  /*11c0*/  @!P1 IMAD.MOV R117, RZ, RZ, -R117 ;  /* 0x000000ffff759224 */ /* 0x000fe200078e0a75 */
[----:B------:R-:W-:Y:S01]  /*11d0*/  ISETP.GT.U32.AND P1, PT, R3, R23, PT ;  /* 0x000000170300720c */ /* 0x000fe20003f24070 */
[----:B------:R-:W-:Y:S01]  /*11e0*/  @!P2 IMAD.IADD R19, R19, 0x1, -R3 ;  /* 0x000000011313a824 */ /* 0x000fe200078e0a03 */
[----:B------:R-:W-:Y:S01]  /*11f0*/  ISETP.GT.U32.AND P6, PT, R3, R21, PT ;  /* 0x000000150300720c */ /* 0x000fe20003fc4070 */
[----:B------:R-:W-:Y:S01]  /*1200*/  @!P4 IMAD.MOV R7, RZ, RZ, -R7 ;  /* 0x000000ffff07c224 */ /* 0x000fe200078e0a07 */
[----:B------:R-:W-:Y:S01]  /*1210*/  IABS R83, R6 ;  /* 0x0000000600537213 */ /* 0x000fe20000000000 */
[----:B------:R-:W-:Y:S01]  /*1220*/  @!P5 IMAD.IADD R9, R9, 0x1, -R3 ;  /* 0x000000010909d824 */ /* 0x000fe200078e0a03 */
[----:B------:R-:W-:Y:S01]  /*1230*/  ISETP.GE.AND P4, PT, R20, RZ, PT ;  /* 0x000000ff1400720c */ /* 0x000fe20003f86270 */
[----:B------:R-:W-:Y:S01]  /*1240*/  @!P3 IMAD.MOV R17, RZ, RZ, -R17 ;  /* 0x000000ffff11b224 */ /* 0x000fe200078e0a11 */
[C---:B------:R-:W-:Y:S01]  /*1250*/  ISETP.GT.U32.AND P5, PT, R3.reuse, R79, PT ;  /* 0x0000004f0300720c */ /* 0x040fe20003fa4070 */
[----:B------:R-:W-:Y:S01]  /*1260*/  IMAD.HI.U32 R4, R2, R83, RZ ;  /* 0x0000005302047227 */ /* 0x000fe200078e00ff */
[----:B------:R-:W-:-:S02]  /*1270*/  ISETP.GT.U32.AND P3, PT, R3, R19, PT ;  /* 0x000000130300720c */ /* 0x000fc40003f64070 */
[----:B------:R-:W-:Y:S01]  /*1280*/  ISETP.GE.AND P2, PT, R18, RZ, PT ;  /* 0x000000ff1200720c */ /* 0x000fe20003f46270 */
[----:B------:R-:W-:Y:S01]  /*1290*/  IMAD.MOV R4, RZ, RZ, -R4 ;  /* 0x000000ffff047224 */ /* 0x000fe200078e0a04 */
[----:B------:R-:W-:Y:S01]  /*12a0*/  LOP3.LUT R18, R0, 0x3e, RZ, 0xfc, !PT ;  /* 0x0000003e00127812 */ /* 0x000fe200078efcff */
[--C-:B------:R-:W-:Y:S01]  /*12b0*/  @!P6 IMAD.IADD R21, R21, 0x1, -R3.reuse ;  /* 0x000000011515e824 */ /* 0x100fe200078e0a03 */
[----:B------:R-:W-:Y:S01]  /*12c0*/  ISETP.GE.AND P6, PT, R8, RZ, PT ;  /* 0x000000ff0800720c */ /* 0x000fe20003fc6270 */
[----:B------:R-:W-:Y:S01]  /*12d0*/  @!P1 IMAD.IADD R23, R23, 0x1, -R3 ;  /* 0x0000000117179824 */ /* 0x000fe200078e0a03 */
[----:B------:R-:W-:Y:S01]  /*12e0*/  ISETP.GE.AND P1, PT, R6, RZ, PT ;  /* 0x000000ff0600720c */ /* 0x000fe20003f26270 */
[----:B------:R-:W-:Y:S01]  /*12f0*/  IMAD R83, R3, R4, R83 ;  /* 0x0000000403537224 */ /* 0x000fe200078e0253 */
[----:B------:R-:W-:Y:S01]  /*1300*/  LOP3.LUT R4, R0, 0x72, RZ, 0xfc, !PT ;  /* 0x0000007200047812 */ /* 0x000fe200078efcff */
[----:B------:R-:W-:Y:S01]  /*1310*/  @!P5 IMAD.IADD R79, R79, 0x1, -R3 ;  /* 0x000000014f4fd824 */ /* 0x000fe200078e0a03 */
[----:B------:R-:W-:Y:S01]  /*1320*/  IABS R221, R18 ;  /* 0x0000001200dd7213 */ /* 0x000fe20000000000 */
[----:B------:R-:W-:Y:S01]  /*1330*/  @!P0 IMAD.MOV R9, RZ, RZ, -R9 ;  /* 0x000000ffff098224 */ /* 0x000fe200078e0a09 */
[C---:B------:R-:W-:Y:S01]  /*1340*/  ISETP.GT.U32.AND P0, PT, R3.reuse, R23, PT ;  /* 0x000000170300720c */ /* 0x040fe20003f04070 */
[----:B------:R-:W-:Y:S01]  /*1350*/  @!P4 IMAD.MOV R21, RZ, RZ, -R21 ;  /* 0x000000ffff15c224 */ /* 0x000fe200078e0a15 */
[----:B------:R-:W-:Y:S01]  /*1360*/  ISETP.GT.U32.AND P4, PT, R3, R83, PT ;  /* 0x000000530300720c */ /* 0x000fe20003f84070 */
[----:B------:R-:W-:Y:S01]  /*1370*/  @!P3 IMAD.IADD R19, R19, 0x1, -R3 ;  /* 0x000000011313b824 */ /* 0x000fe200078e0a03 */
[----:B------:R-:W-:Y:S01]  /*1380*/  ISETP.GE.AND P3, PT, R10, RZ, PT ;  /* 0x000000ff0a00720c */ /* 0x000fe20003f66270 */
[----:B------:R-:W-:Y:S01]  /*1390*/  IMAD.HI.U32 R6, R2, R85, RZ ;  /* 0x0000005502067227 */ /* 0x000fe200078e00ff */
[----:B------:R-:W-:-:S02]  /*13a0*/  ISETP.GT.U32.AND P5, PT, R3, R79, PT ;  /* 0x0000004f0300720c */ /* 0x000fc40003fa4070 */
[C---:B------:R-:W-:Y:S01]  /*13b0*/  LOP3.LUT R10, R0.reuse, 0x70, RZ, 0xfc, !PT ;  /* 0x00000070000a7812 */ /* 0x040fe200078efcff */
[----:B------:R-:W-:Y:S01]  /*13c0*/  IMAD.MOV R6, RZ, RZ, -R6 ;  /* 0x000000ffff067224 */ /* 0x000fe200078e0a06 */
[----:B------:R-:W-:Y:S01]  /*13d0*/  IABS R87, R4 ;  /* 0x0000000400577213 */ /* 0x000fe20000000000 */
[----:B------:R-:W-:Y:S01]  /*13e0*/  @!P2 IMAD.MOV R19, RZ, RZ, -R19 ;  /* 0x000000ffff13a224 */ /* 0x000fe200078e0a13 */
[----:B------:R-:W-:Y:S01]  /*13f0*/  IABS R91, R10 ;  /* 0x0000000a005b7213 */ /* 0x000fe20000000000 */
[----:B------:R-:W-:Y:S01]  /*1400*/  IMAD R85, R3, R6, R85 ;  /* 0x0000000603557224 */ /* 0x000fe200078e0255 */
[----:B------:R-:W-:Y:S01]  /*1410*/  LOP3.LUT R6, R0, 0x71, RZ, 0xfc, !PT ;  /* 0x0000007100067812 */ /* 0x000fe200078efcff */
[--C-:B------:R-:W-:Y:S01]  /*1420*/  @!P0 IMAD.IADD R23, R23, 0x1, -R3.reuse ;  /* 0x0000000117178824 */ /* 0x100fe200078e0a03 */
[----:B------:R-:W-:Y:S01]  /*1430*/  ISETP.GE.AND P0, PT, R4, RZ, PT ;  /* 0x000000ff0400720c */ /* 0x000fe20003f06270 */
[--C-:B------:R-:W-:Y:S01]  /*1440*/  @!P4 IMAD.IADD R83, R83, 0x1, -R3.reuse ;  /* 0x000000015353c824 */ /* 0x100fe200078e0a03 */
[----:B------:R-:W-:Y:S01]  /*1450*/  IABS R89, R6 ;  /* 0x0000000600597213 */ /* 0x000fe20000000000 */
[----:B------:R-:W-:Y:S01]  /*1460*/  @!P5 IMAD.IADD R79, R79, 0x1, -R3 ;  /* 0x000000014f4fd824 */ /* 0x000fe200078e0a03 */
[C---:B------:R-:W-:Y:S01]  /*1470*/  ISETP.GT.U32.AND P5, PT, R3.reuse, R85, PT ;  /* 0x000000550300720c */ /* 0x040fe20003fa4070 */
[----:B------:R-:W-:Y:S01]  /*1480*/  @!P3 IMAD.MOV R23, RZ, RZ, -R23 ;  /* 0x000000ffff17b224 */ /* 0x000fe200078e0a17 */
[----:B------:R-:W-:Y:S01]  /*1490*/  ISETP.GT.U32.AND P3, PT, R3, R83, PT ;  /* 0x000000530300720c */ /* 0x000fe20003f64070 */
[----:B------:R-:W-:Y:S01]  /*14a0*/  IMAD.HI.U32 R4, R2, R87, RZ ;  /* 0x0000005702047227 */ /* 0x000fe200078e00ff */
[----:B------:R-:W-:-:S02]  /*14b0*/  ISETP.GE.AND P4, PT, R6, RZ, PT ;  /* 0x000000ff0600720c */ /* 0x000fc40003f86270 */
[----:B------:R-:W-:Y:S01]  /*14c0*/  ISETP.GE.AND P2, PT, R12, RZ, PT ;  /* 0x000000ff0c00720c */ /* 0x000fe20003f46270 */
[----:B------:R-:W-:Y:S01]  /*14d0*/  IMAD.HI.U32 R8, R2, R91, RZ ;  /* 0x0000005b02087227 */ /* 0x000fe200078e00ff */
[----:B------:R-:W-:-:S03]  /*14e0*/  LOP3.LUT R12, R0, 0x6d, RZ, 0xfc, !PT ;  /* 0x0000006d000c7812 */ /* 0x000fc600078efcff */
[----:B------:R-:W-:Y:S01]  /*14f0*/  IMAD.MOV R4, RZ, RZ, -R4 ;  /* 0x000000ffff047224 */ /* 0x000fe200078e0a04 */
[----:B------:R-:W-:Y:S01]  /*1500*/  IABS R97, R12 ;  /* 0x0000000c00617213 */ /* 0x000fe20000000000 */
[----:B------:R-:W-:Y:S02]  /*1510*/  IMAD.MOV R8, RZ, RZ, -R8 ;  /* 0x000000ffff087224 */ /* 0x000fe400078e0a08 */
[----:B------:R-:W-:Y:S02]  /*1520*/  @!P5 IMAD.IADD R85, R85, 0x1, -R3 ;  /* 0x000000015555d824 */ /* 0x000fe400078e0a03 */
[----:B------:R-:W-:Y:S02]  /*1530*/  IMAD R87, R3, R4, R87 ;  /* 0x0000000403577224 */ /* 0x000fe400078e0257 */
[----:B------:R-:W-:Y:S01]  /*1540*/  @!P3 IMAD.IADD R83, R83, 0x1, -R3 ;  /* 0x000000015353b824 */ /* 0x000fe200078e0a03 */
[C---:B------:R-:W-:Y:S01]  /*1550*/  ISETP.GT.U32.AND P5, PT, R3.reuse, R85, PT ;  /* 0x000000550300720c */ /* 0x040fe20003fa4070 */
[C---:B------:R-:W-:Y:S01]  /*1560*/  IMAD R91, R3.reuse, R8, R91 ;  /* 0x00000008035b7224 */ /* 0x040fe200078e025b */
[----:B------:R-:W-:Y:S01]  /*1570*/  ISETP.GT.U32.AND P3, PT, R3, R87, PT ;  /* 0x000000570300720c */ /* 0x000fe20003f64070 */
[----:B------:R-:W-:-:S02]  /*1580*/  @!P1 IMAD.MOV R83, RZ, RZ, -R83 ;  /* 0x000000ffff539224 */ /* 0x000fc400078e0a53 */
[----:B------:R-:W-:Y:S01]  /*1590*/  IMAD.HI.U32 R6, R2, R89, RZ ;  /* 0x0000005902067227 */ /* 0x000fe200078e00ff */
[----:B------:R-:W-:-:S03]  /*15a0*/  ISETP.GT.U32.AND P1, PT, R3, R91, PT ;  /* 0x0000005b0300720c */ /* 0x000fc60003f24070 */
[----:B------:R-:W-:Y:S02]  /*15b0*/  IMAD.MOV R6, RZ, RZ, -R6 ;  /* 0x000000ffff067224 */ /* 0x000fe400078e0a06 */
[----:B------:R-:W-:Y:S01]  /*15c0*/  @!P6 IMAD.MOV R79, RZ, RZ, -R79 ;  /* 0x000000ffff4fe224 */ /* 0x000fe200078e0a4f */
[----:B------:R-:W-:Y:S01]  /*15d0*/  ISETP.GE.AND P6, PT, R10, RZ, PT ;  /* 0x000000ff0a00720c */ /* 0x000fe20003fc6270 */
[----:B------:R-:W-:Y:S01]  /*15e0*/  IMAD R89, R3, R6, R89 ;  /* 0x0000000603597224 */ /* 0x000fe200078e0259 */
[C---:B------:R-:W-:Y:S01]  /*15f0*/  LOP3.LUT R6, R0.reuse, 0x6f, RZ, 0xfc, !PT ;  /* 0x0000006f00067812 */ /* 0x040fe200078efcff */
[--C-:B------:R-:W-:Y:S01]  /*1600*/  @!P5 IMAD.IADD R85, R85, 0x1, -R3.reuse ;  /* 0x000000015555d824 */ /* 0x100fe200078e0a03 */
[----:B------:R-:W-:Y:S01]  /*1610*/  LOP3.LUT R10, R0, 0x6e, RZ, 0xfc, !PT ;  /* 0x0000006e000a7812 */ /* 0x000fe200078efcff */
[--C-:B------:R-:W-:Y:S01]  /*1620*/  @!P3 IMAD.IADD R87, R87, 0x1, -R3.reuse ;  /* 0x000000015757b824 */ /* 0x100fe200078e0a03 */
[----:B------:R-:W-:Y:S01]  /*1630*/  IABS R93, R6 ;  /* 0x00000006005d7213 */ /* 0x000fe20000000000 */
[----:B------:R-:W-:Y:S01]  /*1640*/  @!P1 IMAD.IADD R91, R91, 0x1, -R3 ;  /* 0x000000015b5b9824 */ /* 0x000fe200078e0a03 */
[----:B------:R-:W-:Y:S01]  /*1650*/  IABS R95, R10 ;  /* 0x0000000a005f7213 */ /* 0x000fe20000000000 */
[----:B------:R-:W-:Y:S01]  /*1660*/  @!P2 IMAD.MOV R85, RZ, RZ, -R85 ;  /* 0x000000ffff55a224 */ /* 0x000fe200078e0a55 */
[----:B------:R-:W-:Y:S01]  /*1670*/  ISETP.GT.U32.AND P3, PT, R3, R87, PT ;  /* 0x000000570300720c */ /* 0x000fe20003f64070 */
[----:B------:R-:W-:Y:S01]  /*1680*/  IMAD.HI.U32 R4, R2, R93, RZ ;  /* 0x0000005d02047227 */ /* 0x000fe200078e00ff */
[----:B------:R-:W-:-:S02]  /*1690*/  ISETP.GE.AND P2, PT, R6, RZ, PT ;  /* 0x000000ff0600720c */ /* 0x000fc40003f46270 */
[C---:B------:R-:W-:Y:S01]  /*16a0*/  ISETP.GT.U32.AND P1, PT, R3.reuse, R91, PT ;  /* 0x0000005b0300720c */ /* 0x040fe20003f24070 */
[----:B------:R-:W-:Y:S01]  /*16b0*/  IMAD.HI.U32 R6, R2, R97, RZ ;  /* 0x0000006102067227 */ /* 0x000fe200078e00ff */
[----:B------:R-:W-:-:S03]  /*16c0*/  ISETP.GT.U32.AND P5, PT, R3, R89, PT ;  /* 0x000000590300720c */ /* 0x000fc60003fa4070 */
[----:B------:R-:W-:Y:S02]  /*16d0*/  IMAD.MOV R4, RZ, RZ, -R4 ;  /* 0x000000ffff047224 */ /* 0x000fe400078e0a04 */
[----:B------:R-:W-:-:S04]  /*16e0*/  IMAD.HI.U32 R8, R2, R99, RZ ;  /* 0x0000006302087227 */ /* 0x000fc800078e00ff */
[----:B------:R-:W-:Y:S02]  /*16f0*/  IMAD.MOV R6, RZ, RZ, -R6 ;  /* 0x000000ffff067224 */ /* 0x000fe400078e0a06 */
[C---:B------:R-:W-:Y:S02]  /*1700*/  IMAD R93, R3.reuse, R4, R93 ;  /* 0x00000004035d7224 */ /* 0x040fe400078e025d */
[----:B------:R-:W-:Y:S02]  /*1710*/  IMAD.MOV R8, RZ, RZ, -R8 ;  /* 0x000000ffff087224 */ /* 0x000fe400078e0a08 */
[----:B------:R-:W-:Y:S01]  /*1720*/  IMAD R97, R3, R6, R97 ;  /* 0x0000000603617224 */ /* 0x000fe200078e0261 */
[----:B------:R-:W-:Y:S01]  /*1730*/  LOP3.LUT R6, R0, 0x6b, RZ, 0xfc, !PT ;  /* 0x0000006b00067812 */ /* 0x000fe200078efcff */
[----:B------:R-:W-:Y:S01]  /*1740*/  @!P3 IMAD.IADD R87, R87, 0x1, -R3 ;  /* 0x000000015757b824 */ /* 0x000fe200078e0a03 */
[C---:B------:R-:W-:Y:S01]  /*1750*/  ISETP.GT.U32.AND P3, PT, R3.reuse, R93, PT ;  /* 0x0000005d0300720c */ /* 0x040fe20003f64070 */
[----:B------:R-:W-:Y:S01]  /*1760*/  IMAD R99, R3, R8, R99 ;  /* 0x0000000803637224 */ /* 0x000fe200078e0263 */
[----:B------:R-:W-:Y:S01]  /*1770*/  IABS R119, R6 ;  /* 0x0000000600777213 */ /* 0x000fe20000000000 */
[----:B------:R-:W-:Y:S01]  /*1780*/  @!P1 IMAD.IADD R91, R91, 0x1, -R3 ;  /* 0x000000015b5b9824 */ /* 0x000fe200078e0a03 */
[----:B------:R-:W-:Y:S01]  /*1790*/  ISETP.GT.U32.AND P1, PT, R3, R97, PT ;  /* 0x000000610300720c */ /* 0x000fe20003f24070 */
[----:B------:R-:W-:Y:S01]  /*17a0*/  IMAD.HI.U32 R4, R2, R95, RZ ;  /* 0x0000005f02047227 */ /* 0x000fe200078e00ff */
[----:B------:R-:W-:-:S03]  /*17b0*/  LOP3.LUT R8, R0, 0x6a, RZ, 0xfc, !PT ;  /* 0x0000006a00087812 */ /* 0x000fc600078efcff */
[----:B------:R-:W-:Y:S01]  /*17c0*/  @!P6 IMAD.MOV R91, RZ, RZ, -R91 ;  /* 0x000000ffff5be224 */ /* 0x000fe200078e0a5b */
[----:B------:R-:W-:Y:S01]  /*17d0*/  ISETP.GT.U32.AND P6, PT, R3, R99, PT ;  /* 0x000000630300720c */ /* 0x000fe20003fc4070 */
[----:B------:R-:W-:Y:S01]  /*17e0*/  IMAD.MOV R4, RZ, RZ, -R4 ;  /* 0x000000ffff047224 */ /* 0x000fe200078e0a04 */
[----:B------:R-:W-:Y:S01]  /*17f0*/  IABS R121, R8 ;  /* 0x0000000800797213 */ /* 0x000fe20000000000 */
[----:B------:R-:W-:Y:S02]  /*1800*/  @!P3 IMAD.IADD R93, R93, 0x1, -R3 ;  /* 0x000000015d5db824 */ /* 0x000fe400078e0a03 */
[C---:B------:R-:W-:Y:S02]  /*1810*/  IMAD R95, R3.reuse, R4, R95 ;  /* 0x00000004035f7224 */ /* 0x040fe400078e025f */
[----:B------:R-:W-:Y:S01]  /*1820*/  IMAD.HI.U32 R4, R2, R119, RZ ;  /* 0x0000007702047227 */ /* 0x000fe200078e00ff */
[----:B------:R-:W-:-:S03]  /*1830*/  ISETP.GT.U32.AND P3, PT, R3, R93, PT ;  /* 0x0000005d0300720c */ /* 0x000fc60003f64070 */
[--C-:B------:R-:W-:Y:S02]  /*1840*/  @!P1 IMAD.IADD R97, R97, 0x1, -R3.reuse ;  /* 0x0000000161619824 */ /* 0x100fe400078e0a03 */
[--C-:B------:R-:W-:Y:S02]  /*1850*/  @!P5 IMAD.IADD R89, R89, 0x1, -R3.reuse ;  /* 0x000000015959d824 */ /* 0x100fe400078e0a03 */
[----:B------:R-:W-:Y:S02]  /*1860*/  IMAD.MOV R4, RZ, RZ, -R4 ;  /* 0x000000ffff047224 */ /* 0x000fe400078e0a04 */
[----:B------:R-:W-:Y:S01]  /*1870*/  @!P6 IMAD.IADD R99, R99, 0x1, -R3 ;  /* 0x000000016363e824 */ /* 0x000fe200078e0a03 */
[C---:B------:R-:W-:Y:S01]  /*1880*/  ISETP.GT.U32.AND P6, PT, R3.reuse, R97, PT ;  /* 0x000000610300720c */ /* 0x040fe20003fc4070 */
[C---:B------:R-:W-:Y:S01]  /*1890*/  IMAD R119, R3.reuse, R4, R119 ;  /* 0x0000000403777224 */ /* 0x040fe200078e0277 */
[----:B------:R-:W-:Y:S01]  /*18a0*/  ISETP.GT.U32.AND P5, PT, R3, R89, PT ;  /* 0x000000590300720c */ /* 0x000fe20003fa4070 */
[----:B------:R-:W-:-:S04]  /*18b0*/  IMAD.HI.U32 R4, R2, R121, RZ ;  /* 0x0000007902047227 */ /* 0x000fc800078e00ff */
[----:B------:R-:W-:Y:S01]  /*18c0*/  @!P0 IMAD.MOV R87, RZ, RZ, -R87 ;  /* 0x000000ffff578224 */ /* 0x000fe200078e0a57 */
[----:B------:R-:W-:Y:S01]  /*18d0*/  ISETP.GT.U32.AND P0, PT, R3, R95, PT ;  /* 0x0000005f0300720c */ /* 0x000fe20003f04070 */
[----:B------:R-:W-:Y:S02]  /*18e0*/  IMAD.MOV R4, RZ, RZ, -R4 ;  /* 0x000000ffff047224 */ /* 0x000fe400078e0a04 */
[----:B------:R-:W-:Y:S01]  /*18f0*/  @!P3 IMAD.IADD R93, R93, 0x1, -R3 ;  /* 0x000000015d5db824 */ /* 0x000fe200078e0a03 */
[----:B------:R-:W-:Y:S01]  /*1900*/  ISETP.GE.AND P3, PT, R14, RZ, PT ;  /* 0x000000ff0e00720c */ /* 0x000fe20003f66270 */
[----:B------:R-:W-:Y:S01]  /*1910*/  IMAD R121, R3, R4, R121 ;  /* 0x0000000403797224 */ /* 0x000fe200078e0279 */
[----:B------:R-:W-:Y:S01]  /*1920*/  LOP3.LUT R14, R0, 0x67, RZ, 0xfc, !PT ;  /* 0x00000067000e7812 */ /* 0x000fe200078efcff */
[--C-:B------:R-:W-:Y:S02]  /*1930*/  @!P6 IMAD.IADD R97, R97, 0x1, -R3.reuse ;  /* 0x000000016161e824 */ /* 0x100fe400078e0a03 */
[----:B------:R-:W-:Y:S01]  /*1940*/  @!P5 IMAD.IADD R89, R89, 0x1, -R3 ;  /* 0x000000015959d824 */ /* 0x000fe200078e0a03 */
[----:B------:R-:W-:Y:S01]  /*1950*/  ISETP.GT.U32.AND P6, PT, R3, R121, PT ;  /* 0x000000790300720c */ /* 0x000fe20003fc4070 */
[----:B------:R-:W-:Y:S01]  /*1960*/  @!P2 IMAD.MOV R93, RZ, RZ, -R93 ;  /* 0x000000ffff5da224 */ /* 0x000fe200078e0a5d */
[----:B------:R-:W-:Y:S01]  /*1970*/  ISETP.GE.AND P5, PT, R10, RZ, PT ;  /* 0x000000ff0a00720c */ /* 0x000fe20003fa6270 */
[----:B------:R-:W-:Y:S01]  /*1980*/  @!P4 IMAD.MOV R89, RZ, RZ, -R89 ;  /* 0x000000ffff59c224 */ /* 0x000fe200078e0a59 */
[----:B------:R-:W-:Y:S01]  /*1990*/  LOP3.LUT R10, R0, 0x69, RZ, 0xfc, !PT ;  /* 0x00000069000a7812 */ /* 0x000fe200078efcff */
[----:B------:R-:W-:Y:S01]  /*19a0*/  @!P0 IMAD.IADD R95, R95, 0x1, -R3 ;  /* 0x000000015f5f8824 */ /* 0x000fe200078e0a03 */
[----:B------:R-:W-:-:S02]  /*19b0*/  ISETP.GT.U32.AND P2, PT, R3, R99, PT ;  /* 0x000000630300720c */ /* 0x000fc40003f44070 */
[----:B------:R-:W-:Y:S02]  /*19c0*/  ISETP.GE.AND P4, PT, R12, RZ, PT ;  /* 0x000000ff0c00720c */ /* 0x000fe40003f86270 */
[----:B------:R-:W-:Y:S02]  /*19d0*/  LOP3.LUT R12, R0, 0x68, RZ, 0xfc, !PT ;  /* 0x00000068000c7812 */ /* 0x000fe400078efcff */
[----:B------:R-:W-:Y:S01]  /*19e0*/  IABS R123, R10 ;  /* 0x0000000a007b7213 */ /* 0x000fe20000000000 */
[----:B------:R-:W-:Y:S01]  /*19f0*/  @!P6 IMAD.IADD R121, R121, 0x1, -R3 ;  /* 0x000000017979e824 */ /* 0x000fe200078e0a03 */
[----:B------:R-:W-:Y:S02]  /*1a00*/  ISETP.GT.U32.AND P1, PT, R3, R95, PT ;  /* 0x0000005f0300720c */ /* 0x000fe40003f24070 */
[----:B------:R-:W-:Y:S01]  /*1a10*/  IABS R125, R12 ;  /* 0x0000000c007d7213 */ /* 0x000fe20000000000 */
[----:B------:R-:W-:Y:S01]  /*1a20*/  IMAD.HI.U32 R4, R2, R123, RZ ;  /* 0x0000007b02047227 */ /* 0x000fe200078e00ff */
[----:B------:R-:W-:-:S02]  /*1a30*/  ISETP.GE.AND P0, PT, R6, RZ, PT ;  /* 0x000000ff0600720c */ /* 0x000fc40003f06270 */
[----:B------:R-:W-:Y:S01]  /*1a40*/  IABS R127, R14 ;  /* 0x0000000e007f7213 */ /* 0x000fe20000000000 */
[----:B------:R-:W-:Y:S01]  /*1a50*/  IMAD.HI.U32 R6, R2, R125, RZ ;  /* 0x0000007d02067227 */ /* 0x000fe200078e00ff */
[----:B------:R-:W-:-:S03]  /*1a60*/  ISETP.GT.U32.AND P6, PT, R3, R121, PT ;  /* 0x000000790300720c */ /* 0x000fc60003fc4070 */
[----:B------:R-:W-:Y:S02]  /*1a70*/  IMAD.MOV R4, RZ, RZ, -R4 ;  /* 0x000000ffff047224 */ /* 0x000fe400078e0a04 */
[----:B------:R-:W-:Y:S01]  /*1a80*/  @!P2 IMAD.IADD R99, R99, 0x1, -R3 ;  /* 0x000000016363a824 */ /* 0x000fe200078e0a03 */
[----:B------:R-:W-:Y:S01]  /*1a90*/  ISETP.GE.AND P2, PT, R8, RZ, PT ;  /* 0x000000ff0800720c */ /* 0x000fe20003f46270 */
[----:B------:R-:W-:-:S04]  /*1aa0*/  IMAD.HI.U32 R8, R2, R127, RZ ;  /* 0x0000007f02087227 */ /* 0x000fc800078e00ff */
[----:B------:R-:W-:Y:S02]  /*1ab0*/  IMAD.MOV R6, RZ, RZ, -R6 ;  /* 0x000000ffff067224 */ /* 0x000fe400078e0a06 */
[----:B------:R-:W-:Y:S02]  /*1ac0*/  IMAD R123, R3, R4, R123 ;  /* 0x00000004037b7224 */ /* 0x000fe400078e027b */
[----:B------:R-:W-:Y:S01]  /*1ad0*/  @!P1 IMAD.IADD R95, R95, 0x1, -R3 ;  /* 0x000000015f5f9824 */ /* 0x000fe200078e0a03 */
[C---:B------:R-:W-:Y:S01]  /*1ae0*/  ISETP.GT.U32.AND P1, PT, R3.reuse, R119, PT ;  /* 0x000000770300720c */ /* 0x040fe20003f24070 */
[----:B------:R-:W-:Y:S02]  /*1af0*/  IMAD.MOV R8, RZ, RZ, -R8 ;  /* 0x000000ffff087224 */ /* 0x000fe400078e0a08 */
[C---:B------:R-:W-:Y:S02]  /*1b00*/  IMAD R125, R3.reuse, R6, R125 ;  /* 0x00000006037d7224 */ /* 0x040fe400078e027d */
[----:B------:R-:W-:Y:S01]  /*1b10*/  @!P4 IMAD.MOV R97, RZ, RZ, -R97 ;  /* 0x000000ffff61c224 */ /* 0x000fe200078e0a61 */
[C---:B------:R-:W-:Y:S01]  /*1b20*/  ISETP.GT.U32.AND P4, PT, R3.reuse, R123, PT ;  /* 0x0000007b0300720c */ /* 0x040fe20003f84070 */
[C---:B------:R-:W-:Y:S01]  /*1b30*/  IMAD R127, R3.reuse, R8, R127 ;  /* 0x00000008037f7224 */ /* 0x040fe200078e027f */
[----:B------:R-:W-:Y:S01]  /*1b40*/  LOP3.LUT R8, R0, 0x66, RZ, 0xfc, !PT ;  /* 0x0000006600087812 */ /* 0x000fe200078efcff */
[----:B------:R-:W-:Y:S01]  /*1b50*/  @!P3 IMAD.MOV R99, RZ, RZ, -R99 ;  /* 0x000000ffff63b224 */ /* 0x000fe200078e0a63 */
[----:B------:R-:W-:Y:S01]  /*1b60*/  ISETP.GT.U32.AND P3, PT, R3, R125, PT ;  /* 0x0000007d0300720c */ /* 0x000fe20003f64070 */
[--C-:B------:R-:W-:Y:S01]  /*1b70*/  @!P6 IMAD.IADD R121, R121, 0x1, -R3.reuse ;  /* 0x000000017979e824 */ /* 0x100fe200078e0a03 */
[----:B------:R-:W-:Y:S01]  /*1b80*/  ISETP.GT.U32.AND P6, PT, R3, R127, PT ;  /* 0x0000007f0300720c */ /* 0x000fe20003fc4070 */
[----:B------:R-:W-:Y:S01]  /*1b90*/  @!P1 IMAD.IADD R119, R119, 0x1, -R3 ;  /* 0x0000000177779824 */ /* 0x000fe200078e0a03 */
[----:B------:R-:W-:Y:S01]  /*1ba0*/  ISETP.GE.AND P1, PT, R10, RZ, PT ;  /* 0x000000ff0a00720c */ /* 0x000fe20003f26270 */
[----:B------:R-:W-:Y:S01]  /*1bb0*/  @!P5 IMAD.MOV R95, RZ, RZ, -R95 ;  /* 0x000000ffff5fd224 */ /* 0x000fe200078e0a5f */
[----:B------:R-:W-:Y:S01]  /*1bc0*/  IABS R129, R8 ;  /* 0x0000000800817213 */ /* 0x000fe20000000000 */
[----:B------:R-:W-:Y:S01]  /*1bd0*/  @!P2 IMAD.MOV R121, RZ, RZ, -R121 ;  /* 0x000000ffff79a224 */ /* 0x000fe200078e0a79 */
[----:B------:R-:W-:Y:S01]  /*1be0*/  LOP3.LUT R10, R0, 0x65, RZ, 0xfc, !PT ;  /* 0x00000065000a7812 */ /* 0x000fe200078efcff */
[----:B------:R-:W-:Y:S01]  /*1bf0*/  @!P4 IMAD.IADD R123, R123, 0x1, -R3 ;  /* 0x000000017b7bc824 */ /* 0x000fe200078e0a03 */
[----:B------:R-:W-:Y:S01]  /*1c00*/  ISETP.GT.U32.AND P5, PT, R3, R119, PT ;  /* 0x000000770300720c */ /* 0x000fe20003fa4070 */
[----:B------:R-:W-:Y:S01]  /*1c10*/  IMAD.HI.U32 R4, R2, R129, RZ ;  /* 0x0000008102047227 */ /* 0x000fe200078e00ff */
[----:B------:R-:W-:-:S02]  /*1c20*/  IABS R131, R10 ;  /* 0x0000000a00837213 */ /* 0x000fc40000000000 */
[----:B------:R-:W-:Y:S01]  /*1c30*/  ISETP.GE.AND P4, PT, R14, RZ, PT ;  /* 0x000000ff0e00720c */ /* 0x000fe20003f86270 */
[--C-:B------:R-:W-:Y:S01]  /*1c40*/  @!P3 IMAD.IADD R125, R125, 0x1, -R3.reuse ;  /* 0x000000017d7db824 */ /* 0x100fe200078e0a03 */
[----:B------:R-:W-:Y:S01]  /*1c50*/  ISETP.GT.U32.AND P3, PT, R3, R123, PT ;  /* 0x0000007b0300720c */ /* 0x000fe20003f64070 */
[----:B------:R-:W-:Y:S01]  /*1c60*/  @!P6 IMAD.IADD R127, R127, 0x1, -R3 ;  /* 0x000000017f7fe824 */ /* 0x000fe200078e0a03 */
[----:B------:R-:W-:Y:S01]  /*1c70*/  LOP3.LUT R14, R0, 0x63, RZ, 0xfc, !PT ;  /* 0x00000063000e7812 */ /* 0x000fe200078efcff */
[----:B------:R-:W-:Y:S01]  /*1c80*/  IMAD.MOV R6, RZ, RZ, -R4 ;  /* 0x000000ffff067224 */ /* 0x000fe200078e0a04 */
[----:B------:R-:W-:Y:S01]  /*1c90*/  ISETP.GT.U32.AND P6, PT, R3, R125, PT ;  /* 0x0000007d0300720c */ /* 0x000fe20003fc4070 */
[----:B------:R-:W-:Y:S01]  /*1ca0*/  IMAD.HI.U32 R4, R2, R131, RZ ;  /* 0x0000008302047227 */ /* 0x000fe200078e00ff */
[----:B------:R-:W-:-:S03]  /*1cb0*/  IABS R135, R14 ;  /* 0x0000000e00877213 */ /* 0x000fc60000000000 */
[----:B------:R-:W-:Y:S02]  /*1cc0*/  IMAD R129, R3, R6, R129 ;  /* 0x0000000603817224 */ /* 0x000fe400078e0281 */
[----:B------:R-:W-:Y:S02]  /*1cd0*/  IMAD.MOV R4, RZ, RZ, -R4 ;  /* 0x000000ffff047224 */ /* 0x000fe400078e0a04 */
[----:B------:R-:W-:Y:S01]  /*1ce0*/  @!P3 IMAD.IADD R123, R123, 0x1, -R3 ;  /* 0x000000017b7bb824 */ /* 0x000fe200078e0a03 */
[C---:B------:R-:W-:Y:S01]  /*1cf0*/  ISETP.GT.U32.AND P3, PT, R3.reuse, R129, PT ;  /* 0x000000810300720c */ /* 0x040fe20003f64070 */
[----:B------:R-:W-:Y:S02]  /*1d00*/  IMAD R131, R3, R4, R131 ;  /* 0x0000000403837224 */ /* 0x000fe400078e0283 */
[--C-:B------:R-:W-:Y:S01]  /*1d10*/  @!P5 IMAD.IADD R119, R119, 0x1, -R3.reuse ;  /* 0x000000017777d824 */ /* 0x100fe200078e0a03 */
[----:B------:R-:W-:Y:S01]  /*1d20*/  ISETP.GE.AND P5, PT, R12, RZ, PT ;  /* 0x000000ff0c00720c */ /* 0x000fe20003fa6270 */
[----:B------:R-:W-:Y:S01]  /*1d30*/  @!P6 IMAD.IADD R125, R125, 0x1, -R3 ;  /* 0x000000017d7de824 */ /* 0x000fe200078e0a03 */
[C---:B------:R-:W-:Y:S01]  /*1d40*/  ISETP.GT.U32.AND P6, PT, R3.reuse, R131, PT ;  /* 0x000000830300720c */ /* 0x040fe20003fc4070 */
[----:B------:R-:W-:Y:S01]  /*1d50*/  @!P0 IMAD.MOV R119, RZ, RZ, -R119 ;  /* 0x000000ffff778224 */ /* 0x000fe200078e0a77 */
[----:B------:R-:W-:Y:S01]  /*1d60*/  LOP3.LUT R12, R0, 0x64, RZ, 0xfc, !PT ;  /* 0x00000064000c7812 */ /* 0x000fe200078efcff */
[----:B------:R-:W-:Y:S01]  /*1d70*/  @!P1 IMAD.MOV R123, RZ, RZ, -R123 ;  /* 0x000000ffff7b9224 */ /* 0x000fe200078e0a7b */
[----:B------:R-:W-:-:S02]  /*1d80*/  ISETP.GT.U32.AND P0, PT, R3, R127, PT ;  /* 0x0000007f0300720c */ /* 0x000fc40003f04070 */
[----:B------:R-:W-:Y:S01]  /*1d90*/  IABS R133, R12 ;  /* 0x0000000c00857213 */ /* 0x000fe20000000000 */
[----:B------:R-:W-:Y:S01]  /*1da0*/  @!P3 IMAD.IADD R129, R129, 0x1, -R3 ;  /* 0x000000018181b824 */ /* 0x000fe200078e0a03 */
[----:B------:R-:W-:Y:S02]  /*1db0*/  ISETP.GE.AND P3, PT, R10, RZ, PT ;  /* 0x000000ff0a00720c */ /* 0x000fe40003f66270 */
[----:B------:R-:W-:Y:S01]  /*1dc0*/  LOP3.LUT R10, R0, 0x5f, RZ, 0xfc, !PT ;  /* 0x0000005f000a7812 */ /* 0x000fe200078efcff */
[----:B------:R-:W-:-:S03]  /*1dd0*/  IMAD.HI.U32 R4, R2, R133, RZ ;  /* 0x0000008502047227 */ /* 0x000fc600078e00ff */
[----:B------:R-:W-:Y:S01]  /*1de0*/  IABS R143, R10 ;  /* 0x0000000a008f7213 */ /* 0x000fe20000000000 */
[----:B------:R-:W-:Y:S01]  /*1df0*/  @!P6 IMAD.IADD R131, R131, 0x1, -R3 ;  /* 0x000000018383e824 */ /* 0x000fe200078e0a03 */
[C---:B------:R-:W-:Y:S01]  /*1e00*/  ISETP.GT.U32.AND P6, PT, R3.reuse, R129, PT ;  /* 0x000000810300720c */ /* 0x040fe20003fc4070 */
[----:B------:R-:W-:Y:S02]  /*1e10*/  IMAD.MOV R6, RZ, RZ, -R4 ;  /* 0x000000ffff067224 */ /* 0x000fe400078e0a04 */
[----:B------:R-:W-:Y:S01]  /*1e20*/  IMAD.HI.U32 R4, R2, R135, RZ ;  /* 0x0000008702047227 */ /* 0x000fe200078e00ff */
[----:B------:R-:W-:-:S03]  /*1e30*/  ISETP.GT.U32.AND P1, PT, R3, R131, PT ;  /* 0x000000830300720c */ /* 0x000fc60003f24070 */
[C---:B------:R-:W-:Y:S02]  /*1e40*/  IMAD R133, R3.reuse, R6, R133 ;  /* 0x0000000603857224 */ /* 0x040fe400078e0285 */
[----:B------:R-:W-:Y:S02]  /*1e50*/  IMAD.MOV R6, RZ, RZ, -R4 ;  /* 0x000000ffff067224 */ /* 0x000fe400078e0a04 */
[----:B------:R-:W-:Y:S01]  /*1e60*/  IMAD.HI.U32 R4, R2, R137, RZ ;  /* 0x0000008902047227 */ /* 0x000fe200078e00ff */
[----:B------:R-:W-:-:S03]  /*1e70*/  ISETP.GT.U32.AND P2, PT, R3, R133, PT ;  /* 0x000000850300720c */ /* 0x000fc60003f44070 */
[----:B------:R-:W-:Y:S01]  /*1e80*/  IMAD R135, R3, R6, R135 ;  /* 0x0000000603877224 */ /* 0x000fe200078e0287 */
[----:B------:R-:W-:Y:S01]  /*1e90*/  LOP3.LUT R6, R0, 0x61, RZ, 0xfc, !PT ;  /* 0x0000006100067812 */ /* 0x000fe200078efcff */
[--C-:B------:R-:W-:Y:S02]  /*1ea0*/  @!P6 IMAD.IADD R129, R129, 0x1, -R3.reuse ;  /* 0x000000018181e824 */ /* 0x100fe400078e0a03 */
[----:B------:R-:W-:Y:S01]  /*1eb0*/  IMAD.MOV R4, RZ, RZ, -R4 ;  /* 0x000000ffff047224 */ /* 0x000fe200078e0a04 */
[----:B------:R-:W-:Y:S01]  /*1ec0*/  ISETP.GT.U32.AND P6, PT, R3, R135, PT ;  /* 0x000000870300720c */ /* 0x000fe20003fc4070 */
[----:B------:R-:W-:Y:S01]  /*1ed0*/  @!P0 IMAD.IADD R127, R127, 0x1, -R3 ;  /* 0x000000017f7f8824 */ /* 0x000fe200078e0a03 */
[----:B------:R-:W-:Y:S01]  /*1ee0*/  IABS R139, R6 ;  /* 0x00000006008b7213 */ /* 0x000fe20000000000 */
[----:B------:R-:W-:Y:S01]  /*1ef0*/  IMAD R137, R3, R4, R137 ;  /* 0x0000000403897224 */ /* 0x000fe200078e0289 */
[----:B------:R-:W-:Y:S01]  /*1f00*/  ISETP.GE.AND P0, PT, R8, RZ, PT ;  /* 0x000000ff0800720c */ /* 0x000fe20003f06270 */
[----:B------:R-:W-:Y:S01]  /*1f10*/  @!P2 IMAD.IADD R133, R133, 0x1, -R3 ;  /* 0x000000018585a824 */ /* 0x000fe200078e0a03 */
[----:B------:R-:W-:Y:S01]  /*1f20*/  LOP3.LUT R8, R0, 0x60, RZ, 0xfc, !PT ;  /* 0x0000006000087812 */ /* 0x000fe200078efcff */
[----:B------:R-:W-:Y:S01]  /*1f30*/  IMAD.HI.U32 R4, R2, R139, RZ ;  /* 0x0000008b02047227 */ /* 0x000fe200078e00ff */
[----:B------:R-:W-:-:S02]  /*1f40*/  ISETP.GE.AND P2, PT, R6, RZ, PT ;  /* 0x000000ff0600720c */ /* 0x000fc40003f46270 */
[----:B------:R-:W-:Y:S01]  /*1f50*/  IABS R141, R8 ;  /* 0x00000008008d7213 */ /* 0x000fe20000000000 */
[--C-:B------:R-:W-:Y:S01]  /*1f60*/  @!P1 IMAD.IADD R131, R131, 0x1, -R3.reuse ;  /* 0x0000000183839824 */ /* 0x100fe200078e0a03 */
[----:B------:R-:W-:Y:S01]  /*1f70*/  ISETP.GE.AND P1, PT, R16, RZ, PT ;  /* 0x000000ff1000720c */ /* 0x000fe20003f26270 */
[----:B------:R-:W-:Y:S01]  /*1f80*/  @!P6 IMAD.IADD R135, R135, 0x1, -R3 ;  /* 0x000000018787e824 */ /* 0x000fe200078e0a03 */
[C---:B------:R-:W-:Y:S01]  /*1f90*/  ISETP.GT.U32.AND P6, PT, R3.reuse, R133, PT ;  /* 0x000000850300720c */ /* 0x040fe20003fc4070 */
[----:B------:R-:W-:Y:S01]  /*1fa0*/  IMAD.MOV R4, RZ, RZ, -R4 ;  /* 0x000000ffff047224 */ /* 0x000fe200078e0a04 */
[----:B------:R-:W-:Y:S01]  /*1fb0*/  LOP3.LUT R16, R0, 0x5a, RZ, 0xfc, !PT ;  /* 0x0000005a00107812 */ /* 0x000fe200078efcff */
[----:B------:R-:W-:Y:S01]  /*1fc0*/  @!P3 IMAD.MOV R131, RZ, RZ, -R131 ;  /* 0x000000ffff83b224 */ /* 0x000fe200078e0a83 */
[C---:B------:R-:W-:Y:S01]  /*1fd0*/  ISETP.GT.U32.AND P3, PT, R3.reuse, R137, PT ;  /* 0x000000890300720c */ /* 0x040fe20003f64070 */
[C---:B------:R-:W-:Y:S01]  /*1fe0*/  IMAD R139, R3.reuse, R4, R139 ;  /* 0x00000004038b7224 */ /* 0x040fe200078e028b */
[----:B------:R-:W-:Y:S01]  /*1ff0*/  IABS R165, R16 ;  /* 0x0000001000a57213 */ /* 0x000fe20000000000 */
[----:B------:R-:W-:Y:S01]  /*2000*/  @!P0 IMAD.MOV R129, RZ, RZ, -R129 ;  /* 0x000000ffff818224 */ /* 0x000fe200078e0a81 */
[----:B------:R-:W-:Y:S01]  /*2010*/  ISETP.GT.U32.AND P0, PT, R3, R135, PT ;  /* 0x000000870300720c */ /* 0x000fe20003f04070 */
[----:B------:R-:W-:Y:S01]  /*2020*/  @!P4 IMAD.MOV R127, RZ, RZ, -R127 ;  /* 0x000000ffff7fc224 */ /* 0x000fe200078e0a7f */
[----:B------:R-:W-:Y:S01]  /*2030*/  ISETP.GE.AND P4, PT, R14, RZ, PT ;  /* 0x000000ff0e00720c */ /* 0x000fe20003f86270 */
[----:B------:R-:W-:Y:S01]  /*2040*/  IMAD.HI.U32 R4, R2, R141, RZ ;  /* 0x0000008d02047227 */ /* 0x000fe200078e00ff */
[----:B------:R-:W-:-:S03]  /*2050*/  LOP3.LUT R14, R0, 0x5b, RZ, 0xfc, !PT ;  /* 0x0000005b000e7812 */ /* 0x000fc600078efcff */
[--C-:B------:R-:W-:Y:S01]  /*2060*/  @!P6 IMAD.IADD R133, R133, 0x1, -R3.reuse ;  /* 0x000000018585e824 */ /* 0x100fe200078e0a03 */
[----:B------:R-:W-:Y:S01]  /*2070*/  ISETP.GT.U32.AND P6, PT, R3, R139, PT ;  /* 0x0000008b0300720c */ /* 0x000fe20003fc4070 */
[----:B------:R-:W-:Y:S01]  /*2080*/  @!P3 IMAD.IADD R137, R137, 0x1, -R3 ;  /* 0x000000018989b824 */ /* 0x000fe200078e0a03 */
[----:B------:R-:W-:Y:S01]  /*2090*/  ISETP.GE.AND P3, PT, R10, RZ, PT ;  /* 0x000000ff0a00720c */ /* 0x000fe20003f66270 */
[----:B------:R-:W-:Y:S01]  /*20a0*/  @!P5 IMAD.MOV R125, RZ, RZ, -R125 ;  /* 0x000000ffff7dd224 */ /* 0x000fe200078e0a7d */
[----:B------:R-:W-:Y:S01]  /*20b0*/  ISETP.GE.AND P5, PT, R12, RZ, PT ;  /* 0x000000ff0c00720c */ /* 0x000fe20003fa6270 */
[--C-:B------:R-:W-:Y:S01]  /*20c0*/  @!P0 IMAD.IADD R135, R135, 0x1, -R3.reuse ;  /* 0x0000000187878824 */ /* 0x100fe200078e0a03 */
[----:B------:R-:W-:Y:S01]  /*20d0*/  ISETP.GE.AND P0, PT, R8, RZ, PT ;  /* 0x000000ff0800720c */ /* 0x000fe20003f06270 */
[----:B------:R-:W-:Y:S01]  /*20e0*/  IMAD.HI.U32 R6, R2, R143, RZ ;  /* 0x0000008f02067227 */ /* 0x000fe200078e00ff */
[C---:B------:R-:W-:Y:S02]  /*20f0*/  LOP3.LUT R12, R0.reuse, 0x5e, RZ, 0xfc, !PT ;  /* 0x0000005e000c7812 */ /* 0x040fe400078efcff */
[C---:B------:R-:W-:Y:S01]  /*2100*/  LOP3.LUT R10, R0.reuse, 0x5c, RZ, 0xfc, !PT ;  /* 0x0000005c000a7812 */ /* 0x040fe200078efcff */
[----:B------:R-:W-:Y:S01]  /*2110*/  IMAD.MOV R8, RZ, RZ, -R4 ;  /* 0x000000ffff087224 */ /* 0x000fe200078e0a04 */
[----:B------:R-:W-:Y:S01]  /*2120*/  IABS R145, R12 ;  /* 0x0000000c00917213 */ /* 0x000fe20000000000 */
[----:B------:R-:W-:Y:S01]  /*2130*/  @!P6 IMAD.IADD R139, R139, 0x1, -R3 ;  /* 0x000000018b8be824 */ /* 0x000fe200078e0a03 */
[C---:B------:R-:W-:Y:S01]  /*2140*/  ISETP.GT.U32.AND P6, PT, R3.reuse, R137, PT ;  /* 0x000000890300720c */ /* 0x040fe20003fc4070 */
[----:B------:R-:W-:Y:S01]  /*2150*/  IMAD.MOV R6, RZ, RZ, -R6 ;  /* 0x000000ffff067224 */ /* 0x000fe200078e0a06 */
[----:B------:R-:W-:Y:S01]  /*2160*/  IABS R163, R10 ;  /* 0x0000000a00a37213 */ /* 0x000fe20000000000 */
[C---:B------:R-:W-:Y:S01]  /*2170*/  IMAD R141, R3.reuse, R8, R141 ;  /* 0x00000008038d7224 */ /* 0x040fe200078e028d */
[----:B------:R-:W-:Y:S01]  /*2180*/  LOP3.LUT R8, R0, 0x5d, RZ, 0xfc, !PT ;  /* 0x0000005d00087812 */ /* 0x000fe200078efcff */
[C---:B------:R-:W-:Y:S01]  /*2190*/  IMAD R143, R3.reuse, R6, R143 ;  /* 0x00000006038f7224 */ /* 0x040fe200078e028f */
[----:B------:R-:W-:Y:S01]  /*21a0*/  IABS R161, R14 ;  /* 0x0000000e00a17213 */ /* 0x000fe20000000000 */
[----:B------:R-:W-:Y:S01]  /*21b0*/  @!P4 IMAD.MOV R135, RZ, RZ, -R135 ;  /* 0x000000ffff87c224 */ /* 0x000fe200078e0a87 */
[C---:B------:R-:W-:Y:S01]  /*21c0*/  ISETP.GT.U32.AND P4, PT, R3.reuse, R141, PT ;  /* 0x0000008d0300720c */ /* 0x040fe20003f84070 */
[----:B------:R-:W-:Y:S01]  /*21d0*/  @!P5 IMAD.MOV R133, RZ, RZ, -R133 ;  /* 0x000000ffff85d224 */ /* 0x000fe200078e0a85 */
[----:B------:R-:W-:Y:S01]  /*21e0*/  ISETP.GT.U32.AND P5, PT, R3, R139, PT ;  /* 0x0000008b0300720c */ /* 0x000fe20003fa4070 */
[----:B------:R-:W-:Y:S01]  /*21f0*/  IMAD.HI.U32 R4, R2, R145, RZ ;  /* 0x0000009102047227 */ /* 0x000fe200078e00ff */
[----:B------:R-:W-:-:S03]  /*2200*/  IABS R159, R8 ;  /* 0x00000008009f7213 */ /* 0x000fc60000000000 */
[----:B------:R-:W-:Y:S01]  /*2210*/  @!P6 IMAD.IADD R137, R137, 0x1, -R3 ;  /* 0x000000018989e824 */ /* 0x000fe200078e0a03 */
[----:B------:R-:W-:Y:S01]  /*2220*/  ISETP.GT.U32.AND P6, PT, R3, R143, PT ;  /* 0x0000008f0300720c */ /* 0x000fe20003fc4070 */
[----:B------:R-:W-:Y:S02]  /*2230*/  IMAD.MOV R4, RZ, RZ, -R4 ;  /* 0x000000ffff047224 */ /* 0x000fe400078e0a04 */
[----:B------:R-:W-:-:S04]  /*2240*/  IMAD.HI.U32 R6, R2, R163, RZ ;  /* 0x000000a302067227 */ /* 0x000fc800078e00ff */
[----:B------:R-:W-:Y:S02]  /*2250*/  IMAD R145, R3, R4, R145 ;  /* 0x0000000403917224 */ /* 0x000fe400078e0291 */
[--C-:B------:R-:W-:Y:S01]  /*2260*/  @!P4 IMAD.IADD R141, R141, 0x1, -R3.reuse ;  /* 0x000000018d8dc824 */ /* 0x100fe200078e0a03 */
[----:B------:R-:W-:Y:S01]  /*2270*/  ISETP.GE.AND P4, PT, R12, RZ, PT ;  /* 0x000000ff0c00720c */ /* 0x000fe20003f86270 */
[--C-:B------:R-:W-:Y:S01]  /*2280*/  @!P5 IMAD.IADD R139, R139, 0x1, -R3.reuse ;  /* 0x000000018b8bd824 */ /* 0x100fe200078e0a03 */
[----:B------:R-:W-:Y:S01]  /*2290*/  ISETP.GT.U32.AND P5, PT, R3, R145, PT ;  /* 0x000000910300720c */ /* 0x000fe20003fa4070 */
[----:B------:R-:W-:Y:S01]  /*22a0*/  @!P6 IMAD.IADD R143, R143, 0x1, -R3 ;  /* 0x000000018f8fe824 */ /* 0x000fe200078e0a03 */
[----:B------:R-:W-:Y:S01]  /*22b0*/  ISETP.GT.U32.AND P6, PT, R3, R141, PT ;  /* 0x0000008d0300720c */ /* 0x000fe20003fc4070 */
[----:B------:R-:W-:Y:S01]  /*22c0*/  IMAD.HI.U32 R4, R2, R159, RZ ;  /* 0x0000009f02047227 */ /* 0x000fe200078e00ff */
[----:B------:R-:W-:-:S03]  /*22d0*/  LOP3.LUT R12, R0, 0x51, RZ, 0xfc, !PT ;  /* 0x00000051000c7812 */ /* 0x000fc600078efcff */
[----:B------:R-:W-:Y:S01]  /*22e0*/  IMAD.MOV R4, RZ, RZ, -R4 ;  /* 0x000000ffff047224 */ /* 0x000fe200078e0a04 */
[----:B------:R-:W-:Y:S01]  /*22f0*/  IABS R183, R12 ;  /* 0x0000000c00b77213 */ /* 0x000fe20000000000 */
[----:B------:R-:W-:Y:S02]  /*2300*/  IMAD.MOV R6, RZ, RZ, -R6 ;  /* 0x000000ffff067224 */ /* 0x000fe400078e0a06 */
[----:B------:R-:W-:Y:S02]  /*2310*/  IMAD R159, R3, R4, R159 ;  /* 0x00000004039f7224 */ /* 0x000fe400078e029f */
[--C-:B------:R-:W-:Y:S01]  /*2320*/  @!P5 IMAD.IADD R145, R145, 0x1, -R3.reuse ;  /* 0x000000019191d824 */ /* 0x100fe200078e0a03 */
[----:B------:R-:W-:Y:S01]  /*2330*/  ISETP.GT.U32.AND P5, PT, R3, R143, PT ;  /* 0x0000008f0300720c */ /* 0x000fe20003fa4070 */
[----:B------:R-:W-:Y:S01]  /*2340*/  @!P6 IMAD.IADD R141, R141, 0x1, -R3 ;  /* 0x000000018d8de824 */ /* 0x000fe200078e0a03 */
[C---:B------:R-:W-:Y:S01]  /*2350*/  ISETP.GT.U32.AND P6, PT, R3.reuse, R159, PT ;  /* 0x0000009f0300720c */ /* 0x040fe20003fc4070 */
[----:B------:R-:W-:-:S02]  /*2360*/  IMAD R163, R3, R6, R163 ;  /* 0x0000000603a37224 */ /* 0x000fc400078e02a3 */
[----:B------:R-:W-:-:S04]  /*2370*/  IMAD.HI.U32 R6, R2, R165, RZ ;  /* 0x000000a502067227 */ /* 0x000fc800078e00ff */
[----:B------:R-:W-:Y:S02]  /*2380*/  IMAD.MOV R6, RZ, RZ, -R6 ;  /* 0x000000ffff067224 */ /* 0x000fe400078e0a06 */
[----:B------:R-:W-:Y:S01]  /*2390*/  @!P2 IMAD.MOV R139, RZ, RZ, -R139 ;  /* 0x000000ffff8ba224 */ /* 0x000fe200078e0a8b */
[----:B------:R-:W-:Y:S01]  /*23a0*/  ISETP.GE.AND P2, PT, R8, RZ, PT ;  /* 0x000000ff0800720c */ /* 0x000fe20003f46270 */
[----:B------:R-:W-:Y:S01]  /*23b0*/  @!P5 IMAD.IADD R143, R143, 0x1, -R3 ;  /* 0x000000018f8fd824 */ /* 0x000fe200078e0a03 */
[C---:B------:R-:W-:Y:S01]  /*23c0*/  ISETP.GT.U32.AND P5, PT, R3.reuse, R163, PT ;  /* 0x000000a30300720c */ /* 0x040fe20003fa4070 */
[----:B------:R-:W-:Y:S01]  /*23d0*/  IMAD R165, R3, R6, R165 ;  /* 0x0000000603a57224 */ /* 0x000fe200078e02a5 */
[C---:B------:R-:W-:Y:S01]  /*23e0*/  LOP3.LUT R8, R0.reuse, 0x59, RZ, 0xfc, !PT ;  /* 0x0000005900087812 */ /* 0x040fe200078efcff */
[----:B------:R-:W-:Y:S01]  /*23f0*/  @!P6 IMAD.IADD R159, R159, 0x1, -R3 ;  /* 0x000000019f9fe824 */ /* 0x000fe200078e0a03 */
[----:B------:R-:W-:Y:S01]  /*2400*/  LOP3.LUT R6, R0, 0x58, RZ, 0xfc, !PT ;  /* 0x0000005800067812 */ /* 0x000fe200078efcff */
[----:B------:R-:W-:Y:S01]  /*2410*/  @!P0 IMAD.MOV R141, RZ, RZ, -R141 ;  /* 0x000000ffff8d8224 */ /* 0x000fe200078e0a8d */
[----:B------:R-:W-:Y:S01]  /*2420*/  IABS R167, R8 ;  /* 0x0000000800a77213 */ /* 0x000fe20000000000 */
[----:B------:R-:W-:Y:S01]  /*2430*/  @!P3 IMAD.MOV R143, RZ, RZ, -R143 ;  /* 0x000000ffff8fb224 */ /* 0x000fe200078e0a8f */
[C---:B------:R-:W-:Y:S01]  /*2440*/  ISETP.GT.U32.AND P0, PT, R3.reuse, R159, PT ;  /* 0x0000009f0300720c */ /* 0x040fe20003f04070 */
[----:B------:R-:W-:Y:S01]  /*2450*/  IMAD.HI.U32 R4, R2, R161, RZ ;  /* 0x000000a102047227 */ /* 0x000fe200078e00ff */
[----:B------:R-:W-:-:S02]  /*2460*/  ISETP.GT.U32.AND P3, PT, R3, R165, PT ;  /* 0x000000a50300720c */ /* 0x000fc40003f64070 */
[----:B------:R-:W-:Y:S01]  /*2470*/  IABS R169, R6 ;  /* 0x0000000600a97213 */ /* 0x000fe20000000000 */
[----:B------:R-:W-:Y:S02]  /*2480*/  IMAD.MOV R4, RZ, RZ, -R4 ;  /* 0x000000ffff047224 */ /* 0x000fe400078e0a04 */
[----:B------:R-:W-:Y:S02]  /*2490*/  @!P5 IMAD.IADD R163, R163, 0x1, -R3 ;  /* 0x00000001a3a3d824 */ /* 0x000fe400078e0a03 */
[C---:B------:R-:W-:Y:S02]  /*24a0*/  IMAD R161, R3.reuse, R4, R161 ;  /* 0x0000000403a17224 */ /* 0x040fe400078e02a1 */
[----:B------:R-:W-:Y:S01]  /*24b0*/  IMAD.HI.U32 R4, R2, R167, RZ ;  /* 0x000000a702047227 */ /* 0x000fe200078e00ff */
[C---:B------:R-:W-:Y:S02]  /*24c0*/  ISETP.GT.U32.AND P5, PT, R3.reuse, R163, PT ;  /* 0x000000a30300720c */ /* 0x040fe40003fa4070 */
[----:B------:R-:W-:Y:S01]  /*24d0*/  ISETP.GT.U32.AND P6, PT, R3, R161, PT ;  /* 0x000000a10300720c */ /* 0x000fe20003fc4070 */
[--C-:B------:R-:W-:Y:S01]  /*24e0*/  @!P0 IMAD.IADD R159, R159, 0x1, -R3.reuse ;  /* 0x000000019f9f8824 */ /* 0x100fe200078e0a03 */
[----:B------:R-:W-:Y:S01]  /*24f0*/  ISETP.GE.AND P0, PT, R16, RZ, PT ;  /* 0x000000ff1000720c */ /* 0x000fe20003f06270 */
[----:B------:R-:W-:Y:S01]  /*2500*/  @!P3 IMAD.IADD R165, R165, 0x1, -R3 ;  /* 0x00000001a5a5b824 */ /* 0x000fe200078e0a03 */
[----:B------:R-:W-:Y:S01]  /*2510*/  ISETP.GE.AND P3, PT, R8, RZ, PT ;  /* 0x000000ff0800720c */ /* 0x000fe20003f66270 */
[----:B------:R-:W-:Y:S01]  /*2520*/  IMAD.MOV R4, RZ, RZ, -R4 ;  /* 0x000000ffff047224 */ /* 0x000fe200078e0a04 */
[----:B------:R-:W-:Y:S01]  /*2530*/  LOP3.LUT R8, R0, 0x55, RZ, 0xfc, !PT ;  /* 0x0000005500087812 */ /* 0x000fe200078efcff */
[----:B------:R-:W-:Y:S01]  /*2540*/  @!P2 IMAD.MOV R159, RZ, RZ, -R159 ;  /* 0x000000ffff9fa224 */ /* 0x000fe200078e0a9f */
[C---:B------:R-:W-:Y:S01]  /*2550*/  ISETP.GT.U32.AND P2, PT, R3.reuse, R165, PT ;  /* 0x000000a50300720c */ /* 0x040fe20003f44070 */
[----:B------:R-:W-:Y:S01]  /*2560*/  IMAD R167, R3, R4, R167 ;  /* 0x0000000403a77224 */ /* 0x000fe200078e02a7 */
[----:B------:R-:W-:Y:S01]  /*2570*/  IABS R173, R8 ;  /* 0x0000000800ad7213 */ /* 0x000fe20000000000 */
[----:B------:R-:W-:Y:S01]  /*2580*/  IMAD.HI.U32 R4, R2, R169, RZ ;  /* 0x000000a902047227 */ /* 0x000fe200078e00ff */
[----:B------:R-:W-:-:S03]  /*2590*/  LOP3.LUT R16, R0, 0x4f, RZ, 0xfc, !PT ;  /* 0x0000004f00107812 */ /* 0x000fc600078efcff */
[----:B------:R-:W-:Y:S01]  /*25a0*/  @!P1 IMAD.MOV R137, RZ, RZ, -R137 ;  /* 0x000000ffff899224 */ /* 0x000fe200078e0a89 */
[----:B------:R-:W-:Y:S01]  /*25b0*/  ISETP.GT.U32.AND P1, PT, R3, R145, PT ;  /* 0x000000910300720c */ /* 0x000fe20003f24070 */
[----:B------:R-:W-:Y:S01]  /*25c0*/  IMAD.MOV R4, RZ, RZ, -R4 ;  /* 0x000000ffff047224 */ /* 0x000fe200078e0a04 */
[----:B------:R-:W-:Y:S01]  /*25d0*/  IABS R187, R16 ;  /* 0x0000001000bb7213 */ /* 0x000fe20000000000 */
[----:B------:R-:W-:Y:S01]  /*25e0*/  @!P5 IMAD.IADD R163, R163, 0x1, -R3 ;  /* 0x00000001a3a3d824 */ /* 0x000fe200078e0a03 */
[C---:B------:R-:W-:Y:S01]  /*25f0*/  ISETP.GT.U32.AND P5, PT, R3.reuse, R167, PT ;  /* 0x000000a70300720c */ /* 0x040fe20003fa4070 */
[----:B------:R-:W-:Y:S01]  /*2600*/  IMAD R169, R3, R4, R169 ;  /* 0x0000000403a97224 */ /* 0x000fe200078e02a9 */
[----:B------:R-:W-:Y:S01]  /*2610*/  LOP3.LUT R4, R0, 0x57, RZ, 0xfc, !PT ;  /* 0x0000005700047812 */ /* 0x000fe200078efcff */
[--C-:B------:R-:W-:Y:S02]  /*2620*/  @!P6 IMAD.IADD R161, R161, 0x1, -R3.reuse ;  /* 0x00000001a1a1e824 */ /* 0x100fe400078e0a03 */
[----:B------:R-:W-:Y:S01]  /*2630*/  @!P2 IMAD.IADD R165, R165, 0x1, -R3 ;  /* 0x00000001a5a5a824 */ /* 0x000fe200078e0a03 */
[----:B------:R-:W-:-:S02]  /*2640*/  ISETP.GT.U32.AND P2, PT, R3, R169, PT ;  /* 0x000000a90300720c */ /* 0x000fc40003f44070 */
[----:B------:R-:W-:Y:S01]  /*2650*/  ISETP.GT.U32.AND P6, PT, R3, R161, PT ;  /* 0x000000a10300720c */ /* 0x000fe20003fc4070 */
[----:B------:R-:W-:Y:S01]  /*2660*/  @!P1 IMAD.IADD R145, R145, 0x1, -R3 ;  /* 0x0000000191919824 */ /* 0x000fe200078e0a03 */
[----:B------:R-:W-:Y:S01]  /*2670*/  ISETP.GE.AND P1, PT, R10, RZ, PT ;  /* 0x000000ff0a00720c */ /* 0x000fe20003f26270 */
[----:B------:R-:W-:Y:S01]  /*2680*/  @!P0 IMAD.MOV R165, RZ, RZ, -R165 ;  /* 0x000000ffffa58224 */ /* 0x000fe200078e0aa5 */
[----:B------:R-:W-:Y:S01]  /*2690*/  IABS R171, R4 ;  /* 0x0000000400ab7213 */ /* 0x000fe20000000000 */
[----:B------:R-:W-:Y:S01]  /*26a0*/  @!P4 IMAD.MOV R145, RZ, RZ, -R145 ;  /* 0x000000ffff91c224 */ /* 0x000fe200078e0a91 */
[----:B------:R-:W-:Y:S01]  /*26b0*/  ISETP.GE.AND P4, PT, R14, RZ, PT ;  /* 0x000000ff0e00720c */ /* 0x000fe20003f86270 */
[--C-:B------:R-:W-:Y:S01]  /*26c0*/  @!P5 IMAD.IADD R167, R167, 0x1, -R3.reuse ;  /* 0x00000001a7a7d824 */ /* 0x100fe200078e0a03 */
[----:B------:R-:W-:Y:S02]  /*26d0*/  ISETP.GE.AND P0, PT, R8, RZ, PT ;  /* 0x000000ff0800720c */ /* 0x000fe40003f06270 */
[----:B------:R-:W-:Y:S01]  /*26e0*/  LOP3.LUT R10, R0, 0x54, RZ, 0xfc, !PT ;  /* 0x00000054000a7812 */ /* 0x000fe200078efcff */
[--C-:B------:R-:W-:Y:S01]  /*26f0*/  @!P2 IMAD.IADD R169, R169, 0x1, -R3.reuse ;  /* 0x00000001a9a9a824 */ /* 0x100fe200078e0a03 */
[----:B------:R-:W-:Y:S01]  /*2700*/  ISETP.GT.U32.AND P5, PT, R3, R167, PT ;  /* 0x000000a70300720c */ /* 0x000fe20003fa4070 */
[----:B------:R-:W-:Y:S01]  /*2710*/  @!P6 IMAD.IADD R161, R161, 0x1, -R3 ;  /* 0x00000001a1a1e824 */ /* 0x000fe200078e0a03 */
[----:B------:R-:W-:Y:S01]  /*2720*/  ISETP.GE.AND P6, PT, R6, RZ, PT ;  /* 0x000000ff0600720c */ /* 0x000fe20003fc6270 */
[----:B------:R-:W-:Y:S01]  /*2730*/  @!P1 IMAD.MOV R163, RZ, RZ, -R163 ;  /* 0x000000ffffa39224 */ /* 0x000fe200078e0aa3 */
[----:B------:R-:W-:-:S02]  /*2740*/  LOP3.LUT R6, R0, 0x56, RZ, 0xfc, !PT ;  /* 0x0000005600067812 */ /* 0x000fc400078efcff */
[----:B------:R-:W-:Y:S01]  /*2750*/  ISETP.GE.AND P1, PT, R4, RZ, PT ;  /* 0x000000ff0400720c */ /* 0x000fe20003f26270 */
[----:B------:R-:W-:Y:S01]  /*2760*/  IMAD.HI.U32 R4, R2, R171, RZ ;  /* 0x000000ab02047227 */ /* 0x000fe200078e00ff */
[----:B------:R-:W-:Y:S02]  /*2770*/  ISETP.GT.U32.AND P2, PT, R3, R169, PT ;  /* 0x000000a90300720c */ /* 0x000fe40003f44070 */
[----:B------:R-:W-:Y:S01]  /*2780*/  IABS R175, R6 ;  /* 0x0000000600af7213 */ /* 0x000fe20000000000 */
[----:B------:R-:W-:Y:S01]  /*2790*/  @!P4 IMAD.MOV R161, RZ, RZ, -R161 ;  /* 0x000000ffffa1c224 */ /* 0x000fe200078e0aa1 */
[----:B------:R-:W-:Y:S01]  /*27a0*/  ISETP.GE.AND P4, PT, R6, RZ, PT ;  /* 0x000000ff0600720c */ /* 0x000fe20003f86270 */
[----:B------:R-:W-:Y:S01]  /*27b0*/  IMAD.MOV R8, RZ, RZ, -R4 ;  /* 0x000000ffff087224 */ /* 0x000fe200078e0a04 */
[----:B------:R-:W-:Y:S01]  /*27c0*/  IABS R177, R10 ;  /* 0x0000000a00b17213 */ /* 0x000fe20000000000 */
[----:B------:R-:W-:Y:S01]  /*27d0*/  IMAD.HI.U32 R6, R2, R173, RZ ;  /* 0x000000ad02067227 */ /* 0x000fe200078e00ff */
[----:B------:R-:W-:-:S03]  /*27e0*/  LOP3.LUT R14, R0, 0x50, RZ, 0xfc, !PT ;  /* 0x00000050000e7812 */ /* 0x000fc600078efcff */
[----:B------:R-:W-:Y:S01]  /*27f0*/  @!P5 IMAD.IADD R167, R167, 0x1, -R3 ;  /* 0x00000001a7a7d824 */ /* 0x000fe200078e0a03 */
[----:B------:R-:W-:Y:S01]  /*2800*/  ISETP.GE.AND P5, PT, R10, RZ, PT ;  /* 0x000000ff0a00720c */ /* 0x000fe20003fa6270 */
[C---:B------:R-:W-:Y:S01]  /*2810*/  IMAD R171, R3.reuse, R8, R171 ;  /* 0x0000000803ab7224 */ /* 0x040fe200078e02ab */
[----:B------:R-:W-:Y:S01]  /*2820*/  LOP3.LUT R10, R0, 0x52, RZ, 0xfc, !PT ;  /* 0x00000052000a7812 */ /* 0x000fe200078efcff */
[----:B------:R-:W-:Y:S01]  /*2830*/  IMAD.MOV R6, RZ, RZ, -R6 ;  /* 0x000000ffff067224 */ /* 0x000fe200078e0a06 */
[----:B------:R-:W-:Y:S01]  /*2840*/  IABS R185, R14 ;  /* 0x0000000e00b97213 */ /* 0x000fe20000000000 */
[----:B------:R-:W-:Y:S01]  /*2850*/  @!P3 IMAD.MOV R167, RZ, RZ, -R167 ;  /* 0x000000ffffa7b224 */ /* 0x000fe200078e0aa7 */
[----:B------:R-:W-:Y:S01]  /*2860*/  ISETP.GT.U32.AND P3, PT, R3, R171, PT ;  /* 0x000000ab0300720c */ /* 0x000fe20003f64070 */
[----:B------:R-:W-:Y:S01]  /*2870*/  @!P2 IMAD.IADD R169, R169, 0x1, -R3 ;  /* 0x00000001a9a9a824 */ /* 0x000fe200078e0a03 */
[----:B------:R-:W-:Y:S01]  /*2880*/  IABS R181, R10 ;  /* 0x0000000a00b57213 */ /* 0x000fe20000000000 */
[----:B------:R-:W-:-:S02]  /*2890*/  IMAD R173, R3, R6, R173 ;  /* 0x0000000603ad7224 */ /* 0x000fc400078e02ad */
[----:B------:R-:W-:Y:S02]  /*28a0*/  @!P6 IMAD.MOV R169, RZ, RZ, -R169 ;  /* 0x000000ffffa9e224 */ /* 0x000fe400078e0aa9 */
[----:B------:R-:W-:Y:S01]  /*28b0*/  IMAD.HI.U32 R4, R2, R175, RZ ;  /* 0x000000af02047227 */ /* 0x000fe200078e00ff */
[----:B------:R-:W-:-:S03]  /*28c0*/  ISETP.GT.U32.AND P6, PT, R3, R173, PT ;  /* 0x000000ad0300720c */ /* 0x000fc60003fc4070 */
[----:B------:R-:W-:Y:S02]  /*28d0*/  IMAD.MOV R8, RZ, RZ, -R4 ;  /* 0x000000ffff087224 */ /* 0x000fe400078e0a04 */
[----:B------:R-:W-:Y:S02]  /*28e0*/  @!P3 IMAD.IADD R171, R171, 0x1, -R3 ;  /* 0x00000001ababb824 */ /* 0x000fe400078e0a03 */
[C---:B------:R-:W-:Y:S01]  /*28f0*/  IMAD R175, R3.reuse, R8, R175 ;  /* 0x0000000803af7224 */ /* 0x040fe200078e02af */
[----:B------:R-:W-:Y:S01]  /*2900*/  LOP3.LUT R8, R0, 0x53, RZ, 0xfc, !PT ;  /* 0x0000005300087812 */ /* 0x000fe200078efcff */
[----:B------:R-:W-:Y:S01]  /*2910*/  IMAD.HI.U32 R4, R2, R177, RZ ;  /* 0x000000b102047227 */ /* 0x000fe200078e00ff */
[C---:B------:R-:W-:Y:S02]  /*2920*/  ISETP.GT.U32.AND P3, PT, R3.reuse, R171, PT ;  /* 0x000000ab0300720c */ /* 0x040fe40003f64070 */
[----:B------:R-:W-:Y:S01]  /*2930*/  ISETP.GT.U32.AND P2, PT, R3, R175, PT ;  /* 0x000000af0300720c */ /* 0x000fe20003f44070 */
[----:B------:R-:W-:Y:S01]  /*2940*/  @!P6 IMAD.IADD R173, R173, 0x1, -R3 ;  /* 0x00000001adade824 */ /* 0x000fe200078e0a03 */
[----:B------:R-:W-:Y:S01]  /*2950*/  IABS R179, R8 ;  /* 0x0000000800b37213 */ /* 0x000fe20000000000 */
[----:B------:R-:W-:-:S02]  /*2960*/  IMAD.MOV R4, RZ, RZ, -R4 ;  /* 0x000000ffff047224 */ /* 0x000fc400078e0a04 */
[----:B------:R-:W-:Y:S01]  /*2970*/  IMAD.HI.U32 R6, R2, R181, RZ ;  /* 0x000000b502067227 */ /* 0x000fe200078e00ff */
[----:B------:R-:W-:-:S03]  /*2980*/  ISETP.GT.U32.AND P6, PT, R3, R173, PT ;  /* 0x000000ad0300720c */ /* 0x000fc60003fc4070 */
[----:B------:R-:W-:Y:S02]  /*2990*/  IMAD R177, R3, R4, R177 ;  /* 0x0000000403b17224 */ /* 0x000fe400078e02b1 */
[----:B------:R-:W-:Y:S02]  /*29a0*/  IMAD.MOV R6, RZ, RZ, -R6 ;  /* 0x000000ffff067224 */ /* 0x000fe400078e0a06 */
[--C-:B------:R-:W-:Y:S02]  /*29b0*/  @!P2 IMAD.IADD R175, R175, 0x1, -R3.reuse ;  /* 0x00000001afafa824 */ /* 0x100fe400078e0a03 */
[----:B------:R-:W-:Y:S01]  /*29c0*/  @!P3 IMAD.IADD R171, R171, 0x1, -R3 ;  /* 0x00000001ababb824 */ /* 0x000fe200078e0a03 */
[C---:B------:R-:W-:Y:S01]  /*29d0*/  ISETP.GT.U32.AND P3, PT, R3.reuse, R177, PT ;  /* 0x000000b10300720c */ /* 0x040fe20003f64070 */
[C---:B------:R-:W-:Y:S01]  /*29e0*/  IMAD R181, R3.reuse, R6, R181 ;  /* 0x0000000603b57224 */ /* 0x040fe200078e02b5 */
[----:B------:R-:W-:Y:S01]  /*29f0*/  ISETP.GT.U32.AND P2, PT, R3, R175, PT ;  /* 0x000000af0300720c */ /* 0x000fe20003f44070 */
[----:B------:R-:W-:-:S02]  /*2a00*/  @!P6 IMAD.IADD R173, R173, 0x1, -R3 ;  /* 0x00000001adade824 */ /* 0x000fc400078e0a03 */
[----:B------:R-:W-:Y:S01]  /*2a10*/  IMAD.HI.U32 R4, R2, R179, RZ ;  /* 0x000000b302047227 */ /* 0x000fe200078e00ff */
[----:B------:R-:W-:-:S03]  /*2a20*/  ISETP.GT.U32.AND P6, PT, R3, R181, PT ;  /* 0x000000b50300720c */ /* 0x000fc60003fc4070 */
[----:B------:R-:W-:Y:S02]  /*2a30*/  IMAD.MOV R4, RZ, RZ, -R4 ;  /* 0x000000ffff047224 */ /* 0x000fe400078e0a04 */
[----:B------:R-:W-:Y:S02]  /*2a40*/  @!P1 IMAD.MOV R171, RZ, RZ, -R171 ;  /* 0x000000ffffab9224 */ /* 0x000fe400078e0aab */
[----:B------:R-:W-:Y:S02]  /*2a50*/  IMAD R179, R3, R4, R179 ;  /* 0x0000000403b37224 */ /* 0x000fe400078e02b3 */
[--C-:B------:R-:W-:Y:S01]  /*2a60*/  @!P3 IMAD.IADD R177, R177, 0x1, -R3.reuse ;  /* 0x00000001b1b1b824 */ /* 0x100fe200078e0a03 */
[----:B------:R-:W-:Y:S01]  /*2a70*/  ISETP.GE.AND P3, PT, R8, RZ, PT ;  /* 0x000000ff0800720c */ /* 0x000fe20003f66270 */
[----:B------:R-:W-:Y:S01]  /*2a80*/  IMAD.HI.U32 R4, R2, R183, RZ ;  /* 0x000000b702047227 */ /* 0x000fe200078e00ff */
[----:B------:R-:W-:Y:S02]  /*2a90*/  LOP3.LUT R8, R0, 0x4e, RZ, 0xfc, !PT ;  /* 0x0000004e00087812 */ /* 0x000fe400078efcff */
[----:B------:R-:W-:Y:S01]  /*2aa0*/  ISETP.GT.U32.AND P1, PT, R3, R177, PT ;  /* 0x000000b10300720c */ /* 0x000fe20003f24070 */
[--C-:B------:R-:W-:Y:S01]  /*2ab0*/  @!P2 IMAD.IADD R175, R175, 0x1, -R3.reuse ;  /* 0x00000001afafa824 */ /* 0x100fe200078e0a03 */
[----:B------:R-:W-:Y:S01]  /*2ac0*/  ISETP.GT.U32.AND P2, PT, R3, R179, PT ;  /* 0x000000b30300720c */ /* 0x000fe20003f44070 */
[----:B------:R-:W-:Y:S01]  /*2ad0*/  @!P6 IMAD.IADD R181, R181, 0x1, -R3 ;  /* 0x00000001b5b5e824 */ /* 0x000fe200078e0a03 */
[----:B------:R-:W-:Y:S01]  /*2ae0*/  IABS R189, R8 ;  /* 0x0000000800bd7213 */ /* 0x000fe20000000000 */
[----:B------:R-:W-:-:S02]  /*2af0*/  IMAD.MOV R4, RZ, RZ, -R4 ;  /* 0x000000ffff047224 */ /* 0x000fc400078e0a04 */
[----:B------:R-:W-:Y:S01]  /*2b00*/  IMAD.HI.U32 R6, R2, R185, RZ ;  /* 0x000000b902067227 */ /* 0x000fe200078e00ff */
[----:B------:R-:W-:-:S03]  /*2b10*/  ISETP.GT.U32.AND P6, PT, R3, R181, PT ;  /* 0x000000b50300720c */ /* 0x000fc60003fc4070 */
[----:B------:R-:W-:Y:S02]  /*2b20*/  IMAD R183, R3, R4, R183 ;  /* 0x0000000403b77224 */ /* 0x000fe400078e02b7 */
[----:B------:R-:W-:-:S04]  /*2b30*/  IMAD.HI.U32 R4, R2, R187, RZ ;  /* 0x000000bb02047227 */ /* 0x000fc800078e00ff */
[----:B------:R-:W-:Y:S02]  /*2b40*/  IMAD.MOV R6, RZ, RZ, -R6 ;  /* 0x000000ffff067224 */ /* 0x000fe400078e0a06 */
[----:B------:R-:W-:Y:S02]  /*2b50*/  IMAD.MOV R4, RZ, RZ, -R4 ;  /* 0x000000ffff047224 */ /* 0x000fe400078e0a04 */
[----:B------:R-:W-:Y:S01]  /*2b60*/  @!P2 IMAD.IADD R179, R179, 0x1, -R3 ;  /* 0x00000001b3b3a824 */ /* 0x000fe200078e0a03 */
[----:B------:R-:W-:Y:S01]  /*2b70*/  ISETP.GE.AND P2, PT, R10, RZ, PT ;  /* 0x000000ff0a00720c */ /* 0x000fe20003f46270 */
[----:B------:R-:W-:Y:S01]  /*2b80*/  IMAD R185, R3, R6, R185 ;  /* 0x0000000603b97224 */ /* 0x000fe200078e02b9 */
[----:B------:R-:W-:Y:S01]  /*2b90*/  LOP3.LUT R10, R0, 0x4d, RZ, 0xfc, !PT ;  /* 0x0000004d000a7812 */ /* 0x000fe200078efcff */
[----:B------:R-:W-:Y:S01]  /*2ba0*/  @!P1 IMAD.IADD R177, R177, 0x1, -R3 ;  /* 0x00000001b1b19824 */ /* 0x000fe200078e0a03 */
[C---:B------:R-:W-:Y:S01]  /*2bb0*/  ISETP.GT.U32.AND P1, PT, R3.reuse, R183, PT ;  /* 0x000000b70300720c */ /* 0x040fe20003f24070 */
[C---:B------:R-:W-:Y:S01]  /*2bc0*/  IMAD R187, R3.reuse, R4, R187 ;  /* 0x0000000403bb7224 */ /* 0x040fe200078e02bb */
[----:B------:R-:W-:Y:S01]  /*2bd0*/  IABS R191, R10 ;  /* 0x0000000a00bf7213 */ /* 0x000fe20000000000 */
[----:B------:R-:W-:Y:S01]  /*2be0*/  @!P4 IMAD.MOV R175, RZ, RZ, -R175 ;  /* 0x000000ffffafc224 */ /* 0x000fe200078e0aaf */
[C---:B------:R-:W-:Y:S01]  /*2bf0*/  ISETP.GT.U32.AND P4, PT, R3.reuse, R179, PT ;  /* 0x000000b30300720c */ /* 0x040fe20003f84070 */
[----:B------:R-:W-:Y:S01]  /*2c00*/  @!P5 IMAD.MOV R177, RZ, RZ, -R177 ;  /* 0x000000ffffb1d224 */ /* 0x000fe200078e0ab1 */
[----:B------:R-:W-:Y:S01]  /*2c10*/  ISETP.GT.U32.AND P5, PT, R3, R185, PT ;  /* 0x000000b90300720c */ /* 0x000fe20003fa4070 */
[----:B------:R-:W-:Y:S01]  /*2c20*/  @!P6 IMAD.IADD R181, R181, 0x1, -R3 ;  /* 0x00000001b5b5e824 */ /* 0x000fe200078e0a03 */
[----:B------:R-:W-:Y:S01]  /*2c30*/  ISETP.GT.U32.AND P6, PT, R3, R187, PT ;  /* 0x000000bb0300720c */ /* 0x000fe20003fc4070 */
[----:B------:R-:W-:-:S04]  /*2c40*/  IMAD.HI.U32 R4, R2, R189, RZ ;  /* 0x000000bd02047227 */ /* 0x000fc800078e00ff */
[--C-:B------:R-:W-:Y:S01]  /*2c50*/  @!P1 IMAD.IADD R183, R183, 0x1, -R3.reuse ;  /* 0x00000001b7b79824 */ /* 0x100fe200078e0a03 */
[----:B------:R-:W-:Y:S01]  /*2c60*/  ISETP.GE.AND P1, PT, R16, RZ, PT ;  /* 0x000000ff1000720c */ /* 0x000fe20003f26270 */
[----:B------:R-:W-:Y:S01]  /*2c70*/  IMAD.MOV R6, RZ, RZ, -R4 ;  /* 0x000000ffff067224 */ /* 0x000fe200078e0a04 */
[----:B------:R-:W-:Y:S01]  /*2c80*/  LOP3.LUT R16, R0, 0x42, RZ, 0xfc, !PT ;  /* 0x0000004200107812 */ /* 0x000fe200078efcff */
[--C-:B------:R-:W-:Y:S01]  /*2c90*/  @!P4 IMAD.IADD R179, R179, 0x1, -R3.reuse ;  /* 0x00000001b3b3c824 */ /* 0x100fe200078e0a03 */
[----:B------:R-:W-:Y:S01]  /*2ca0*/  ISETP.GE.AND P4, PT, R14, RZ, PT ;  /* 0x000000ff0e00720c */ /* 0x000fe20003f86270 */
[--C-:B------:R-:W-:Y:S01]  /*2cb0*/  @!P5 IMAD.IADD R185, R185, 0x1, -R3.reuse ;  /* 0x00000001b9b9d824 */ /* 0x100fe200078e0a03 */
[----:B------:R-:W-:Y:S01]  /*2cc0*/  ISETP.GT.U32.AND P5, PT, R3, R183, PT ;  /* 0x000000b70300720c */ /* 0x000fe20003fa4070 */
[----:B------:R-:W-:Y:S01]  /*2cd0*/  @!P6 IMAD.IADD R187, R187, 0x1, -R3 ;  /* 0x00000001bbbbe824 */ /* 0x000fe200078e0a03 */
[----:B------:R-:W-:Y:S01]  /*2ce0*/  LOP3.LUT R14, R0, 0x4b, RZ, 0xfc, !PT ;  /* 0x0000004b000e7812 */ /* 0x000fe200078efcff */
[----:B------:R-:W-:Y:S01]  /*2cf0*/  @!P3 IMAD.MOV R179, RZ, RZ, -R179 ;  /* 0x000000ffffb3b224 */ /* 0x000fe200078e0ab3 */
[C---:B------:R-:W-:Y:S01]  /*2d00*/  ISETP.GT.U32.AND P6, PT, R3.reuse, R185, PT ;  /* 0x000000b90300720c */ /* 0x040fe20003fc4070 */
[----:B------:R-:W-:Y:S01]  /*2d10*/  IMAD.HI.U32 R4, R2, R191, RZ ;  /* 0x000000bf02047227 */ /* 0x000fe200078e00ff */
[----:B------:R-:W-:-:S02]  /*2d20*/  ISETP.GT.U32.AND P3, PT, R3, R187, PT ;  /* 0x000000bb0300720c */ /* 0x000fc40003f64070 */
[----:B------:R-:W-:Y:S01]  /*2d30*/  IABS R195, R14 ;  /* 0x0000000e00c37213 */ /* 0x000fe20000000000 */
[----:B------:R-:W-:Y:S01]  /*2d40*/  IMAD R189, R3, R6, R189 ;  /* 0x0000000603bd7224 */ /* 0x000fe200078e02bd */
[----:B------:R-:W-:Y:S01]  /*2d50*/  IABS R213, R16 ;  /* 0x0000001000d57213 */ /* 0x000fe20000000000 */
[----:B------:R-:W-:Y:S02]  /*2d60*/  IMAD.MOV R4, RZ, RZ, -R4 ;  /* 0x000000ffff047224 */ /* 0x000fe400078e0a04 */
[----:B------:R-:W-:Y:S01]  /*2d70*/  @!P5 IMAD.IADD R183, R183, 0x1, -R3 ;  /* 0x00000001b7b7d824 */ /* 0x000fe200078e0a03 */
[C---:B------:R-:W-:Y:S01]  /*2d80*/  ISETP.GT.U32.AND P5, PT, R3.reuse, R189, PT ;  /* 0x000000bd0300720c */ /* 0x040fe20003fa4070 */
[----:B------:R-:W-:Y:S02]  /*2d90*/  IMAD R191, R3, R4, R191 ;  /* 0x0000000403bf7224 */ /* 0x000fe400078e02bf */
[----:B------:R-:W-:Y:S01]  /*2da0*/  @!P0 IMAD.MOV R173, RZ, RZ, -R173 ;  /* 0x000000ffffad8224 */ /* 0x000fe200078e0aad */
[----:B------:R-:W-:Y:S01]  /*2db0*/  ISETP.GE.AND P0, PT, R12, RZ, PT ;  /* 0x000000ff0c00720c */ /* 0x000fe20003f06270 */
[--C-:B------:R-:W-:Y:S01]  /*2dc0*/  @!P3 IMAD.IADD R187, R187, 0x1, -R3.reuse ;  /* 0x00000001bbbbb824 */ /* 0x100fe200078e0a03 */
[----:B------:R-:W-:Y:S01]  /*2dd0*/  ISETP.GT.U32.AND P3, PT, R3, R191, PT ;  /* 0x000000bf0300720c */ /* 0x000fe20003f64070 */
[----:B------:R-:W-:Y:S01]  /*2de0*/  @!P6 IMAD.IADD R185, R185, 0x1, -R3 ;  /* 0x00000001b9b9e824 */ /* 0x000fe200078e0a03 */
[----:B------:R-:W-:Y:S01]  /*2df0*/  LOP3.LUT R12, R0, 0x4c, RZ, 0xfc, !PT ;  /* 0x0000004c000c7812 */ /* 0x000fe200078efcff */
[----:B------:R-:W-:Y:S01]  /*2e00*/  IMAD.HI.U32 R6, R2, R195, RZ ;  /* 0x000000c302067227 */ /* 0x000fe200078e00ff */
[----:B------:R-:W-:-:S02]  /*2e10*/  ISETP.GE.AND P6, PT, R8, RZ, PT ;  /* 0x000000ff0800720c */ /* 0x000fc40003fc6270 */
[----:B------:R-:W-:Y:S01]  /*2e20*/  IABS R193, R12 ;  /* 0x0000000c00c17213 */ /* 0x000fe20000000000 */
[--C-:B------:R-:W-:Y:S01]  /*2e30*/  @!P5 IMAD.IADD R189, R189, 0x1, -R3.reuse ;  /* 0x00000001bdbdd824 */ /* 0x100fe200078e0a03 */
[----:B------:R-:W-:Y:S01]  /*2e40*/  LOP3.LUT R8, R0, 0x4a, RZ, 0xfc, !PT ;  /* 0x0000004a00087812 */ /* 0x000fe200078efcff */
[----:B------:R-:W-:Y:S01]  /*2e50*/  IMAD.MOV R6, RZ, RZ, -R6 ;  /* 0x000000ffff067224 */ /* 0x000fe200078e0a06 */
[----:B------:R-:W-:Y:S01]  /*2e60*/  ISETP.GE.AND P5, PT, R10, RZ, PT ;  /* 0x000000ff0a00720c */ /* 0x000fe20003fa6270 */
[----:B------:R-:W-:Y:S01]  /*2e70*/  IMAD.HI.U32 R4, R2, R193, RZ ;  /* 0x000000c102047227 */ /* 0x000fe200078e00ff */
[----:B------:R-:W-:Y:S02]  /*2e80*/  LOP3.LUT R10, R0, 0x49, RZ, 0xfc, !PT ;  /* 0x00000049000a7812 */ /* 0x000fe400078efcff */
[----:B------:R-:W-:Y:S01]  /*2e90*/  IABS R197, R8 ;  /* 0x0000000800c57213 */ /* 0x000fe20000000000 */
[----:B------:R-:W-:Y:S01]  /*2ea0*/  @!P3 IMAD.IADD R191, R191, 0x1, -R3 ;  /* 0x00000001bfbfb824 */ /* 0x000fe200078e0a03 */
[C---:B------:R-:W-:Y:S01]  /*2eb0*/  ISETP.GT.U32.AND P3, PT, R3.reuse, R189, PT ;  /* 0x000000bd0300720c */ /* 0x040fe20003f64070 */
[----:B------:R-:W-:Y:S01]  /*2ec0*/  IMAD.MOV R4, RZ, RZ, -R4 ;  /* 0x000000ffff047224 */ /* 0x000fe200078e0a04 */
[----:B------:R-:W-:Y:S01]  /*2ed0*/  IABS R199, R10 ;  /* 0x0000000a00c77213 */ /* 0x000fe20000000000 */
[----:B------:R-:W-:-:S02]  /*2ee0*/  IMAD R195, R3, R6, R195 ;  /* 0x0000000603c37224 */ /* 0x000fc400078e02c3 */
[----:B------:R-:W-:Y:S01]  /*2ef0*/  @!P0 IMAD.MOV R183, RZ, RZ, -R183 ;  /* 0x000000ffffb78224 */ /* 0x000fe200078e0ab7 */
[C---:B------:R-:W-:Y:S01]  /*2f00*/  ISETP.GT.U32.AND P0, PT, R3.reuse, R191, PT ;  /* 0x000000bf0300720c */ /* 0x040fe20003f04070 */
[----:B------:R-:W-:Y:S02]  /*2f10*/  IMAD R193, R3, R4, R193 ;  /* 0x0000000403c17224 */ /* 0x000fe400078e02c1 */
[----:B------:R-:W-:-:S04]  /*2f20*/  IMAD.HI.U32 R4, R2, R197, RZ ;  /* 0x000000c502047227 */ /* 0x000fc800078e00ff */
[----:B------:R-:W-:Y:S01]  /*2f30*/  @!P4 IMAD.MOV R185, RZ, RZ, -R185 ;  /* 0x000000ffffb9c224 */ /* 0x000fe200078e0ab9 */
[----:B------:R-:W-:Y:S01]  /*2f40*/  ISETP.GT.U32.AND P4, PT, R3, R195, PT ;  /* 0x000000c30300720c */ /* 0x000fe20003f84070 */
[----:B------:R-:W-:-:S04]  /*2f50*/  IMAD.HI.U32 R6, R2, R199, RZ ;  /* 0x000000c702067227 */ /* 0x000fc800078e00ff */
[----:B------:R-:W-:Y:S02]  /*2f60*/  IMAD.MOV R4, RZ, RZ, -R4 ;  /* 0x000000ffff047224 */ /* 0x000fe400078e0a04 */
[----:B------:R-:W-:Y:S01]  /*2f70*/  @!P3 IMAD.IADD R189, R189, 0x1, -R3 ;  /* 0x00000001bdbdb824 */ /* 0x000fe200078e0a03 */
[----:B------:R-:W-:Y:S01]  /*2f80*/  ISETP.GE.AND P3, PT, R14, RZ, PT ;  /* 0x000000ff0e00720c */ /* 0x000fe20003f66270 */
[----:B------:R-:W-:Y:S01]  /*2f90*/  IMAD.MOV R6, RZ, RZ, -R6 ;  /* 0x000000ffff067224 */ /* 0x000fe200078e0a06 */
[----:B------:R-:W-:Y:S01]  /*2fa0*/  LOP3.LUT R14, R0, 0x43, RZ, 0xfc, !PT ;  /* 0x00000043000e7812 */ /* 0x000fe200078efcff */
[C---:B------:R-:W-:Y:S02]  /*2fb0*/  IMAD R197, R3.reuse, R4, R197 ;  /* 0x0000000403c57224 */ /* 0x040fe400078e02c5 */
[----:B------:R-:W-:Y:S01]  /*2fc0*/  @!P2 IMAD.MOV R181, RZ, RZ, -R181 ;  /* 0x000000ffffb5a224 */ /* 0x000fe200078e0ab5 */
[----:B------:R-:W-:Y:S01]  /*2fd0*/  ISETP.GT.U32.AND P2, PT, R3, R193, PT ;  /* 0x000000c10300720c */ /* 0x000fe20003f44070 */
[----:B------:R-:W-:Y:S01]  /*2fe0*/  @!P0 IMAD.IADD R191, R191, 0x1, -R3 ;  /* 0x00000001bfbf8824 */ /* 0x000fe200078e0a03 */
[----:B------:R-:W-:Y:S01]  /*2ff0*/  ISETP.GE.AND P0, PT, R8, RZ, PT ;  /* 0x000000ff0800720c */ /* 0x000fe20003f06270 */
[C---:B------:R-:W-:Y:S01]  /*3000*/  IMAD R199, R3.reuse, R6, R199 ;  /* 0x0000000603c77224 */ /* 0x040fe200078e02c7 */
[C---:B------:R-:W-:Y:S01]  /*3010*/  LOP3.LUT R6, R0.reuse, 0x48, RZ, 0xfc, !PT ;  /* 0x0000004800067812 */ /* 0x040fe200078efcff */
[----:B------:R-:W-:Y:S01]  /*3020*/  @!P6 IMAD.MOV R189, RZ, RZ, -R189 ;  /* 0x000000ffffbde224 */ /* 0x000fe200078e0abd */
[----:B------:R-:W-:Y:S01]  /*3030*/  ISETP.GT.U32.AND P6, PT, R3, R197, PT ;  /* 0x000000c50300720c */ /* 0x000fe20003fc4070 */
[----:B------:R-:W-:Y:S01]  /*3040*/  @!P4 IMAD.IADD R195, R195, 0x1, -R3 ;  /* 0x00000001c3c3c824 */ /* 0x000fe200078e0a03 */
[----:B------:R-:W-:Y:S01]  /*3050*/  LOP3.LUT R8, R0, 0x47, RZ, 0xfc, !PT ;  /* 0x0000004700087812 */ /* 0x000fe200078efcff */
[----:B------:R-:W-:Y:S01]  /*3060*/  @!P5 IMAD.MOV R191, RZ, RZ, -R191 ;  /* 0x000000ffffbfd224 */ /* 0x000fe200078e0abf */
[C---:B------:R-:W-:Y:S01]  /*3070*/  ISETP.GT.U32.AND P5, PT, R3.reuse, R199, PT ;  /* 0x000000c70300720c */ /* 0x040fe20003fa4070 */
[----:B------:R-:W-:Y:S01]  /*3080*/  @!P1 IMAD.MOV R187, RZ, RZ, -R187 ;  /* 0x000000ffffbb9224 */ /* 0x000fe200078e0abb */
[----:B------:R-:W-:Y:S01]  /*3090*/  ISETP.GT.U32.AND P4, PT, R3, R195, PT ;  /* 0x000000c30300720c */ /* 0x000fe20003f84070 */
[----:B------:R-:W-:Y:S01]  /*30a0*/  @!P2 IMAD.IADD R193, R193, 0x1, -R3 ;  /* 0x00000001c1c1a824 */ /* 0x000fe200078e0a03 */
[----:B------:R-:W-:-:S02]  /*30b0*/  IABS R201, R6 ;  /* 0x0000000600c97213 */ /* 0x000fc40000000000 */
[----:B------:R-:W-:Y:S02]  /*30c0*/  IABS R203, R8 ;  /* 0x0000000800cb7213 */ /* 0x000fe40000000000 */
[----:B------:R-:W-:Y:S01]  /*30d0*/  ISETP.GT.U32.AND P2, PT, R3, R193, PT ;  /* 0x000000c10300720c */ /* 0x000fe20003f44070 */
[--C-:B------:R-:W-:Y:S01]  /*30e0*/  @!P6 IMAD.IADD R197, R197, 0x1, -R3.reuse ;  /* 0x00000001c5c5e824 */ /* 0x100fe200078e0a03 */
[----:B------:R-:W-:Y:S01]  /*30f0*/  ISETP.GE.AND P1, PT, R12, RZ, PT ;  /* 0x000000ff0c00720c */ /* 0x000fe20003f26270 */
[----:B------:R-:W-:Y:S01]  /*3100*/  IMAD.HI.U32 R4, R2, R201, RZ ;  /* 0x000000c902047227 */ /* 0x000fe200078e00ff */
[----:B------:R-:W-:Y:S02]  /*3110*/  IABS R211, R14 ;  /* 0x0000000e00d37213 */ /* 0x000fe40000000000 */
[----:B------:R-:W-:Y:S01]  /*3120*/  ISETP.GT.U32.AND P6, PT, R3, R197, PT ;  /* 0x000000c50300720c */ /* 0x000fe20003fc4070 */
[--C-:B------:R-:W-:Y:S01]  /*3130*/  @!P5 IMAD.IADD R199, R199, 0x1, -R3.reuse ;  /* 0x00000001c7c7d824 */ /* 0x100fe200078e0a03 */
[----:B------:R-:W-:Y:S01]  /*3140*/  LOP3.LUT R12, R0, 0x44, RZ, 0xfc, !PT ;  /* 0x00000044000c7812 */ /* 0x000fe200078efcff */
[----:B------:R-:W-:Y:S01]  /*3150*/  @!P4 IMAD.IADD R195, R195, 0x1, -R3 ;  /* 0x00000001c3c3c824 */ /* 0x000fe200078e0a03 */
[----:B------:R-:W-:Y:S01]  /*3160*/  ISETP.GE.AND P4, PT, R6, RZ, PT ;  /* 0x000000ff0600720c */ /* 0x000fe20003f86270 */
[----:B------:R-:W-:Y:S01]  /*3170*/  IMAD.HI.U32 R6, R2, R203, RZ ;  /* 0x000000cb02067227 */ /* 0x000fe200078e00ff */
[----:B------:R-:W-:-:S02]  /*3180*/  ISETP.GT.U32.AND P5, PT, R3, R199, PT ;  /* 0x000000c70300720c */ /* 0x000fc40003fa4070 */
[----:B------:R-:W-:Y:S01]  /*3190*/  IABS R209, R12 ;  /* 0x0000000c00d17213 */ /* 0x000fe20000000000 */
[----:B------:R-:W-:Y:S02]  /*31a0*/  IMAD.MOV R4, RZ, RZ, -R4 ;  /* 0x000000ffff047224 */ /* 0x000fe400078e0a04 */
[----:B------:R-:W-:Y:S02]  /*31b0*/  IMAD.MOV R6, RZ, RZ, -R6 ;  /* 0x000000ffff067224 */ /* 0x000fe400078e0a06 */
[----:B------:R-:W-:Y:S02]  /*31c0*/  IMAD R201, R3, R4, R201 ;  /* 0x0000000403c97224 */ /* 0x000fe400078e02c9 */
[----:B------:R-:W-:Y:S01]  /*31d0*/  @!P2 IMAD.IADD R193, R193, 0x1, -R3 ;  /* 0x00000001c1c1a824 */ /* 0x000fe200078e0a03 */
[----:B------:R-:W-:Y:S01]  /*31e0*/  ISETP.GE.AND P2, PT, R10, RZ, PT ;  /* 0x000000ff0a00720c */ /* 0x000fe20003f46270 */
[----:B------:R-:W-:Y:S01]  /*31f0*/  IMAD R203, R3, R6, R203 ;  /* 0x0000000603cb7224 */ /* 0x000fe200078e02cb */
[----:B------:R-:W-:Y:S01]  /*3200*/  LOP3.LUT R10, R0, 0x46, RZ, 0xfc, !PT ;  /* 0x00000046000a7812 */ /* 0x000fe200078efcff */
[--C-:B------:R-:W-:Y:S01]  /*3210*/  @!P6 IMAD.IADD R197, R197, 0x1, -R3.reuse ;  /* 0x00000001c5c5e824 */ /* 0x100fe200078e0a03 */
[----:B------:R-:W-:Y:S01]  /*3220*/  ISETP.GT.U32.AND P6, PT, R3, R201, PT ;  /* 0x000000c90300720c */ /* 0x000fe20003fc4070 */
[----:B------:R-:W-:Y:S01]  /*3230*/  @!P5 IMAD.IADD R199, R199, 0x1, -R3 ;  /* 0x00000001c7c7d824 */ /* 0x000fe200078e0a03 */
[----:B------:R-:W-:Y:S01]  /*3240*/  ISETP.GT.U32.AND P5, PT, R3, R203, PT ;  /* 0x000000cb0300720c */ /* 0x000fe20003fa4070 */
[----:B------:R-:W-:Y:S01]  /*3250*/  @!P1 IMAD.MOV R193, RZ, RZ, -R193 ;  /* 0x000000ffffc19224 */ /* 0x000fe200078e0ac1 */
[----:B------:R-:W-:Y:S01]  /*3260*/  IABS R205, R10 ;  /* 0x0000000a00cd7213 */ /* 0x000fe20000000000 */
[----:B------:R-:W-:Y:S01]  /*3270*/  IMAD.HI.U32 R6, R2, R209, RZ ;  /* 0x000000d102067227 */ /* 0x000fe200078e00ff */
[----:B------:R-:W-:-:S02]  /*3280*/  ISETP.GE.AND P1, PT, R8, RZ, PT ;  /* 0x000000ff0800720c */ /* 0x000fc40003f26270 */
[----:B------:R-:W-:Y:S01]  /*3290*/  LOP3.LUT R8, R0, 0x45, RZ, 0xfc, !PT ;  /* 0x0000004500087812 */ /* 0x000fe200078efcff */
[----:B------:R-:W-:-:S03]  /*32a0*/  IMAD.HI.U32 R4, R2, R205, RZ ;  /* 0x000000cd02047227 */ /* 0x000fc600078e00ff */
[----:B------:R-:W-:Y:S01]  /*32b0*/  IABS R207, R8 ;  /* 0x0000000800cf7213 */ /* 0x000fe20000000000 */
[--C-:B------:R-:W-:Y:S02]  /*32c0*/  @!P6 IMAD.IADD R201, R201, 0x1, -R3.reuse ;  /* 0x00000001c9c9e824 */ /* 0x100fe400078e0a03 */
[----:B------:R-:W-:Y:S02]  /*32d0*/  IMAD.MOV R4, RZ, RZ, -R4 ;  /* 0x000000ffff047224 */ /* 0x000fe400078e0a04 */
[----:B------:R-:W-:Y:S01]  /*32e0*/  @!P5 IMAD.IADD R203, R203, 0x1, -R3 ;  /* 0x00000001cbcbd824 */ /* 0x000fe200078e0a03 */
[C---:B------:R-:W-:Y:S01]  /*32f0*/  ISETP.GT.U32.AND P5, PT, R3.reuse, R201, PT ;  /* 0x000000c90300720c */ /* 0x040fe20003fa4070 */
[----:B------:R-:W-:Y:S02]  /*3300*/  IMAD R205, R3, R4, R205 ;  /* 0x0000000403cd7224 */ /* 0x000fe400078e02cd */
[----:B------:R-:W-:-:S03]  /*3310*/  IMAD.HI.U32 R4, R2, R207, RZ ;  /* 0x000000cf02047227 */ /* 0x000fc600078e00ff */
[C---:B------:R-:W-:Y:S01]  /*3320*/  ISETP.GT.U32.AND P6, PT, R3.reuse, R205, PT ;  /* 0x000000cd0300720c */ /* 0x040fe20003fc4070 */
[----:B------:R-:W-:Y:S02]  /*3330*/  IMAD.MOV R4, RZ, RZ, -R4 ;  /* 0x000000ffff047224 */ /* 0x000fe400078e0a04 */
[----:B------:R-:W-:Y:S01]  /*3340*/  @!P3 IMAD.MOV R195, RZ, RZ, -R195 ;  /* 0x000000ffffc3b224 */ /* 0x000fe200078e0ac3 */
[----:B------:R-:W-:Y:S01]  /*3350*/  ISETP.GE.AND P3, PT, R10, RZ, PT ;  /* 0x000000ff0a00720c */ /* 0x000fe20003f66270 */
[----:B------:R-:W-:Y:S01]  /*3360*/  IMAD R207, R3, R4, R207 ;  /* 0x0000000403cf7224 */ /* 0x000fe200078e02cf */
[----:B------:R-:W-:Y:S01]  /*3370*/  LOP3.LUT R10, R0, 0x41, RZ, 0xfc, !PT ;  /* 0x00000041000a7812 */ /* 0x000fe200078efcff */
[----:B------:R-:W-:Y:S02]  /*3380*/  @!P5 IMAD.IADD R201, R201, 0x1, -R3 ;  /* 0x00000001c9c9d824 */ /* 0x000fe400078e0a03 */
[----:B------:R-:W-:Y:S01]  /*3390*/  IMAD.HI.U32 R4, R2, R211, RZ ;  /* 0x000000d302047227 */ /* 0x000fe200078e00ff */
[----:B------:R-:W-:-:S02]  /*33a0*/  ISETP.GT.U32.AND P5, PT, R3, R207, PT ;  /* 0x000000cf0300720c */ /* 0x000fc40003fa4070 */
[----:B------:R-:W-:Y:S01]  /*33b0*/  IABS R215, R10 ;  /* 0x0000000a00d77213 */ /* 0x000fe20000000000 */
[----:B------:R-:W-:Y:S02]  /*33c0*/  IMAD.MOV R4, RZ, RZ, -R4 ;  /* 0x000000ffff047224 */ /* 0x000fe400078e0a04 */
[----:B------:R-:W-:Y:S01]  /*33d0*/  @!P6 IMAD.IADD R205, R205, 0x1, -R3 ;  /* 0x00000001cdcde824 */ /* 0x000fe200078e0a03 */
[C---:B------:R-:W-:Y:S01]  /*33e0*/  ISETP.GT.U32.AND P6, PT, R3.reuse, R203, PT ;  /* 0x000000cb0300720c */ /* 0x040fe20003fc4070 */
[----:B------:R-:W-:Y:S02]  /*33f0*/  IMAD R211, R3, R4, R211 ;  /* 0x0000000403d37224 */ /* 0x000fe400078e02d3 */
[----:B------:R-:W-:Y:S02]  /*3400*/  IMAD.MOV R6, RZ, RZ, -R6 ;  /* 0x000000ffff067224 */ /* 0x000fe400078e0a06 */
[----:B------:R-:W-:-:S04]  /*3410*/  IMAD.HI.U32 R4, R2, R215, RZ ;  /* 0x000000d702047227 */ /* 0x000fc800078e00ff */
[----:B------:R-:W-:Y:S01]  /*3420*/  @!P5 IMAD.IADD R207, R207, 0x1, -R3 ;  /* 0x00000001cfcfd824 */ /* 0x000fe200078e0a03 */
[C---:B------:R-:W-:Y:S01]  /*3430*/  ISETP.GT.U32.AND P5, PT, R3.reuse, R211, PT ;  /* 0x000000d30300720c */ /* 0x040fe20003fa4070 */
[----:B------:R-:W-:Y:S02]  /*3440*/  IMAD R209, R3, R6, R209 ;  /* 0x0000000603d17224 */ /* 0x000fe400078e02d1 */
[----:B------:R-:W-:Y:S01]  /*3450*/  @!P6 IMAD.IADD R203, R203, 0x1, -R3 ;  /* 0x00000001cbcbe824 */ /* 0x000fe200078e0a03 */
[----:B------:R-:W-:Y:S01]  /*3460*/  ISETP.GE.AND P6, PT, R12, RZ, PT ;  /* 0x000000ff0c00720c */ /* 0x000fe20003fc6270 */
        /* <DEDUP_REMOVED lines=8> */
[----:B------:R-:W-:Y:S01]  /*34f0*/  IMAD.MOV R4, RZ, RZ, -R4 ;  /* 0x000000ffff047224 */ /* 0x000fe200078e0a04 */
[C---:B------:R-:W-:Y:S01]  /*3500*/  ISETP.GT.U32.AND P5, PT, R3.reuse, R211, PT ;  /* 0x000000d30300720c */ /* 0x040fe20003fa4070 */
[----:B------:R-:W-:Y:S01]  /*3510*/  @!P0 IMAD.MOV R197, RZ, RZ, -R197 ;  /* 0x000000ffffc58224 */ /* 0x000fe200078e0ac5 */
[C---:B------:R-:W-:Y:S01]  /*3520*/  ISETP.GT.U32.AND P0, PT, R3.reuse, R205, PT ;  /* 0x000000cd0300720c */ /* 0x040fe20003f04070 */
[----:B------:R-:W-:-:S02]  /*3530*/  IMAD R215, R3, R4, R215 ;  /* 0x0000000403d77224 */ /* 0x000fc400078e02d7 */
[----:B------:R-:W-:Y:S01]  /*3540*/  @!P1 IMAD.IADD R207, R207, 0x1, -R3 ;  /* 0x00000001cfcf9824 */ /* 0x000fe200078e0a03 */
[C---:B------:R-:W-:Y:S01]  /*3550*/  ISETP.GT.U32.AND P1, PT, R3.reuse, R213, PT ;  /* 0x000000d50300720c */ /* 0x040fe20003f24070 */
[----:B------:R-:W-:Y:S01]  /*3560*/  @!P4 IMAD.MOV R201, RZ, RZ, -R201 ;  /* 0x000000ffffc9c224 */ /* 0x000fe200078e0ac9 */
[----:B------:R-:W-:Y:S01]  /*3570*/  ISETP.GT.U32.AND P4, PT, R3, R209, PT ;  /* 0x000000d10300720c */ /* 0x000fe20003f84070 */
[----:B------:R-:W-:Y:S01]  /*3580*/  @!P2 IMAD.MOV R199, RZ, RZ, -R199 ;  /* 0x000000ffffc7a224 */ /* 0x000fe200078e0ac7 */
[----:B------:R-:W-:Y:S01]  /*3590*/  ISETP.GE.AND P2, PT, R8, RZ, PT ;  /* 0x000000ff0800720c */ /* 0x000fe20003f46270 */
[----:B------:R-:W-:-:S04]  /*35a0*/  IMAD.HI.U32 R8, R2, R221, RZ ;  /* 0x000000dd02087227 */ /* 0x000fc800078e00ff */
[--C-:B------:R-:W-:Y:S01]  /*35b0*/  @!P5 IMAD.IADD R211, R211, 0x1, -R3.reuse ;  /* 0x00000001d3d3d824 */ /* 0x100fe200078e0a03 */
[----:B------:R-:W-:Y:S01]  /*35c0*/  ISETP.GT.U32.AND P5, PT, R3, R215, PT ;  /* 0x000000d70300720c */ /* 0x000fe20003fa4070 */
[--C-:B------:R-:W-:Y:S01]  /*35d0*/  @!P0 IMAD.IADD R205, R205, 0x1, -R3.reuse ;  /* 0x00000001cdcd8824 */ /* 0x100fe200078e0a03 */
[----:B------:R-:W-:Y:S01]  /*35e0*/  ISETP.GE.AND P0, PT, R14, RZ, PT ;  /* 0x000000ff0e00720c */ /* 0x000fe20003f06270 */
[--C-:B------:R-:W-:Y:S01]  /*35f0*/  @!P1 IMAD.IADD R213, R213, 0x1, -R3.reuse ;  /* 0x00000001d5d59824 */ /* 0x100fe200078e0a03 */
[----:B------:R-:W-:Y:S01]  /*3600*/  LOP3.LUT R14, R0, 0x3f, RZ, 0xfc, !PT ;  /* 0x0000003f000e7812 */ /* 0x000fe200078efcff */
[--C-:B------:R-:W-:Y:S01]  /*3610*/  @!P4 IMAD.IADD R209, R209, 0x1, -R3.reuse ;  /* 0x00000001d1d1c824 */ /* 0x100fe200078e0a03 */
[----:B------:R-:W-:Y:S01]  /*3620*/  ISETP.GE.AND P1, PT, R10, RZ, PT ;  /* 0x000000ff0a00720c */ /* 0x000fe20003f26270 */
[----:B------:R-:W-:Y:S01]  /*3630*/  IMAD.HI.U32 R4, R2, R217, RZ ;  /* 0x000000d902047227 */ /* 0x000fe200078e00ff */
[----:B------:R-:W-:Y:S02]  /*3640*/  IABS R219, R14 ;  /* 0x0000000e00db7213 */ /* 0x000fe40000000000 */
[----:B------:R-:W-:Y:S01]  /*3650*/  ISETP.GT.U32.AND P4, PT, R3, R209, PT ;  /* 0x000000d10300720c */ /* 0x000fe20003f84070 */
[----:B------:R-:W-:Y:S01]  /*3660*/  IMAD.MOV R8, RZ, RZ, -R8 ;  /* 0x000000ffff087224 */ /* 0x000fe200078e0a08 */
[----:B------:R-:W-:Y:S01]  /*3670*/  LOP3.LUT R10, R0, 0x3d, RZ, 0xfc, !PT ;  /* 0x0000003d000a7812 */ /* 0x000fe200078efcff */
[----:B------:R-:W-:Y:S01]  /*3680*/  @!P5 IMAD.IADD R215, R215, 0x1, -R3 ;  /* 0x00000001d7d7d824 */ /* 0x000fe200078e0a03 */
[----:B------:R-:W-:Y:S01]  /*3690*/  ISETP.GT.U32.AND P5, PT, R3, R213, PT ;  /* 0x000000d50300720c */ /* 0x000fe20003fa4070 */
[----:B------:R-:W-:Y:S01]  /*36a0*/  IMAD.HI.U32 R6, R2, R219, RZ ;  /* 0x000000db02067227 */ /* 0x000fe200078e00ff */
[----:B------:R-:W-:-:S03]  /*36b0*/  IABS R223, R10 ;  /* 0x0000000a00df7213 */ /* 0x000fc60000000000 */
[----:B------:R-:W-:Y:S02]  /*36c0*/  IMAD.MOV R4, RZ, RZ, -R4 ;  /* 0x000000ffff047224 */ /* 0x000fe400078e0a04 */
[C---:B------:R-:W-:Y:S01]  /*36d0*/  IMAD R221, R3.reuse, R8, R221 ;  /* 0x0000000803dd7224 */ /* 0x040fe200078e02dd */
[----:B------:R-:W-:Y:S01]  /*36e0*/  LOP3.LUT R8, R0, 0x3c, RZ, 0xfc, !PT ;  /* 0x0000003c00087812 */ /* 0x000fe200078efcff */
[----:B------:R-:W-:Y:S02]  /*36f0*/  IMAD.MOV R6, RZ, RZ, -R6 ;  /* 0x000000ffff067224 */ /* 0x000fe400078e0a06 */
[----:B------:R-:W-:Y:S01]  /*3700*/  IMAD R217, R3, R4, R217 ;  /* 0x0000000403d97224 */ /* 0x000fe200078e02d9 */
[----:B------:R-:W-:Y:S01]  /*3710*/  IABS R225, R8 ;  /* 0x0000000800e17213 */ /* 0x000fe20000000000 */
[--C-:B------:R-:W-:Y:S01]  /*3720*/  @!P5 IMAD.IADD R213, R213, 0x1, -R3.reuse ;  /* 0x00000001d5d5d824 */ /* 0x100fe200078e0a03 */
[----:B------:R-:W-:Y:S01]  /*3730*/  ISETP.GT.U32.AND P5, PT, R3, R221, PT ;  /* 0x000000dd0300720c */ /* 0x000fe20003fa4070 */
[----:B------:R-:W-:Y:S01]  /*3740*/  @!P4 IMAD.IADD R209, R209, 0x1, -R3 ;  /* 0x00000001d1d1c824 */ /* 0x000fe200078e0a03 */
[----:B------:R-:W-:Y:S01]  /*3750*/  ISETP.GE.AND P4, PT, R16, RZ, PT ;  /* 0x000000ff1000720c */ /* 0x000fe20003f86270 */
[C---:B------:R-:W-:Y:S01]  /*3760*/  IMAD R219, R3.reuse, R6, R219 ;  /* 0x0000000603db7224 */ /* 0x040fe200078e02db */
[----:B------:R-:W-:Y:S01]  /*3770*/  LOP3.LUT R16, R0, 0x32, RZ, 0xfc, !PT ;  /* 0x0000003200107812 */ /* 0x000fe200078efcff */
[----:B------:R-:W-:Y:S01]  /*3780*/  @!P3 IMAD.MOV R205, RZ, RZ, -R205 ;  /* 0x000000ffffcdb224 */ /* 0x000fe200078e0acd */
[C---:B------:R-:W-:Y:S01]  /*3790*/  ISETP.GT.U32.AND P3, PT, R3.reuse, R217, PT ;  /* 0x000000d90300720c */ /* 0x040fe20003f64070 */
[----:B------:R-:W-:Y:S01]  /*37a0*/  @!P2 IMAD.MOV R207, RZ, RZ, -R207 ;  /* 0x000000ffffcfa224 */ /* 0x000fe200078e0acf */
[C---:B------:R-:W-:Y:S01]  /*37b0*/  ISETP.GT.U32.AND P2, PT, R3.reuse, R215, PT ;  /* 0x000000d70300720c */ /* 0x040fe20003f44070 */
[----:B------:R-:W-:Y:S01]  /*37c0*/  @!P6 IMAD.MOV R209, RZ, RZ, -R209 ;  /* 0x000000ffffd1e224 */ /* 0x000fe200078e0ad1 */
[----:B------:R-:W-:Y:S01]  /*37d0*/  ISETP.GT.U32.AND P6, PT, R3, R219, PT ;  /* 0x000000db0300720c */ /* 0x000fe20003fc4070 */
[----:B------:R-:W-:Y:S01]  /*37e0*/  IMAD.HI.U32 R4, R2, R223, RZ ;  /* 0x000000df02047227 */ /* 0x000fe200078e00ff */
[----:B------:R-:W-:-:S03]  /*37f0*/  IABS R245, R16 ;  /* 0x0000001000f57213 */ /* 0x000fc60000000000 */
[----:B------:R-:W-:Y:S02]  /*3800*/  IMAD.MOV R6, RZ, RZ, -R4 ;  /* 0x000000ffff067224 */ /* 0x000fe400078e0a04 */
[--C-:B------:R-:W-:Y:S02]  /*3810*/  @!P5 IMAD.IADD R221, R221, 0x1, -R3.reuse ;  /* 0x00000001ddddd824 */ /* 0x100fe400078e0a03 */
[--C-:B------:R-:W-:Y:S01]  /*3820*/  @!P3 IMAD.IADD R217, R217, 0x1, -R3.reuse ;  /* 0x00000001d9d9b824 */ /* 0x100fe200078e0a03 */
[----:B------:R-:W-:Y:S01]  /*3830*/  ISETP.GE.AND P3, PT, R18, RZ, PT ;  /* 0x000000ff1200720c */ /* 0x000fe20003f66270 */
[----:B------:R-:W-:Y:S01]  /*3840*/  @!P2 IMAD.IADD R215, R215, 0x1, -R3 ;  /* 0x00000001d7d7a824 */ /* 0x000fe200078e0a03 */
[C---:B------:R-:W-:Y:S01]  /*3850*/  ISETP.GT.U32.AND P5, PT, R3.reuse, R221, PT ;  /* 0x000000dd0300720c */ /* 0x040fe20003fa4070 */
[----:B------:R-:W-:Y:S01]  /*3860*/  IMAD R223, R3, R6, R223 ;  /* 0x0000000603df7224 */ /* 0x000fe200078e02df */
[----:B------:R-:W-:Y:S01]  /*3870*/  ISETP.GE.AND P2, PT, R14, RZ, PT ;  /* 0x000000ff0e00720c */ /* 0x000fe20003f46270 */
[----:B------:R-:W-:Y:S01]  /*3880*/  @!P6 IMAD.IADD R219, R219, 0x1, -R3 ;  /* 0x00000001dbdbe824 */ /* 0x000fe200078e0a03 */
[C---:B------:R-:W-:Y:S01]  /*3890*/  ISETP.GT.U32.AND P6, PT, R3.reuse, R217, PT ;  /* 0x000000d90300720c */ /* 0x040fe20003fc4070 */
[----:B------:R-:W-:Y:S01]  /*38a0*/  @!P1 IMAD.MOV R215, RZ, RZ, -R215 ;  /* 0x000000ffffd79224 */ /* 0x000fe200078e0ad7 */
[C---:B------:R-:W-:Y:S01]  /*38b0*/  ISETP.GT.U32.AND P1, PT, R3.reuse, R223, PT ;  /* 0x000000df0300720c */ /* 0x040fe20003f24070 */
[----:B------:R-:W-:Y:S01]  /*38c0*/  @!P0 IMAD.MOV R211, RZ, RZ, -R211 ;  /* 0x000000ffffd38224 */ /* 0x000fe200078e0ad3 */
[----:B------:R-:W-:Y:S01]  /*38d0*/  ISETP.GE.AND P0, PT, R12, RZ, PT ;  /* 0x000000ff0c00720c */ /* 0x000fe20003f06270 */
[----:B------:R-:W-:Y:S01]  /*38e0*/  @!P4 IMAD.MOV R213, RZ, RZ, -R213 ;  /* 0x000000ffffd5c224 */ /* 0x000fe200078e0ad5 */
[----:B------:R-:W-:Y:S01]  /*38f0*/  ISETP.GT.U32.AND P4, PT, R3, R219, PT ;  /* 0x000000db0300720c */ /* 0x000fe20003f84070 */
[----:B------:R-:W-:Y:S01]  /*3900*/  IMAD.HI.U32 R4, R2, R225, RZ ;  /* 0x000000e102047227 */ /* 0x000fe200078e00ff */
[----:B------:R-:W-:-:S02]  /*3910*/  LOP3.LUT R12, R0, 0x3b, RZ, 0xfc, !PT ;  /* 0x0000003b000c7812 */ /* 0x000fc400078efcff */
[----:B------:R-:W-:Y:S01]  /*3920*/  LOP3.LUT R14, R0, 0x3a, RZ, 0xfc, !PT ;  /* 0x0000003a000e7812 */ /* 0x000fe200078efcff */
[----:B------:R-:W-:Y:S01]  /*3930*/  IMAD.MOV R4, RZ, RZ, -R4 ;  /* 0x000000ffff047224 */ /* 0x000fe200078e0a04 */
[----:B------:R-:W-:Y:S01]  /*3940*/  IABS R227, R12 ;  /* 0x0000000c00e37213 */ /* 0x000fe20000000000 */
[----:B------:R-:W-:Y:S01]  /*3950*/  @!P5 IMAD.IADD R221, R221, 0x1, -R3 ;  /* 0x00000001ddddd824 */ /* 0x000fe200078e0a03 */
[----:B------:R-:W-:Y:S01]  /*3960*/  ISETP.GE.AND P5, PT, R8, RZ, PT ;  /* 0x000000ff0800720c */ /* 0x000fe20003fa6270 */
[----:B------:R-:W-:Y:S01]  /*3970*/  IMAD R225, R3, R4, R225 ;  /* 0x0000000403e17224 */ /* 0x000fe200078e02e1 */
[----:B------:R-:W-:Y:S01]  /*3980*/  LOP3.LUT R8, R0, 0x39, RZ, 0xfc, !PT ;  /* 0x0000003900087812 */ /* 0x000fe200078efcff */
[--C-:B------:R-:W-:Y:S01]  /*3990*/  @!P6 IMAD.IADD R217, R217, 0x1, -R3.reuse ;  /* 0x00000001d9d9e824 */ /* 0x100fe200078e0a03 */
[----:B------:R-:W-:Y:S01]  /*39a0*/  ISETP.GE.AND P6, PT, R10, RZ, PT ;  /* 0x000000ff0a00720c */ /* 0x000fe20003fc6270 */
[----:B------:R-:W-:Y:S01]  /*39b0*/  @!P1 IMAD.IADD R223, R223, 0x1, -R3 ;  /* 0x00000001dfdf9824 */ /* 0x000fe200078e0a03 */
[----:B------:R-:W-:Y:S01]  /*39c0*/  IABS R231, R8 ;  /* 0x0000000800e77213 */ /* 0x000fe20000000000 */
[----:B------:R-:W-:Y:S01]  /*39d0*/  IMAD.HI.U32 R4, R2, R227, RZ ;  /* 0x000000e302047227 */ /* 0x000fe200078e00ff */
[----:B------:R-:W-:-:S02]  /*39e0*/  IABS R229, R14 ;  /* 0x0000000e00e57213 */ /* 0x000fc40000000000 */
[----:B------:R-:W-:Y:S01]  /*39f0*/  LOP3.LUT R10, R0, 0x37, RZ, 0xfc, !PT ;  /* 0x00000037000a7812 */ /* 0x000fe200078efcff */
[----:B------:R-:W-:Y:S01]  /*3a00*/  @!P4 IMAD.IADD R219, R219, 0x1, -R3 ;  /* 0x00000001dbdbc824 */ /* 0x000fe200078e0a03 */
[C---:B------:R-:W-:Y:S01]  /*3a10*/  ISETP.GT.U32.AND P4, PT, R3.reuse, R225, PT ;  /* 0x000000e10300720c */ /* 0x040fe20003f84070 */
[----:B------:R-:W-:Y:S01]  /*3a20*/  @!P0 IMAD.MOV R217, RZ, RZ, -R217 ;  /* 0x000000ffffd98224 */ /* 0x000fe200078e0ad9 */
[C---:B------:R-:W-:Y:S01]  /*3a30*/  ISETP.GT.U32.AND P0, PT, R3.reuse, R223, PT ;  /* 0x000000df0300720c */ /* 0x040fe20003f04070 */
[----:B------:R-:W-:Y:S01]  /*3a40*/  IMAD.MOV R4, RZ, RZ, -R4 ;  /* 0x000000ffff047224 */ /* 0x000fe200078e0a04 */
[----:B------:R-:W-:Y:S01]  /*3a50*/  IABS R235, R10 ;  /* 0x0000000a00eb7213 */ /* 0x000fe20000000000 */
[----:B------:R-:W-:Y:S01]  /*3a60*/  IMAD.HI.U32 R6, R2, R229, RZ ;  /* 0x000000e502067227 */ /* 0x000fe200078e00ff */
[----:B------:R-:W-:Y:S02]  /*3a70*/  ISETP.GE.AND P1, PT, R12, RZ, PT ;  /* 0x000000ff0c00720c */ /* 0x000fe40003f26270 */
[C---:B------:R-:W-:Y:S01]  /*3a80*/  LOP3.LUT R12, R0.reuse, 0x36, RZ, 0xfc, !PT ;  /* 0x00000036000c7812 */ /* 0x040fe200078efcff */
[----:B------:R-:W-:Y:S01]  /*3a90*/  IMAD R227, R3, R4, R227 ;  /* 0x0000000403e37224 */ /* 0x000fe200078e02e3 */
[----:B------:R-:W-:Y:S01]  /*3aa0*/  LOP3.LUT R18, R0, 0x2f, RZ, 0xfc, !PT ;  /* 0x0000002f00127812 */ /* 0x000fe200078efcff */
[----:B------:R-:W-:Y:S01]  /*3ab0*/  IMAD.HI.U32 R4, R2, R231, RZ ;  /* 0x000000e702047227 */ /* 0x000fe200078e00ff */
[----:B------:R-:W-:-:S02]  /*3ac0*/  IABS R237, R12 ;  /* 0x0000000c00ed7213 */ /* 0x000fc40000000000 */
[----:B------:R-:W-:Y:S01]  /*3ad0*/  IABS R251, R18 ;  /* 0x0000001200fb7213 */ /* 0x000fe20000000000 */
[----:B------:R-:W-:Y:S02]  /*3ae0*/  IMAD.MOV R4, RZ, RZ, -R4 ;  /* 0x000000ffff047224 */ /* 0x000fe400078e0a04 */
[--C-:B------:R-:W-:Y:S02]  /*3af0*/  @!P4 IMAD.IADD R225, R225, 0x1, -R3.reuse ;  /* 0x00000001e1e1c824 */ /* 0x100fe400078e0a03 */
[----:B------:R-:W-:Y:S02]  /*3b00*/  @!P0 IMAD.IADD R223, R223, 0x1, -R3 ;  /* 0x00000001dfdf8824 */ /* 0x000fe400078e0a03 */
[C---:B------:R-:W-:Y:S01]  /*3b10*/  IMAD R231, R3.reuse, R4, R231 ;  /* 0x0000000403e77224 */ /* 0x040fe200078e02e7 */
[C---:B------:R-:W-:Y:S01]  /*3b20*/  ISETP.GT.U32.AND P4, PT, R3.reuse, R225, PT ;  /* 0x000000e10300720c */ /* 0x040fe20003f84070 */
[----:B------:R-:W-:Y:S02]  /*3b30*/  @!P6 IMAD.MOV R223, RZ, RZ, -R223 ;  /* 0x000000ffffdfe224 */ /* 0x000fe400078e0adf */
[----:B------:R-:W-:Y:S01]  /*3b40*/  IMAD.MOV R6, RZ, RZ, -R6 ;  /* 0x000000ffff067224 */ /* 0x000fe200078e0a06 */
[C---:B------:R-:W-:Y:S01]  /*3b50*/  ISETP.GT.U32.AND P6, PT, R3.reuse, R231, PT ;  /* 0x000000e70300720c */ /* 0x040fe20003fc4070 */
[----:B------:R-:W-:Y:S01]  /*3b60*/  @!P2 IMAD.MOV R219, RZ, RZ, -R219 ;  /* 0x000000ffffdba224 */ /* 0x000fe200078e0adb */
[C---:B------:R-:W-:Y:S01]  /*3b70*/  ISETP.GT.U32.AND P2, PT, R3.reuse, R227, PT ;  /* 0x000000e30300720c */ /* 0x040fe20003f44070 */
[----:B------:R-:W-:Y:S01]  /*3b80*/  IMAD R229, R3, R6, R229 ;  /* 0x0000000603e57224 */ /* 0x000fe200078e02e5 */
[----:B------:R-:W-:Y:S01]  /*3b90*/  LOP3.LUT R6, R0, 0x38, RZ, 0xfc, !PT ;  /* 0x0000003800067812 */ /* 0x000fe200078efcff */
[----:B------:R-:W-:Y:S01]  /*3ba0*/  @!P3 IMAD.MOV R221, RZ, RZ, -R221 ;  /* 0x000000ffffddb224 */ /* 0x000fe200078e0add */
[----:B------:R-:W-:-:S02]  /*3bb0*/  ISETP.GE.AND P3, PT, R14, RZ, PT ;  /* 0x000000ff0e00720c */ /* 0x000fc40003f66270 */
[----:B------:R-:W-:Y:S01]  /*3bc0*/  ISETP.GT.U32.AND P0, PT, R3, R229, PT ;  /* 0x000000e50300720c */ /* 0x000fe20003f04070 */
[--C-:B------:R-:W-:Y:S01]  /*3bd0*/  @!P4 IMAD.IADD R225, R225, 0x1, -R3.reuse ;  /* 0x00000001e1e1c824 */ /* 0x100fe200078e0a03 */
[----:B------:R-:W-:Y:S02]  /*3be0*/  IABS R233, R6 ;  /* 0x0000000600e97213 */ /* 0x000fe40000000000 */
[----:B------:R-:W-:Y:S01]  /*3bf0*/  ISETP.GE.AND P4, PT, R8, RZ, PT ;  /* 0x000000ff0800720c */ /* 0x000fe20003f86270 */
[----:B------:R-:W-:Y:S01]  /*3c00*/  @!P6 IMAD.IADD R231, R231, 0x1, -R3 ;  /* 0x00000001e7e7e824 */ /* 0x000fe200078e0a03 */
[----:B------:R-:W-:Y:S01]  /*3c10*/  LOP3.LUT R14, R0, 0x33, RZ, 0xfc, !PT ;  /* 0x00000033000e7812 */ /* 0x000fe200078efcff */
[----:B------:R-:W-:Y:S01]  /*3c20*/  @!P5 IMAD.MOV R225, RZ, RZ, -R225 ;  /* 0x000000ffffe1d224 */ /* 0x000fe200078e0ae1 */
[----:B------:R-:W-:Y:S01]  /*3c30*/  ISETP.GE.AND P5, PT, R6, RZ, PT ;  /* 0x000000ff0600720c */ /* 0x000fe20003fa6270 */
[----:B------:R-:W-:Y:S01]  /*3c40*/  IMAD.HI.U32 R6, R2, R235, RZ ;  /* 0x000000eb02067227 */ /* 0x000fe200078e00ff */
[----:B------:R-:W-:-:S02]  /*3c50*/  ISETP.GT.U32.AND P6, PT, R3, R231, PT ;  /* 0x000000e70300720c */ /* 0x000fc40003fc4070 */
[----:B------:R-:W-:Y:S01]  /*3c60*/  IABS R243, R14 ;  /* 0x0000000e00f37213 */ /* 0x000fe20000000000 */
[--C-:B------:R-:W-:Y:S02]  /*3c70*/  @!P2 IMAD.IADD R227, R227, 0x1, -R3.reuse ;  /* 0x00000001e3e3a824 */ /* 0x100fe400078e0a03 */
[----:B------:R-:W-:Y:S02]  /*3c80*/  IMAD.MOV R6, RZ, RZ, -R6 ;  /* 0x000000ffff067224 */ /* 0x000fe400078e0a06 */
[----:B------:R-:W-:Y:S01]  /*3c90*/  @!P0 IMAD.IADD R229, R229, 0x1, -R3 ;  /* 0x00000001e5e58824 */ /* 0x000fe200078e0a03 */
[C---:B------:R-:W-:Y:S01]  /*3ca0*/  ISETP.GT.U32.AND P2, PT, R3.reuse, R227, PT ;  /* 0x000000e30300720c */ /* 0x040fe20003f44070 */
[C---:B------:R-:W-:Y:S02]  /*3cb0*/  IMAD R235, R3.reuse, R6, R235 ;  /* 0x0000000603eb7224 */ /* 0x040fe400078e02eb */
[----:B------:R-:W-:Y:S01]  /*3cc0*/  IMAD.HI.U32 R4, R2, R233, RZ ;  /* 0x000000e902047227 */ /* 0x000fe200078e00ff */
[----:B------:R-:W-:-:S03]  /*3cd0*/  ISETP.GT.U32.AND P0, PT, R3, R229, PT ;  /* 0x000000e50300720c */ /* 0x000fc60003f04070 */
[----:B------:R-:W-:Y:S01]  /*3ce0*/  @!P6 IMAD.IADD R231, R231, 0x1, -R3 ;  /* 0x00000001e7e7e824 */ /* 0x000fe200078e0a03 */
[----:B------:R-:W-:Y:S01]  /*3cf0*/  ISETP.GT.U32.AND P6, PT, R3, R235, PT ;  /* 0x000000eb0300720c */ /* 0x000fe20003fc4070 */
[----:B------:R-:W-:Y:S02]  /*3d00*/  IMAD.MOV R4, RZ, RZ, -R4 ;  /* 0x000000ffff047224 */ /* 0x000fe400078e0a04 */
[----:B------:R-:W-:-:S04]  /*3d10*/  IMAD.HI.U32 R8, R2, R237, RZ ;  /* 0x000000ed02087227 */ /* 0x000fc800078e00ff */
[----:B------:R-:W-:Y:S01]  /*3d20*/  @!P2 IMAD.IADD R227, R227, 0x1, -R3 ;  /* 0x00000001e3e3a824 */ /* 0x000fe200078e0a03 */
[----:B------:R-:W-:Y:S01]  /*3d30*/  ISETP.GE.AND P2, PT, R10, RZ, PT ;  /* 0x000000ff0a00720c */ /* 0x000fe20003f46270 */
[----:B------:R-:W-:Y:S01]  /*3d40*/  IMAD R233, R3, R4, R233 ;  /* 0x0000000403e97224 */ /* 0x000fe200078e02e9 */
[----:B------:R-:W-:Y:S01]  /*3d50*/  LOP3.LUT R4, R0, 0x35, RZ, 0xfc, !PT ;  /* 0x0000003500047812 */ /* 0x000fe200078efcff */
[----:B------:R-:W-:Y:S01]  /*3d60*/  @!P0 IMAD.IADD R229, R229, 0x1, -R3 ;  /* 0x00000001e5e58824 */ /* 0x000fe200078e0a03 */
[----:B------:R-:W-:Y:S01]  /*3d70*/  ISETP.GE.AND P0, PT, R12, RZ, PT ;  /* 0x000000ff0c00720c */ /* 0x000fe20003f06270 */
[----:B------:R-:W-:Y:S01]  /*3d80*/  @!P1 IMAD.MOV R227, RZ, RZ, -R227 ;  /* 0x000000ffffe39224 */ /* 0x000fe200078e0ae3 */
[----:B------:R-:W-:Y:S01]  /*3d90*/  ISETP.GT.U32.AND P1, PT, R3, R233, PT ;  /* 0x000000e90300720c */ /* 0x000fe20003f24070 */
[----:B------:R-:W-:Y:S01]  /*3da0*/  @!P6 IMAD.IADD R235, R235, 0x1, -R3 ;  /* 0x00000001ebebe824 */ /* 0x000fe200078e0a03 */
[----:B------:R-:W-:Y:S01]  /*3db0*/  IABS R239, R4 ;  /* 0x0000000400ef7213 */ /* 0x000fe20000000000 */
[----:B------:R-:W-:Y:S01]  /*3dc0*/  @!P3 IMAD.MOV R229, RZ, RZ, -R229 ;  /* 0x000000ffffe5b224 */ /* 0x000fe200078e0ae5 */
[----:B------:R-:W-:Y:S01]  /*3dd0*/  ISETP.GE.AND P3, PT, R4, RZ, PT ;  /* 0x000000ff0400720c */ /* 0x000fe20003f66270 */
[----:B------:R-:W-:Y:S01]  /*3de0*/  IMAD.MOV R8, RZ, RZ, -R8 ;  /* 0x000000ffff087224 */ /* 0x000fe200078e0a08 */
[----:B------:R-:W-:Y:S01]  /*3df0*/  ISETP.GT.U32.AND P6, PT, R3, R235, PT ;  /* 0x000000eb0300720c */ /* 0x000fe20003fc4070 */
[----:B------:R-:W-:Y:S01]  /*3e00*/  IMAD.HI.U32 R4, R2, R239, RZ ;  /* 0x000000ef02047227 */ /* 0x000fe200078e00ff */
[----:B------:R-:W-:-:S03]  /*3e10*/  LOP3.LUT R12, R0, 0x34, RZ, 0xfc, !PT ;  /* 0x00000034000c7812 */ /* 0x000fc600078efcff */
[----:B------:R-:W-:Y:S01]  /*3e20*/  IMAD R237, R3, R8, R237 ;  /* 0x0000000803ed7224 */ /* 0x000fe200078e02ed */
[----:B------:R-:W-:Y:S01]  /*3e30*/  IABS R241, R12 ;  /* 0x0000000c00f17213 */ /* 0x000fe20000000000 */
[----:B------:R-:W-:Y:S02]  /*3e40*/  IMAD.MOV R4, RZ, RZ, -R4 ;  /* 0x000000ffff047224 */ /* 0x000fe400078e0a04 */
[----:B------:R-:W-:Y:S02]  /*3e50*/  @!P1 IMAD.IADD R233, R233, 0x1, -R3 ;  /* 0x00000001e9e99824 */ /* 0x000fe400078e0a03 */
[----:B------:R-:W-:Y:S01]  /*3e60*/  @!P4 IMAD.MOV R231, RZ, RZ, -R231 ;  /* 0x000000ffffe7c224 */ /* 0x000fe200078e0ae7 */
[C---:B------:R-:W-:Y:S01]  /*3e70*/  ISETP.GT.U32.AND P4, PT, R3.reuse, R237, PT ;  /* 0x000000ed0300720c */ /* 0x040fe20003f84070 */
[C---:B------:R-:W-:Y:S01]  /*3e80*/  IMAD R239, R3.reuse, R4, R239 ;  /* 0x0000000403ef7224 */ /* 0x040fe200078e02ef */
[----:B------:R-:W-:Y:S01]  /*3e90*/  ISETP.GT.U32.AND P1, PT, R3, R233, PT ;  /* 0x000000e90300720c */ /* 0x000fe20003f24070 */
[----:B------:R-:W-:-:S02]  /*3ea0*/  @!P6 IMAD.IADD R235, R235, 0x1, -R3 ;  /* 0x00000001ebebe824 */ /* 0x000fc400078e0a03 */
[----:B------:R-:W-:Y:S01]  /*3eb0*/  IMAD.HI.U32 R6, R2, R241, RZ ;  /* 0x000000f102067227 */ /* 0x000fe200078e00ff */
[----:B------:R-:W-:-:S03]  /*3ec0*/  ISETP.GT.U32.AND P6, PT, R3, R239, PT ;  /* 0x000000ef0300720c */ /* 0x000fc60003fc4070 */
[----:B------:R-:W-:-:S04]  /*3ed0*/  IMAD.HI.U32 R10, R2, R245, RZ ;  /* 0x000000f5020a7227 */ /* 0x000fc800078e00ff */
[----:B------:R-:W-:Y:S02]  /*3ee0*/  IMAD.MOV R6, RZ, RZ, -R6 ;  /* 0x000000ffff067224 */ /* 0x000fe400078e0a06 */
[----:B------:R-:W-:Y:S02]  /*3ef0*/  IMAD.MOV R10, RZ, RZ, -R10 ;  /* 0x000000ffff0a7224 */ /* 0x000fe400078e0a0a */
[C---:B------:R-:W-:Y:S02]  /*3f00*/  IMAD R241, R3.reuse, R6, R241 ;  /* 0x0000000603f17224 */ /* 0x040fe400078e02f1 */
[----:B------:R-:W-:Y:S01]  /*3f10*/  IMAD R245, R3, R10, R245 ;  /* 0x0000000a03f57224 */ /* 0x000fe200078e02f5 */
[----:B------:R-:W-:Y:S01]  /*3f20*/  LOP3.LUT R10, R0, 0x31, RZ, 0xfc, !PT ;  /* 0x00000031000a7812 */ /* 0x000fe200078efcff */
[--C-:B------:R-:W-:Y:S01]  /*3f30*/  @!P4 IMAD.IADD R237, R237, 0x1, -R3.reuse ;  /* 0x00000001ededc824 */ /* 0x100fe200078e0a03 */
[----:B------:R-:W-:Y:S01]  /*3f40*/  ISETP.GT.U32.AND P4, PT, R3, R241, PT ;  /* 0x000000f10300720c */ /* 0x000fe20003f84070 */
[--C-:B------:R-:W-:Y:S01]  /*3f50*/  @!P1 IMAD.IADD R233, R233, 0x1, -R3.reuse ;  /* 0x00000001e9e99824 */ /* 0x100fe200078e0a03 */
[----:B------:R-:W-:Y:S01]  /*3f60*/  IABS R247, R10 ;  /* 0x0000000a00f77213 */ /* 0x000fe20000000000 */
[----:B------:R-:W-:Y:S01]  /*3f70*/  @!P6 IMAD.IADD R239, R239, 0x1, -R3 ;  /* 0x00000001efefe824 */ /* 0x000fe200078e0a03 */
[----:B------:R-:W-:Y:S01]  /*3f80*/  ISETP.GT.U32.AND P6, PT, R3, R237, PT ;  /* 0x000000ed0300720c */ /* 0x000fe20003fc4070 */
[----:B------:R-:W-:Y:S01]  /*3f90*/  IMAD.HI.U32 R8, R2, R243, RZ ;  /* 0x000000f302087227 */ /* 0x000fe200078e00ff */
[----:B------:R-:W-:-:S02]  /*3fa0*/  ISETP.GE.AND P1, PT, R12, RZ, PT ;  /* 0x000000ff0c00720c */ /* 0x000fc40003f26270 */
[----:B------:R-:W-:Y:S01]  /*3fb0*/  LOP3.LUT R12, R0, 0x30, RZ, 0xfc, !PT ;  /* 0x00000030000c7812 */ /* 0x000fe200078efcff */
[----:B------:R-:W-:Y:S01]  /*3fc0*/  @!P5 IMAD.MOV R233, RZ, RZ, -R233 ;  /* 0x000000ffffe9d224 */ /* 0x000fe200078e0ae9 */
[----:B------:R-:W-:Y:S01]  /*3fd0*/  ISETP.GT.U32.AND P5, PT, R3, R239, PT ;  /* 0x000000ef0300720c */ /* 0x000fe20003fa4070 */
[----:B------:R-:W-:Y:S01]  /*3fe0*/  IMAD.MOV R8, RZ, RZ, -R8 ;  /* 0x000000ffff087224 */ /* 0x000fe200078e0a08 */
[----:B------:R-:W-:Y:S01]  /*3ff0*/  IABS R249, R12 ;  /* 0x0000000c00f97213 */ /* 0x000fe20000000000 */
[----:B------:R-:W-:-:S04]  /*4000*/  IMAD.HI.U32 R4, R2, R247, RZ ;  /* 0x000000f702047227 */ /* 0x000fc800078e00ff */
[----:B------:R-:W-:Y:S02]  /*4010*/  IMAD R243, R3, R8, R243 ;  /* 0x0000000803f37224 */ /* 0x000fe400078e02f3 */
[----:B------:R-:W-:Y:S02]  /*4020*/  IMAD.MOV R4, RZ, RZ, -R4 ;  /* 0x000000ffff047224 */ /* 0x000fe400078e0a04 */
[----:B------:R-:W-:Y:S02]  /*4030*/  @!P4 IMAD.IADD R241, R241, 0x1, -R3 ;  /* 0x00000001f1f1c824 */ /* 0x000fe400078e0a03 */
[----:B------:R-:W-:Y:S01]  /*4040*/  @!P2 IMAD.MOV R235, RZ, RZ, -R235 ;  /* 0x000000ffffeba224 */ /* 0x000fe200078e0aeb */
[----:B------:R-:W-:Y:S01]  /*4050*/  ISETP.GT.U32.AND P2, PT, R3, R243, PT ;  /* 0x000000f30300720c */ /* 0x000fe20003f44070 */
        /* <DEDUP_REMOVED lines=8> */
[----:B------:R-:W-:Y:S01]  /*40e0*/  @!P2 IMAD.IADD R243, R243, 0x1, -R3 ;  /* 0x00000001f3f3a824 */ /* 0x000fe200078e0a03 */
[----:B------:R-:W-:Y:S01]  /*40f0*/  ISETP.GE.AND P2, PT, R14, RZ, PT ;  /* 0x000000ff0e00720c */ /* 0x000fe20003f46270 */
[----:B------:R-:W-:Y:S01]  /*4100*/  IMAD R249, R3, R8, R249 ;  /* 0x0000000803f97224 */ /* 0x000fe200078e02f9 */
[C---:B------:R-:W-:Y:S01]  /*4110*/  LOP3.LUT R8, R0.reuse, 0x2d, RZ, 0xfc, !PT ;  /* 0x0000002d00087812 */ /* 0x040fe200078efcff */
[--C-:B------:R-:W-:Y:S01]  /*4120*/  @!P6 IMAD.IADD R245, R245, 0x1, -R3.reuse ;  /* 0x00000001f5f5e824 */ /* 0x100fe200078e0a03 */
[----:B------:R-:W-:Y:S01]  /*4130*/  LOP3.LUT R14, R0, 0x2c, RZ, 0xfc, !PT ;  /* 0x0000002c000e7812 */ /* 0x000fe200078efcff */
[C---:B------:R-:W-:Y:S01]  /*4140*/  IMAD.HI.U32 R4, R2.reuse, R251, RZ ;  /* 0x000000fb02047227 */ /* 0x040fe200078e00ff */
[----:B------:R-:W-:Y:S02]  /*4150*/  IABS R20, R8 ;  /* 0x0000000800147213 */ /* 0x000fe40000000000 */
[----:B------:R-:W-:Y:S01]  /*4160*/  IABS R118, R14 ;  /* 0x0000000e00767213 */ /* 0x000fe20000000000 */
[--C-:B------:R-:W-:Y:S01]  /*4170*/  @!P4 IMAD.IADD R241, R241, 0x1, -R3.reuse ;  /* 0x00000001f1f1c824 */ /* 0x100fe200078e0a03 */
[----:B------:R-:W-:Y:S01]  /*4180*/  ISETP.GT.U32.AND P4, PT, R3, R249, PT ;  /* 0x000000f90300720c */ /* 0x000fe20003f84070 */
[----:B------:R-:W-:Y:S01]  /*4190*/  @!P5 IMAD.IADD R247, R247, 0x1, -R3 ;  /* 0x00000001f7f7d824 */ /* 0x000fe200078e0a03 */
[C---:B------:R-:W-:Y:S01]  /*41a0*/  ISETP.GT.U32.AND P5, PT, R3.reuse, R243, PT ;  /* 0x000000f30300720c */ /* 0x040fe20003fa4070 */
[----:B------:R-:W-:Y:S01]  /*41b0*/  @!P0 IMAD.MOV R237, RZ, RZ, -R237 ;  /* 0x000000ffffed8224 */ /* 0x000fe200078e0aed */
[----:B------:R-:W-:Y:S01]  /*41c0*/  ISETP.GT.U32.AND P0, PT, R3, R245, PT ;  /* 0x000000f50300720c */ /* 0x000fe20003f04070 */
[----:B------:R-:W-:Y:S01]  /*41d0*/  IMAD.HI.U32 R6, R2, R120, RZ ;  /* 0x0000007802067227 */ /* 0x000fe200078e00ff */
[----:B------:R-:W-:-:S02]  /*41e0*/  ISETP.GE.AND P6, PT, R16, RZ, PT ;  /* 0x000000ff1000720c */ /* 0x000fc40003fc6270 */
[----:B------:R-:W-:Y:S01]  /*41f0*/  LOP3.LUT R16, R0, 0x22, RZ, 0xfc, !PT ;  /* 0x0000002200107812 */ /* 0x000fe200078efcff */
[----:B------:R-:W-:Y:S02]  /*4200*/  IMAD.MOV R4, RZ, RZ, -R4 ;  /* 0x000000ffff047224 */ /* 0x000fe400078e0a04 */
[----:B------:R-:W-:Y:S01]  /*4210*/  IMAD.MOV R6, RZ, RZ, -R6 ;  /* 0x000000ffff067224 */ /* 0x000fe200078e0a06 */
[----:B------:R-:W-:Y:S01]  /*4220*/  IABS R76, R16 ;  /* 0x00000010004c7213 */ /* 0x000fe20000000000 */
[C---:B------:R-:W-:Y:S02]  /*4230*/  IMAD R251, R3.reuse, R4, R251 ;  /* 0x0000000403fb7224 */ /* 0x040fe400078e02fb */
[C---:B------:R-:W-:Y:S02]  /*4240*/  IMAD R120, R3.reuse, R6, R120 ;  /* 0x0000000603787224 */ /* 0x040fe400078e0278 */
[----:B------:R-:W-:Y:S01]  /*4250*/  @!P3 IMAD.MOV R239, RZ, RZ, -R239 ;  /* 0x000000ffffefb224 */ /* 0x000fe200078e0aef */
[C---:B------:R-:W-:Y:S01]  /*4260*/  ISETP.GT.U32.AND P3, PT, R3.reuse, R247, PT ;  /* 0x000000f70300720c */ /* 0x040fe20003f64070 */
[----:B------:R-:W-:Y:S01]  /*4270*/  @!P1 IMAD.MOV R241, RZ, RZ, -R241 ;  /* 0x000000fffff19224 */ /* 0x000fe200078e0af1 */
[----:B------:R-:W-:Y:S01]  /*4280*/  ISETP.GT.U32.AND P1, PT, R3, R251, PT ;  /* 0x000000fb0300720c */ /* 0x000fe20003f24070 */
[----:B------:R-:W-:-:S02]  /*4290*/  @!P4 IMAD.IADD R249, R249, 0x1, -R3 ;  /* 0x00000001f9f9c824 */ /* 0x000fc400078e0a03 */
[--C-:B------:R-:W-:Y:S01]  /*42a0*/  @!P5 IMAD.IADD R243, R243, 0x1, -R3.reuse ;  /* 0x00000001f3f3d824 */ /* 0x100fe200078e0a03 */
[----:B------:R-:W-:Y:S01]  /*42b0*/  ISETP.GE.AND P5, PT, R10, RZ, PT ;  /* 0x000000ff0a00720c */ /* 0x000fe20003fa6270 */
[--C-:B------:R-:W-:Y:S01]  /*42c0*/  @!P0 IMAD.IADD R245, R245, 0x1, -R3.reuse ;  /* 0x00000001f5f58824 */ /* 0x100fe200078e0a03 */
[C---:B------:R-:W-:Y:S01]  /*42d0*/  ISETP.GT.U32.AND P0, PT, R3.reuse, R120, PT ;  /* 0x000000780300720c */ /* 0x040fe20003f04070 */
[----:B------:R-:W-:Y:S01]  /*42e0*/  IMAD.HI.U32 R4, R2, R20, RZ ;  /* 0x0000001402047227 */ /* 0x000fe200078e00ff */
[----:B------:R-:W-:Y:S02]  /*42f0*/  ISETP.GT.U32.AND P4, PT, R3, R249, PT ;  /* 0x000000f90300720c */ /* 0x000fe40003f84070 */
[----:B------:R-:W-:Y:S01]  /*4300*/  LOP3.LUT R10, R0, 0x26, RZ, 0xfc, !PT ;  /* 0x00000026000a7812 */ /* 0x000fe200078efcff */
[----:B------:R-:W-:Y:S02]  /*4310*/  IMAD.MOV R4, RZ, RZ, -R4 ;  /* 0x000000ffff047224 */ /* 0x000fe400078e0a04 */
[--C-:B------:R-:W-:Y:S01]  /*4320*/  @!P3 IMAD.IADD R247, R247, 0x1, -R3.reuse ;  /* 0x00000001f7f7b824 */ /* 0x100fe200078e0a03 */
[----:B------:R-:W-:Y:S01]  /*4330*/  ISETP.GE.AND P3, PT, R12, RZ, PT ;  /* 0x000000ff0c00720c */ /* 0x000fe20003f66270 */
[--C-:B------:R-:W-:Y:S01]  /*4340*/  @!P1 IMAD.IADD R251, R251, 0x1, -R3.reuse ;  /* 0x00000001fbfb9824 */ /* 0x100fe200078e0a03 */
[----:B------:R-:W-:Y:S01]  /*4350*/  ISETP.GE.AND P1, PT, R22, RZ, PT ;  /* 0x000000ff1600720c */ /* 0x000fe20003f26270 */
[C---:B------:R-:W-:Y:S01]  /*4360*/  IMAD R20, R3.reuse, R4, R20 ;  /* 0x0000000403147224 */ /* 0x040fe200078e0214 */
[----:B------:R-:W-:Y:S01]  /*4370*/  LOP3.LUT R4, R0, 0x2b, RZ, 0xfc, !PT ;  /* 0x0000002b00047812 */ /* 0x000fe200078efcff */
[----:B------:R-:W-:Y:S01]  /*4380*/  @!P0 IMAD.IADD R120, R120, 0x1, -R3 ;  /* 0x0000000178788824 */ /* 0x000fe200078e0a03 */
[C---:B------:R-:W-:Y:S01]  /*4390*/  ISETP.GT.U32.AND P0, PT, R3.reuse, R251, PT ;  /* 0x000000fb0300720c */ /* 0x040fe20003f04070 */
[----:B------:R-:W-:Y:S01]  /*43a0*/  @!P5 IMAD.MOV R247, RZ, RZ, -R247 ;  /* 0x000000fffff7d224 */ /* 0x000fe200078e0af7 */
[----:B------:R-:W-:Y:S01]  /*43b0*/  ISETP.GT.U32.AND P5, PT, R3, R20, PT ;  /* 0x000000140300720c */ /* 0x000fe20003fa4070 */
[----:B------:R-:W-:Y:S01]  /*43c0*/  IMAD.HI.U32 R6, R2, R118, RZ ;  /* 0x0000007602067227 */ /* 0x000fe200078e00ff */
[----:B------:R-:W-:-:S02]  /*43d0*/  IABS R22, R4 ;  /* 0x0000000400167213 */ /* 0x000fc40000000000 */
[----:B------:R-:W-:Y:S01]  /*43e0*/  IABS R82, R10 ;  /* 0x0000000a00527213 */ /* 0x000fe20000000000 */
[----:B------:R-:W-:Y:S01]  /*43f0*/  @!P4 IMAD.IADD R249, R249, 0x1, -R3 ;  /* 0x00000001f9f9c824 */ /* 0x000fe200078e0a03 */
[----:B------:R-:W-:Y:S01]  /*4400*/  ISETP.GE.AND P4, PT, R18, RZ, PT ;  /* 0x000000ff1200720c */ /* 0x000fe20003f86270 */
[----:B------:R-:W-:Y:S01]  /*4410*/  @!P2 IMAD.MOV R243, RZ, RZ, -R243 ;  /* 0x000000fffff3a224 */ /* 0x000fe200078e0af3 */
[C---:B------:R-:W-:Y:S01]  /*4420*/  ISETP.GT.U32.AND P2, PT, R3.reuse, R120, PT ;  /* 0x000000780300720c */ /* 0x040fe20003f44070 */
[----:B------:R-:W-:Y:S01]  /*4430*/  IMAD.MOV R6, RZ, RZ, -R6 ;  /* 0x000000ffff067224 */ /* 0x000fe200078e0a06 */
[C---:B------:R-:W-:Y:S01]  /*4440*/  LOP3.LUT R12, R0.reuse, 0x24, RZ, 0xfc, !PT ;  /* 0x00000024000c7812 */ /* 0x040fe200078efcff */
[----:B------:R-:W-:Y:S01]  /*4450*/  @!P3 IMAD.MOV R249, RZ, RZ, -R249 ;  /* 0x000000fffff9b224 */ /* 0x000fe200078e0af9 */
[C---:B------:R-:W-:Y:S01]  /*4460*/  LOP3.LUT R18, R0.reuse, 0x3, RZ, 0xfc, !PT ;  /* 0x0000000300127812 */ /* 0x040fe200078efcff */
[----:B------:R-:W-:Y:S01]  /*4470*/  IMAD R118, R3, R6, R118 ;  /* 0x0000000603767224 */ /* 0x000fe200078e0276 */
[----:B------:R-:W-:Y:S01]  /*4480*/  LOP3.LUT R6, R0, 0x2a, RZ, 0xfc, !PT ;  /* 0x0000002a00067812 */ /* 0x000fe200078efcff */
[--C-:B------:R-:W-:Y:S01]  /*4490*/  @!P0 IMAD.IADD R251, R251, 0x1, -R3.reuse ;  /* 0x00000001fbfb8824 */ /* 0x100fe200078e0a03 */
[----:B------:R-:W-:Y:S01]  /*44a0*/  ISETP.GE.AND P0, PT, R14, RZ, PT ;  /* 0x000000ff0e00720c */ /* 0x000fe20003f06270 */
[----:B------:R-:W-:Y:S01]  /*44b0*/  @!P5 IMAD.IADD R20, R20, 0x1, -R3 ;  /* 0x000000011414d824 */ /* 0x000fe200078e0a03 */
[C---:B------:R-:W-:Y:S01]  /*44c0*/  ISETP.GT.U32.AND P3, PT, R3.reuse, R118, PT ;  /* 0x000000760300720c */ /* 0x040fe20003f64070 */
[----:B------:R-:W-:Y:S01]  /*44d0*/  @!P4 IMAD.MOV R251, RZ, RZ, -R251 ;  /* 0x000000fffffbc224 */ /* 0x000fe200078e0afb */
[----:B------:R-:W-:Y:S01]  /*44e0*/  IABS R86, R6 ;  /* 0x0000000600567213 */ /* 0x000fe20000000000 */
[----:B------:R-:W-:Y:S01]  /*44f0*/  @!P2 IMAD.IADD R120, R120, 0x1, -R3 ;  /* 0x000000017878a824 */ /* 0x000fe200078e0a03 */
[----:B------:R-:W-:Y:S01]  /*4500*/  ISETP.GE.AND P2, PT, R4, RZ, PT ;  /* 0x000000ff0400720c */ /* 0x000fe20003f46270 */
[----:B------:R-:W-:Y:S01]  /*4510*/  IMAD.HI.U32 R4, R2, R22, RZ ;  /* 0x0000001602047227 */ /* 0x000fe200078e00ff */
[----:B------:R-:W-:-:S02]  /*4520*/  ISETP.GT.U32.AND P4, PT, R3, R20, PT ;  /* 0x000000140300720c */ /* 0x000fc40003f84070 */
[----:B------:R-:W-:Y:S01]  /*4530*/  ISETP.GE.AND P5, PT, R6, RZ, PT ;  /* 0x000000ff0600720c */ /* 0x000fe20003fa6270 */
[----:B------:R-:W-:Y:S01]  /*4540*/  IMAD.MOV R4, RZ, RZ, -R4 ;  /* 0x000000ffff047224 */ /* 0x000fe200078e0a04 */
[----:B------:R-:W-:Y:S01]  /*4550*/  IABS R44, R12 ;  /* 0x0000000c002c7213 */ /* 0x000fe20000000000 */
[----:B------:R-:W-:Y:S01]  /*4560*/  @!P6 IMAD.MOV R245, RZ, RZ, -R245 ;  /* 0x000000fffff5e224 */ /* 0x000fe200078e0af5 */
[----:B------:R-:W-:Y:S01]  /*4570*/  ISETP.GE.AND P6, PT, R8, RZ, PT ;  /* 0x000000ff0800720c */ /* 0x000fe20003fc6270 */
[----:B------:R-:W-:Y:S01]  /*4580*/  @!P3 IMAD.IADD R118, R118, 0x1, -R3 ;  /* 0x000000017676b824 */ /* 0x000fe200078e0a03 */
[C---:B------:R-:W-:Y:S01]  /*4590*/  LOP3.LUT R8, R0.reuse, 0x29, RZ, 0xfc, !PT ;  /* 0x0000002900087812 */ /* 0x040fe200078efcff */
[C---:B------:R-:W-:Y:S01]  /*45a0*/  IMAD R22, R3.reuse, R4, R22 ;  /* 0x0000000403167224 */ /* 0x040fe200078e0216 */
[----:B------:R-:W-:Y:S01]  /*45b0*/  LOP3.LUT R4, R0, 0x28, RZ, 0xfc, !PT ;  /* 0x0000002800047812 */ /* 0x000fe200078efcff */
[----:B------:R-:W-:Y:S01]  /*45c0*/  IMAD.HI.U32 R6, R2, R86, RZ ;  /* 0x0000005602067227 */ /* 0x000fe200078e00ff */
[----:B------:R-:W-:-:S02]  /*45d0*/  ISETP.GT.U32.AND P3, PT, R3, R118, PT ;  /* 0x000000760300720c */ /* 0x000fc40003f64070 */
[----:B------:R-:W-:Y:S01]  /*45e0*/  IABS R40, R8 ;  /* 0x0000000800287213 */ /* 0x000fe20000000000 */
[--C-:B------:R-:W-:Y:S01]  /*45f0*/  @!P4 IMAD.IADD R20, R20, 0x1, -R3.reuse ;  /* 0x000000011414c824 */ /* 0x100fe200078e0a03 */
[C---:B------:R-:W-:Y:S01]  /*4600*/  ISETP.GT.U32.AND P4, PT, R3.reuse, R22, PT ;  /* 0x000000160300720c */ /* 0x040fe20003f84070 */
[----:B------:R-:W-:Y:S01]  /*4610*/  IMAD.MOV R6, RZ, RZ, -R6 ;  /* 0x000000ffff067224 */ /* 0x000fe200078e0a06 */
[----:B------:R-:W-:Y:S01]  /*4620*/  IABS R84, R4 ;  /* 0x0000000400547213 */ /* 0x000fe20000000000 */
[----:B------:R-:W-:Y:S01]  /*4630*/  @!P6 IMAD.MOV R20, RZ, RZ, -R20 ;  /* 0x000000ffff14e224 */ /* 0x000fe200078e0a14 */
[C---:B------:R-:W-:Y:S01]  /*4640*/  LOP3.LUT R14, R0.reuse, 0x23, RZ, 0xfc, !PT ;  /* 0x00000023000e7812 */ /* 0x040fe200078efcff */
[C---:B------:R-:W-:Y:S01]  /*4650*/  IMAD R86, R3.reuse, R6, R86 ;  /* 0x0000000603567224 */ /* 0x040fe200078e0256 */
[----:B------:R-:W-:Y:S01]  /*4660*/  LOP3.LUT R6, R0, 0x27, RZ, 0xfc, !PT ;  /* 0x0000002700067812 */ /* 0x000fe200078efcff */
[----:B------:R-:W-:Y:S01]  /*4670*/  @!P1 IMAD.MOV R120, RZ, RZ, -R120 ;  /* 0x000000ffff789224 */ /* 0x000fe200078e0a78 */
[----:B------:R-:W-:Y:S01]  /*4680*/  ISETP.GE.AND P1, PT, R8, RZ, PT ;  /* 0x000000ff0800720c */ /* 0x000fe20003f26270 */
[----:B------:R-:W-:Y:S01]  /*4690*/  @!P3 IMAD.IADD R118, R118, 0x1, -R3 ;  /* 0x000000017676b824 */ /* 0x000fe200078e0a03 */
[----:B------:R-:W-:-:S02]  /*46a0*/  ISETP.GT.U32.AND P6, PT, R3, R86, PT ;  /* 0x000000560300720c */ /* 0x000fc40003fc4070 */
[----:B------:R-:W-:Y:S01]  /*46b0*/  ISETP.GE.AND P3, PT, R4, RZ, PT ;  /* 0x000000ff0400720c */ /* 0x000fe20003f66270 */
[----:B------:R-:W-:Y:S01]  /*46c0*/  @!P4 IMAD.IADD R22, R22, 0x1, -R3 ;  /* 0x000000011616c824 */ /* 0x000fe200078e0a03 */
[----:B------:R-:W-:Y:S01]  /*46d0*/  IABS R42, R6 ;  /* 0x00000006002a7213 */ /* 0x000fe20000000000 */
[C---:B------:R-:W-:Y:S01]  /*46e0*/  IMAD.HI.U32 R4, R2.reuse, R40, RZ ;  /* 0x0000002802047227 */ /* 0x040fe200078e00ff */
[----:B------:R-:W-:Y:S02]  /*46f0*/  IABS R78, R14 ;  /* 0x0000000e004e7213 */ /* 0x000fe40000000000 */
[----:B------:R-:W-:Y:S01]  /*4700*/  ISETP.GT.U32.AND P4, PT, R3, R22, PT ;  /* 0x000000160300720c */ /* 0x000fe20003f84070 */
[----:B------:R-:W-:Y:S01]  /*4710*/  IMAD.MOV R8, RZ, RZ, -R4 ;  /* 0x000000ffff087224 */ /* 0x000fe200078e0a04 */
[----:B------:R-:W-:Y:S01]  /*4720*/  IABS R101, R18 ;  /* 0x0000001200657213 */ /* 0x000fe20000000000 */
[----:B------:R-:W-:-:S04]  /*4730*/  IMAD.HI.U32 R4, R2, R84, RZ ;  /* 0x0000005402047227 */ /* 0x000fc800078e00ff */
[----:B------:R-:W-:Y:S02]  /*4740*/  @!P6 IMAD.IADD R86, R86, 0x1, -R3 ;  /* 0x000000015656e824 */ /* 0x000fe400078e0a03 */
[----:B------:R-:W-:Y:S02]  /*4750*/  IMAD.MOV R4, RZ, RZ, -R4 ;  /* 0x000000ffff047224 */ /* 0x000fe400078e0a04 */
[C---:B------:R-:W-:Y:S01]  /*4760*/  IMAD R40, R3.reuse, R8, R40 ;  /* 0x0000000803287224 */ /* 0x040fe200078e0228 */
[C---:B------:R-:W-:Y:S01]  /*4770*/  ISETP.GT.U32.AND P6, PT, R3.reuse, R86, PT ;  /* 0x000000560300720c */ /* 0x040fe20003fc4070 */
[----:B------:R-:W-:Y:S01]  /*4780*/  IMAD R84, R3, R4, R84 ;  /* 0x0000000403547224 */ /* 0x000fe200078e0254 */
[----:B------:R-:W-:Y:S01]  /*4790*/  LOP3.LUT R8, R0, 0x25, RZ, 0xfc, !PT ;  /* 0x0000002500087812 */ /* 0x000fe200078efcff */
[----:B------:R-:W-:-:S03]  /*47a0*/  IMAD.HI.U32 R4, R2, R42, RZ ;  /* 0x0000002a02047227 */ /* 0x000fc600078e00ff */
[----:B------:R-:W-:Y:S01]  /*47b0*/  IABS R80, R8 ;  /* 0x0000000800507213 */ /* 0x000fe20000000000 */
[----:B------:R-:W-:Y:S01]  /*47c0*/  @!P0 IMAD.MOV R118, RZ, RZ, -R118 ;  /* 0x000000ffff768224 */ /* 0x000fe200078e0a76 */
[----:B------:R-:W-:Y:S01]  /*47d0*/  ISETP.GE.AND P0, PT, R6, RZ, PT ;  /* 0x000000ff0600720c */ /* 0x000fe20003f06270 */
[----:B------:R-:W-:Y:S01]  /*47e0*/  @!P4 IMAD.IADD R22, R22, 0x1, -R3 ;  /* 0x000000011616c824 */ /* 0x000fe200078e0a03 */
[----:B------:R-:W-:Y:S01]  /*47f0*/  ISETP.GT.U32.AND P4, PT, R3, R40, PT ;  /* 0x000000280300720c */ /* 0x000fe20003f84070 */
[----:B------:R-:W-:-:S04]  /*4800*/  IMAD.HI.U32 R6, R2, R82, RZ ;  /* 0x0000005202067227 */ /* 0x000fc800078e00ff */
[----:B------:R-:W-:Y:S02]  /*4810*/  IMAD.MOV R4, RZ, RZ, -R4 ;  /* 0x000000ffff047224 */ /* 0x000fe400078e0a04 */
[----:B------:R-:W-:Y:S02]  /*4820*/  IMAD.MOV R6, RZ, RZ, -R6 ;  /* 0x000000ffff067224 */ /* 0x000fe400078e0a06 */
[C---:B------:R-:W-:Y:S02]  /*4830*/  IMAD R42, R3.reuse, R4, R42 ;  /* 0x00000004032a7224 */ /* 0x040fe400078e022a */
[C---:B------:R-:W-:Y:S02]  /*4840*/  IMAD R82, R3.reuse, R6, R82 ;  /* 0x0000000603527224 */ /* 0x040fe400078e0252 */
[--C-:B------:R-:W-:Y:S01]  /*4850*/  @!P6 IMAD.IADD R86, R86, 0x1, -R3.reuse ;  /* 0x000000015656e824 */ /* 0x100fe200078e0a03 */
[C---:B------:R-:W-:Y:S01]  /*4860*/  ISETP.GT.U32.AND P6, PT, R3.reuse, R42, PT ;  /* 0x0000002a0300720c */ /* 0x040fe20003fc4070 */
[----:B------:R-:W-:Y:S01]  /*4870*/  @!P4 IMAD.IADD R40, R40, 0x1, -R3 ;  /* 0x000000012828c824 */ /* 0x000fe200078e0a03 */
[C---:B------:R-:W-:Y:S01]  /*4880*/  ISETP.GT.U32.AND P4, PT, R3.reuse, R82, PT ;  /* 0x000000520300720c */ /* 0x040fe20003f84070 */
[----:B------:R-:W-:Y:S01]  /*4890*/  @!P2 IMAD.MOV R22, RZ, RZ, -R22 ;  /* 0x000000ffff16a224 */ /* 0x000fe200078e0a16 */
[----:B------:R-:W-:Y:S01]  /*48a0*/  ISETP.GT.U32.AND P2, PT, R3, R84, PT ;  /* 0x000000540300720c */ /* 0x000fe20003f44070 */
[----:B------:R-:W-:-:S04]  /*48b0*/  IMAD.HI.U32 R4, R2, R80, RZ ;  /* 0x0000005002047227 */ /* 0x000fc800078e00ff */
[----:B------:R-:W-:Y:S02]  /*48c0*/  IMAD.MOV R4, RZ, RZ, -R4 ;  /* 0x000000ffff047224 */ /* 0x000fe400078e0a04 */
[----:B------:R-:W-:Y:S02]  /*48d0*/  @!P5 IMAD.MOV R86, RZ, RZ, -R86 ;  /* 0x000000ffff56d224 */ /* 0x000fe400078e0a56 */
[--C-:B------:R-:W-:Y:S02]  /*48e0*/  @!P6 IMAD.IADD R42, R42, 0x1, -R3.reuse ;  /* 0x000000012a2ae824 */ /* 0x100fe400078e0a03 */
[----:B------:R-:W-:Y:S02]  /*48f0*/  @!P4 IMAD.IADD R82, R82, 0x1, -R3 ;  /* 0x000000015252c824 */ /* 0x000fe400078e0a03 */
[C---:B------:R-:W-:Y:S01]  /*4900*/  IMAD R80, R3.reuse, R4, R80 ;  /* 0x0000000403507224 */ /* 0x040fe200078e0250 */
[C---:B------:R-:W-:Y:S01]  /*4910*/  ISETP.GT.U32.AND P4, PT, R3.reuse, R42, PT ;  /* 0x0000002a0300720c */ /* 0x040fe20003f84070 */
[----:B------:R-:W-:Y:S01]  /*4920*/  IMAD.HI.U32 R4, R2, R44, RZ ;  /* 0x0000002c02047227 */ /* 0x000fe200078e00ff */
[----:B------:R-:W-:-:S03]  /*4930*/  ISETP.GT.U32.AND P5, PT, R3, R82, PT ;  /* 0x000000520300720c */ /* 0x000fc60003fa4070 */
[----:B------:R-:W-:Y:S01]  /*4940*/  @!P2 IMAD.IADD R84, R84, 0x1, -R3 ;  /* 0x000000015454a824 */ /* 0x000fe200078e0a03 */
[C---:B------:R-:W-:Y:S01]  /*4950*/  ISETP.GT.U32.AND P2, PT, R3.reuse, R40, PT ;  /* 0x000000280300720c */ /* 0x040fe20003f44070 */
[----:B------:R-:W-:Y:S02]  /*4960*/  IMAD.MOV R4, RZ, RZ, -R4 ;  /* 0x000000ffff047224 */ /* 0x000fe400078e0a04 */
[----:B------:R-:W-:Y:S01]  /*4970*/  IMAD.HI.U32 R6, R2, R76, RZ ;  /* 0x0000004c02067227 */ /* 0x000fe200078e00ff */
[----:B------:R-:W-:-:S03]  /*4980*/  ISETP.GT.U32.AND P6, PT, R3, R84, PT ;  /* 0x000000540300720c */ /* 0x000fc60003fc4070 */
[C---:B------:R-:W-:Y:S02]  /*4990*/  IMAD R44, R3.reuse, R4, R44 ;  /* 0x00000004032c7224 */ /* 0x040fe400078e022c */
[----:B------:R-:W-:Y:S02]  /*49a0*/  @!P4 IMAD.IADD R42, R42, 0x1, -R3 ;  /* 0x000000012a2ac824 */ /* 0x000fe400078e0a03 */
[----:B------:R-:W-:Y:S01]  /*49b0*/  IMAD.HI.U32 R4, R2, R78, RZ ;  /* 0x0000004e02047227 */ /* 0x000fe200078e00ff */
[----:B------:R-:W-:-:S03]  /*49c0*/  ISETP.GT.U32.AND P4, PT, R3, R44, PT ;  /* 0x0000002c0300720c */ /* 0x000fc60003f84070 */
[----:B------:R-:W-:Y:S02]  /*49d0*/  IMAD.MOV R4, RZ, RZ, -R4 ;  /* 0x000000ffff047224 */ /* 0x000fe400078e0a04 */
[--C-:B------:R-:W-:Y:S01]  /*49e0*/  @!P6 IMAD.IADD R84, R84, 0x1, -R3.reuse ;  /* 0x000000015454e824 */ /* 0x100fe200078e0a03 */
[----:B------:R-:W-:Y:S01]  /*49f0*/  ISETP.GE.AND P6, PT, R10, RZ, PT ;  /* 0x000000ff0a00720c */ /* 0x000fe20003fc6270 */
[C---:B------:R-:W-:Y:S01]  /*4a00*/  IMAD R78, R3.reuse, R4, R78 ;  /* 0x00000004034e7224 */ /* 0x040fe200078e024e */
[----:B------:R-:W-:Y:S01]  /*4a10*/  LOP3.LUT R10, R0, 0x21, RZ, 0xfc, !PT ;  /* 0x00000021000a7812 */ /* 0x000fe200078efcff */
[--C-:B------:R-:W-:Y:S01]  /*4a20*/  @!P2 IMAD.IADD R40, R40, 0x1, -R3.reuse ;  /* 0x000000012828a824 */ /* 0x100fe200078e0a03 */
[----:B------:R-:W-:Y:S01]  /*4a30*/  ISETP.GT.U32.AND P2, PT, R3, R80, PT ;  /* 0x000000500300720c */ /* 0x000fe20003f44070 */
[----:B------:R-:W-:Y:S01]  /*4a40*/  IMAD.MOV R6, RZ, RZ, -R6 ;  /* 0x000000ffff067224 */ /* 0x000fe200078e0a06 */
[----:B------:R-:W-:Y:S01]  /*4a50*/  IABS R75, R10 ;  /* 0x0000000a004b7213 */ /* 0x000fe20000000000 */
[----:B------:R-:W-:-:S02]  /*4a60*/  @!P4 IMAD.IADD R44, R44, 0x1, -R3 ;  /* 0x000000012c2cc824 */ /* 0x000fc400078e0a03 */
[--C-:B------:R-:W-:Y:S01]  /*4a70*/  @!P5 IMAD.IADD R82, R82, 0x1, -R3.reuse ;  /* 0x000000015252d824 */ /* 0x100fe200078e0a03 */
[----:B------:R-:W-:Y:S01]  /*4a80*/  ISETP.GE.AND P5, PT, R8, RZ, PT ;  /* 0x000000ff0800720c */ /* 0x000fe20003fa6270 */
[----:B------:R-:W-:Y:S01]  /*4a90*/  IMAD.HI.U32 R4, R2, R75, RZ ;  /* 0x0000004b02047227 */ /* 0x000fe200078e00ff */
[C---:B------:R-:W-:Y:S02]  /*4aa0*/  ISETP.GT.U32.AND P4, PT, R3.reuse, R44, PT ;  /* 0x0000002c0300720c */ /* 0x040fe40003f84070 */
[----:B------:R-:W-:Y:S01]  /*4ab0*/  LOP3.LUT R8, R0, 0x20, RZ, 0xfc, !PT ;  /* 0x0000002000087812 */ /* 0x000fe200078efcff */
[----:B------:R-:W-:Y:S02]  /*4ac0*/  IMAD.MOV R4, RZ, RZ, -R4 ;  /* 0x000000ffff047224 */ /* 0x000fe400078e0a04 */
[----:B------:R-:W-:Y:S01]  /*4ad0*/  @!P2 IMAD.IADD R80, R80, 0x1, -R3 ;  /* 0x000000015050a824 */ /* 0x000fe200078e0a03 */
[----:B------:R-:W-:Y:S01]  /*4ae0*/  ISETP.GE.AND P2, PT, R12, RZ, PT ;  /* 0x000000ff0c00720c */ /* 0x000fe20003f46270 */
[C---:B------:R-:W-:Y:S01]  /*4af0*/  IMAD R75, R3.reuse, R4, R75 ;  /* 0x00000004034b7224 */ /* 0x040fe200078e024b */
[----:B------:R-:W-:Y:S01]  /*4b00*/  IABS R73, R8 ;  /* 0x0000000800497213 */ /* 0x000fe20000000000 */
[C---:B------:R-:W-:Y:S01]  /*4b10*/  IMAD R76, R3.reuse, R6, R76 ;  /* 0x00000006034c7224 */ /* 0x040fe200078e024c */
[----:B------:R-:W-:Y:S01]  /*4b20*/  LOP3.LUT R12, R0, 0x1f, RZ, 0xfc, !PT ;  /* 0x0000001f000c7812 */ /* 0x000fe200078efcff */
[----:B------:R-:W-:Y:S01]  /*4b30*/  @!P1 IMAD.MOV R40, RZ, RZ, -R40 ;  /* 0x000000ffff289224 */ /* 0x000fe200078e0a28 */
[C---:B------:R-:W-:Y:S01]  /*4b40*/  ISETP.GT.U32.AND P1, PT, R3.reuse, R80, PT ;  /* 0x000000500300720c */ /* 0x040fe20003f24070 */
[----:B------:R-:W-:Y:S01]  /*4b50*/  @!P4 IMAD.IADD R44, R44, 0x1, -R3 ;  /* 0x000000012c2cc824 */ /* 0x000fe200078e0a03 */
[C---:B------:R-:W-:Y:S01]  /*4b60*/  ISETP.GT.U32.AND P4, PT, R3.reuse, R75, PT ;  /* 0x0000004b0300720c */ /* 0x040fe20003f84070 */
[----:B------:R-:W-:Y:S01]  /*4b70*/  @!P6 IMAD.MOV R82, RZ, RZ, -R82 ;  /* 0x000000ffff52e224 */ /* 0x000fe200078e0a52 */
[----:B------:R-:W-:Y:S01]  /*4b80*/  ISETP.GT.U32.AND P6, PT, R3, R76, PT ;  /* 0x0000004c0300720c */ /* 0x000fe20003fc4070 */
[----:B------:R-:W-:Y:S01]  /*4b90*/  IMAD.HI.U32 R4, R2, R73, RZ ;  /* 0x0000004902047227 */ /* 0x000fe200078e00ff */
[----:B------:R-:W-:-:S03]  /*4ba0*/  IABS R71, R12 ;  /* 0x0000000c00477213 */ /* 0x000fc60000000000 */
[----:B------:R-:W-:Y:S01]  /*4bb0*/  @!P3 IMAD.MOV R84, RZ, RZ, -R84 ;  /* 0x000000ffff54b224 */ /* 0x000fe200078e0a54 */
[----:B------:R-:W-:Y:S01]  /*4bc0*/  ISETP.GT.U32.AND P3, PT, R3, R78, PT ;  /* 0x0000004e0300720c */ /* 0x000fe20003f64070 */
[----:B------:R-:W-:Y:S02]  /*4bd0*/  IMAD.MOV R6, RZ, RZ, -R4 ;  /* 0x000000ffff067224 */ /* 0x000fe400078e0a04 */
[----:B------:R-:W-:-:S04]  /*4be0*/  IMAD.HI.U32 R4, R2, R71, RZ ;  /* 0x0000004702047227 */ /* 0x000fc800078e00ff */
[--C-:B------:R-:W-:Y:S02]  /*4bf0*/  @!P4 IMAD.IADD R75, R75, 0x1, -R3.reuse ;  /* 0x000000014b4bc824 */ /* 0x100fe400078e0a03 */
        /* <DEDUP_REMOVED lines=10> */
[----:B------:R-:W-:Y:S01]  /*4ca0*/  @!P3 IMAD.IADD R78, R78, 0x1, -R3 ;  /* 0x000000014e4eb824 */ /* 0x000fe200078e0a03 */
[----:B------:R-:W-:Y:S01]  /*4cb0*/  ISETP.GE.AND P3, PT, R10, RZ, PT ;  /* 0x000000ff0a00720c */ /* 0x000fe20003f66270 */
[C---:B------:R-:W-:Y:S01]  /*4cc0*/  IMAD R73, R3.reuse, R6, R73 ;  /* 0x0000000603497224 */ /* 0x040fe200078e0249 */
[----:B------:R-:W-:Y:S01]  /*4cd0*/  LOP3.LUT R10, R0, 0x1e, RZ, 0xfc, !PT ;  /* 0x0000001e000a7812 */ /* 0x000fe200078efcff */
[----:B------:R-:W-:Y:S01]  /*4ce0*/  @!P0 IMAD.MOV R42, RZ, RZ, -R42 ;  /* 0x000000ffff2a8224 */ /* 0x000fe200078e0a2a */
[----:B------:R-:W-:Y:S01]  /*4cf0*/  ISETP.GT.U32.AND P6, PT, R3, R78, PT ;  /* 0x0000004e0300720c */ /* 0x000fe20003fc4070 */
[--C-:B------:R-:W-:Y:S01]  /*4d00*/  @!P4 IMAD.IADD R75, R75, 0x1, -R3.reuse ;  /* 0x000000014b4bc824 */ /* 0x100fe200078e0a03 */
[----:B------:R-:W-:Y:S01]  /*4d10*/  ISETP.GT.U32.AND P4, PT, R3, R71, PT ;  /* 0x000000470300720c */ /* 0x000fe20003f84070 */
[----:B------:R-:W-:Y:S01]  /*4d20*/  @!P2 IMAD.MOV R44, RZ, RZ, -R44 ;  /* 0x000000ffff2ca224 */ /* 0x000fe200078e0a2c */
[----:B------:R-:W-:Y:S01]  /*4d30*/  IABS R69, R10 ;  /* 0x0000000a00457213 */ /* 0x000fe20000000000 */
[----:B------:R-:W-:Y:S01]  /*4d40*/  @!P5 IMAD.IADD R76, R76, 0x1, -R3 ;  /* 0x000000014c4cd824 */ /* 0x000fe200078e0a03 */
[----:B------:R-:W-:-:S02]  /*4d50*/  ISETP.GE.AND P5, PT, R8, RZ, PT ;  /* 0x000000ff0800720c */ /* 0x000fc40003fa6270 */
[----:B------:R-:W-:Y:S01]  /*4d60*/  LOP3.LUT R8, R0, 0x1c, RZ, 0xfc, !PT ;  /* 0x0000001c00087812 */ /* 0x000fe200078efcff */
[----:B------:R-:W-:Y:S01]  /*4d70*/  IMAD.HI.U32 R4, R2, R69, RZ ;  /* 0x0000004502047227 */ /* 0x000fe200078e00ff */
[----:B------:R-:W-:Y:S02]  /*4d80*/  ISETP.GE.AND P0, PT, R14, RZ, PT ;  /* 0x000000ff0e00720c */ /* 0x000fe40003f06270 */
[----:B------:R-:W-:Y:S01]  /*4d90*/  IABS R65, R8 ;  /* 0x0000000800417213 */ /* 0x000fe20000000000 */
[----:B------:R-:W-:Y:S01]  /*4da0*/  IMAD.MOV R4, RZ, RZ, -R4 ;  /* 0x000000ffff047224 */ /* 0x000fe200078e0a04 */
[----:B------:R-:W-:Y:S01]  /*4db0*/  LOP3.LUT R14, R0, 0x1d, RZ, 0xfc, !PT ;  /* 0x0000001d000e7812 */ /* 0x000fe200078efcff */
[--C-:B------:R-:W-:Y:S02]  /*4dc0*/  @!P4 IMAD.IADD R71, R71, 0x1, -R3.reuse ;  /* 0x000000014747c824 */ /* 0x100fe400078e0a03 */
[----:B------:R-:W-:Y:S01]  /*4dd0*/  @!P6 IMAD.IADD R78, R78, 0x1, -R3 ;  /* 0x000000014e4ee824 */ /* 0x000fe200078e0a03 */
[C---:B------:R-:W-:Y:S01]  /*4de0*/  ISETP.GT.U32.AND P6, PT, R3.reuse, R73, PT ;  /* 0x000000490300720c */ /* 0x040fe20003fc4070 */
[C---:B------:R-:W-:Y:S01]  /*4df0*/  IMAD R69, R3.reuse, R4, R69 ;  /* 0x0000000403457224 */ /* 0x040fe200078e0245 */
[----:B------:R-:W-:Y:S01]  /*4e00*/  ISETP.GT.U32.AND P4, PT, R3, R71, PT ;  /* 0x000000470300720c */ /* 0x000fe20003f84070 */
[----:B------:R-:W-:Y:S01]  /*4e10*/  IMAD.HI.U32 R4, R2, R65, RZ ;  /* 0x0000004102047227 */ /* 0x000fe200078e00ff */
[----:B------:R-:W-:-:S03]  /*4e20*/  IABS R67, R14 ;  /* 0x0000000e00437213 */ /* 0x000fc60000000000 */
[----:B------:R-:W-:Y:S02]  /*4e30*/  IMAD.MOV R4, RZ, RZ, -R4 ;  /* 0x000000ffff047224 */ /* 0x000fe400078e0a04 */
[----:B------:R-:W-:-:S04]  /*4e40*/  IMAD.HI.U32 R6, R2, R67, RZ ;  /* 0x0000004302067227 */ /* 0x000fc800078e00ff */
[----:B------:R-:W-:Y:S02]  /*4e50*/  IMAD R65, R3, R4, R65 ;  /* 0x0000000403417224 */ /* 0x000fe400078e0241 */
[--C-:B------:R-:W-:Y:S01]  /*4e60*/  @!P6 IMAD.IADD R73, R73, 0x1, -R3.reuse ;  /* 0x000000014949e824 */ /* 0x100fe200078e0a03 */
[----:B------:R-:W-:Y:S01]  /*4e70*/  ISETP.GE.AND P6, PT, R12, RZ, PT ;  /* 0x000000ff0c00720c */ /* 0x000fe20003fc6270 */
[----:B------:R-:W-:Y:S01]  /*4e80*/  @!P4 IMAD.IADD R71, R71, 0x1, -R3 ;  /* 0x000000014747c824 */ /* 0x000fe200078e0a03 */
[C---:B------:R-:W-:Y:S01]  /*4e90*/  ISETP.GT.U32.AND P4, PT, R3.reuse, R65, PT ;  /* 0x000000410300720c */ /* 0x040fe20003f84070 */
[----:B------:R-:W-:Y:S01]  /*4ea0*/  IMAD.MOV R6, RZ, RZ, -R6 ;  /* 0x000000ffff067224 */ /* 0x000fe200078e0a06 */
[C---:B------:R-:W-:Y:S01]  /*4eb0*/  LOP3.LUT R12, R0.reuse, 0x1b, RZ, 0xfc, !PT ;  /* 0x0000001b000c7812 */ /* 0x040fe200078efcff */
[----:B------:R-:W-:Y:S01]  /*4ec0*/  @!P0 IMAD.MOV R78, RZ, RZ, -R78 ;  /* 0x000000ffff4e8224 */ /* 0x000fe200078e0a4e */
[C---:B------:R-:W-:Y:S01]  /*4ed0*/  ISETP.GT.U32.AND P0, PT, R3.reuse, R69, PT ;  /* 0x000000450300720c */ /* 0x040fe20003f04070 */
[C---:B------:R-:W-:Y:S01]  /*4ee0*/  IMAD R67, R3.reuse, R6, R67 ;  /* 0x0000000603437224 */ /* 0x040fe200078e0243 */
[----:B------:R-:W-:Y:S01]  /*4ef0*/  IABS R63, R12 ;  /* 0x0000000c003f7213 */ /* 0x000fe20000000000 */
[----:B------:R-:W-:Y:S01]  /*4f00*/  @!P3 IMAD.MOV R75, RZ, RZ, -R75 ;  /* 0x000000ffff4bb224 */ /* 0x000fe200078e0a4b */
[----:B------:R-:W-:Y:S01]  /*4f10*/  LOP3.LUT R6, R0, 0x1a, RZ, 0xfc, !PT ;  /* 0x0000001a00067812 */ /* 0x000fe200078efcff */
[----:B------:R-:W-:Y:S01]  /*4f20*/  @!P1 IMAD.MOV R76, RZ, RZ, -R76 ;  /* 0x000000ffff4c9224 */ /* 0x000fe200078e0a4c */
[----:B------:R-:W-:Y:S01]  /*4f30*/  ISETP.GT.U32.AND P3, PT, R3, R67, PT ;  /* 0x000000430300720c */ /* 0x000fe20003f64070 */
[----:B------:R-:W-:Y:S01]  /*4f40*/  IMAD.HI.U32 R4, R2, R63, RZ ;  /* 0x0000003f02047227 */ /* 0x000fe200078e00ff */
[----:B------:R-:W-:-:S02]  /*4f50*/  IABS R61, R6 ;  /* 0x00000006003d7213 */ /* 0x000fc40000000000 */
[----:B------:R-:W-:Y:S01]  /*4f60*/  ISETP.GT.U32.AND P2, PT, R3, R73, PT ;  /* 0x000000490300720c */ /* 0x000fe20003f44070 */
[--C-:B------:R-:W-:Y:S01]  /*4f70*/  @!P4 IMAD.IADD R65, R65, 0x1, -R3.reuse ;  /* 0x000000014141c824 */ /* 0x100fe200078e0a03 */
[----:B------:R-:W-:Y:S01]  /*4f80*/  ISETP.GE.AND P1, PT, R10, RZ, PT ;  /* 0x000000ff0a00720c */ /* 0x000fe20003f26270 */
[----:B------:R-:W-:Y:S01]  /*4f90*/  IMAD.MOV R4, RZ, RZ, -R4 ;  /* 0x000000ffff047224 */ /* 0x000fe200078e0a04 */
[----:B------:R-:W-:Y:S01]  /*4fa0*/  LOP3.LUT R10, R0, 0x18, RZ, 0xfc, !PT ;  /* 0x00000018000a7812 */ /* 0x000fe200078efcff */
[----:B------:R-:W-:Y:S01]  /*4fb0*/  @!P0 IMAD.IADD R69, R69, 0x1, -R3 ;  /* 0x0000000145458824 */ /* 0x000fe200078e0a03 */
[C---:B------:R-:W-:Y:S01]  /*4fc0*/  ISETP.GT.U32.AND P4, PT, R3.reuse, R65, PT ;  /* 0x000000410300720c */ /* 0x040fe20003f84070 */
[----:B------:R-:W-:Y:S01]  /*4fd0*/  IMAD R63, R3, R4, R63 ;  /* 0x00000004033f7224 */ /* 0x000fe200078e023f */
[----:B------:R-:W-:Y:S01]  /*4fe0*/  ISETP.GE.AND P0, PT, R8, RZ, PT ;  /* 0x000000ff0800720c */ /* 0x000fe20003f06270 */
[----:B------:R-:W-:Y:S01]  /*4ff0*/  IMAD.HI.U32 R4, R2, R61, RZ ;  /* 0x0000003d02047227 */ /* 0x000fe200078e00ff */
[----:B------:R-:W-:-:S02]  /*5000*/  LOP3.LUT R8, R0, 0x19, RZ, 0xfc, !PT ;  /* 0x0000001900087812 */ /* 0x000fc400078efcff */
[----:B------:R-:W-:Y:S01]  /*5010*/  IABS R57, R10 ;  /* 0x0000000a00397213 */ /* 0x000fe20000000000 */
[----:B------:R-:W-:Y:S01]  /*5020*/  IMAD.MOV R4, RZ, RZ, -R4 ;  /* 0x000000ffff047224 */ /* 0x000fe200078e0a04 */
[----:B------:R-:W-:Y:S01]  /*5030*/  IABS R59, R8 ;  /* 0x00000008003b7213 */ /* 0x000fe20000000000 */
[----:B------:R-:W-:Y:S01]  /*5040*/  @!P3 IMAD.IADD R67, R67, 0x1, -R3 ;  /* 0x000000014343b824 */ /* 0x000fe200078e0a03 */
[C---:B------:R-:W-:Y:S01]  /*5050*/  ISETP.GT.U32.AND P3, PT, R3.reuse, R69, PT ;  /* 0x000000450300720c */ /* 0x040fe20003f64070 */
[----:B------:R-:W-:Y:S02]  /*5060*/  IMAD R61, R3, R4, R61 ;  /* 0x00000004033d7224 */ /* 0x000fe400078e023d */
[----:B------:R-:W-:Y:S02]  /*5070*/  @!P4 IMAD.IADD R65, R65, 0x1, -R3 ;  /* 0x000000014141c824 */ /* 0x000fe400078e0a03 */
[----:B------:R-:W-:Y:S01]  /*5080*/  IMAD.HI.U32 R4, R2, R59, RZ ;  /* 0x0000003b02047227 */ /* 0x000fe200078e00ff */
[----:B------:R-:W-:-:S03]  /*5090*/  ISETP.GT.U32.AND P4, PT, R3, R61, PT ;  /* 0x0000003d0300720c */ /* 0x000fc60003f84070 */
[----:B------:R-:W-:Y:S02]  /*50a0*/  IMAD.MOV R4, RZ, RZ, -R4 ;  /* 0x000000ffff047224 */ /* 0x000fe400078e0a04 */
[----:B------:R-:W-:Y:S01]  /*50b0*/  @!P2 IMAD.IADD R73, R73, 0x1, -R3 ;  /* 0x000000014949a824 */ /* 0x000fe200078e0a03 */
[----:B------:R-:W-:Y:S01]  /*50c0*/  ISETP.GE.AND P2, PT, R14, RZ, PT ;  /* 0x000000ff0e00720c */ /* 0x000fe20003f46270 */
[----:B------:R-:W-:Y:S01]  /*50d0*/  IMAD R59, R3, R4, R59 ;  /* 0x00000004033b7224 */ /* 0x000fe200078e023b */
[----:B------:R-:W-:Y:S01]  /*50e0*/  LOP3.LUT R14, R0, 0x10, RZ, 0xfc, !PT ;  /* 0x00000010000e7812 */ /* 0x000fe200078efcff */
[----:B------:R-:W-:-:S03]  /*50f0*/  IMAD.HI.U32 R4, R2, R57, RZ ;  /* 0x0000003902047227 */ /* 0x000fc600078e00ff */
[----:B------:R-:W-:Y:S01]  /*5100*/  IABS R155, R14 ;  /* 0x0000000e009b7213 */ /* 0x000fe20000000000 */
[----:B------:R-:W-:Y:S02]  /*5110*/  @!P4 IMAD.IADD R61, R61, 0x1, -R3 ;  /* 0x000000013d3dc824 */ /* 0x000fe400078e0a03 */
[----:B------:R-:W-:Y:S01]  /*5120*/  @!P5 IMAD.MOV R73, RZ, RZ, -R73 ;  /* 0x000000ffff49d224 */ /* 0x000fe200078e0a49 */
[C---:B------:R-:W-:Y:S01]  /*5130*/  ISETP.GT.U32.AND P5, PT, R3.reuse, R67, PT ;  /* 0x000000430300720c */ /* 0x040fe20003fa4070 */
[----:B------:R-:W-:Y:S01]  /*5140*/  IMAD.MOV R4, RZ, RZ, -R4 ;  /* 0x000000ffff047224 */ /* 0x000fe200078e0a04 */
[----:B------:R-:W-:Y:S01]  /*5150*/  ISETP.GT.U32.AND P4, PT, R3, R61, PT ;  /* 0x0000003d0300720c */ /* 0x000fe20003f84070 */
[----:B------:R-:W-:Y:S01]  /*5160*/  @!P3 IMAD.IADD R69, R69, 0x1, -R3 ;  /* 0x000000014545b824 */ /* 0x000fe200078e0a03 */
[C---:B------:R-:W-:Y:S01]  /*5170*/  ISETP.GT.U32.AND P3, PT, R3.reuse, R63, PT ;  /* 0x0000003f0300720c */ /* 0x040fe20003f64070 */
[----:B------:R-:W-:Y:S02]  /*5180*/  IMAD R57, R3, R4, R57 ;  /* 0x0000000403397224 */ /* 0x000fe400078e0239 */
[----:B------:R-:W-:Y:S01]  /*5190*/  @!P1 IMAD.MOV R69, RZ, RZ, -R69 ;  /* 0x000000ffff459224 */ /* 0x000fe200078e0a45 */
[----:B------:R-:W-:Y:S01]  /*51a0*/  ISETP.GE.AND P1, PT, R8, RZ, PT ;  /* 0x000000ff0800720c */ /* 0x000fe20003f26270 */
[----:B------:R-:W-:Y:S01]  /*51b0*/  @!P6 IMAD.MOV R71, RZ, RZ, -R71 ;  /* 0x000000ffff47e224 */ /* 0x000fe200078e0a47 */
[----:B------:R-:W-:Y:S01]  /*51c0*/  LOP3.LUT R8, R0, 0x16, RZ, 0xfc, !PT ;  /* 0x0000001600087812 */ /* 0x000fe200078efcff */
[----:B------:R-:W-:Y:S01]  /*51d0*/  @!P0 IMAD.MOV R65, RZ, RZ, -R65 ;  /* 0x000000ffff418224 */ /* 0x000fe200078e0a41 */
[----:B------:R-:W-:Y:S01]  /*51e0*/  ISETP.GE.AND P6, PT, R12, RZ, PT ;  /* 0x000000ff0c00720c */ /* 0x000fe20003fc6270 */
[--C-:B------:R-:W-:Y:S01]  /*51f0*/  @!P5 IMAD.IADD R67, R67, 0x1, -R3.reuse ;  /* 0x000000014343d824 */ /* 0x100fe200078e0a03 */
[----:B------:R-:W-:Y:S01]  /*5200*/  ISETP.GE.AND P5, PT, R6, RZ, PT ;  /* 0x000000ff0600720c */ /* 0x000fe20003fa6270 */
[----:B------:R-:W-:Y:S01]  /*5210*/  @!P4 IMAD.IADD R61, R61, 0x1, -R3 ;  /* 0x000000013d3dc824 */ /* 0x000fe200078e0a03 */
[C---:B------:R-:W-:Y:S01]  /*5220*/  ISETP.GT.U32.AND P4, PT, R3.reuse, R57, PT ;  /* 0x000000390300720c */ /* 0x040fe20003f84070 */
[----:B------:R-:W-:Y:S01]  /*5230*/  @!P2 IMAD.MOV R67, RZ, RZ, -R67 ;  /* 0x000000ffff43a224 */ /* 0x000fe200078e0a43 */
[----:B------:R-:W-:Y:S01]  /*5240*/  ISETP.GT.U32.AND P2, PT, R3, R59, PT ;  /* 0x0000003b0300720c */ /* 0x000fe20003f44070 */
[----:B------:R-:W-:Y:S01]  /*5250*/  @!P3 IMAD.IADD R63, R63, 0x1, -R3 ;  /* 0x000000013f3fb824 */ /* 0x000fe200078e0a03 */
[----:B------:R-:W-:-:S02]  /*5260*/  LOP3.LUT R12, R0, 0x17, RZ, 0xfc, !PT ;  /* 0x00000017000c7812 */ /* 0x000fc400078efcff */
[----:B------:R-:W-:Y:S02]  /*5270*/  IABS R53, R8 ;  /* 0x0000000800357213 */ /* 0x000fe40000000000 */
[----:B------:R-:W-:Y:S02]  /*5280*/  IABS R55, R12 ;  /* 0x0000000c00377213 */ /* 0x000fe40000000000 */
[----:B------:R-:W-:Y:S01]  /*5290*/  ISETP.GT.U32.AND P3, PT, R3, R63, PT ;  /* 0x0000003f0300720c */ /* 0x000fe20003f64070 */
[----:B------:R-:W-:Y:S01]  /*52a0*/  IMAD.HI.U32 R4, R2, R53, RZ ;  /* 0x0000003502047227 */ /* 0x000fe200078e00ff */
[----:B------:R-:W-:Y:S02]  /*52b0*/  ISETP.GE.AND P0, PT, R10, RZ, PT ;  /* 0x000000ff0a00720c */ /* 0x000fe40003f06270 */
[----:B------:R-:W-:Y:S01]  /*52c0*/  LOP3.LUT R10, R0, 0x14, RZ, 0xfc, !PT ;  /* 0x00000014000a7812 */ /* 0x000fe200078efcff */
[----:B------:R-:W-:Y:S02]  /*52d0*/  @!P4 IMAD.IADD R57, R57, 0x1, -R3 ;  /* 0x000000013939c824 */ /* 0x000fe400078e0a03 */
[----:B------:R-:W-:Y:S01]  /*52e0*/  @!P5 IMAD.MOV R61, RZ, RZ, -R61 ;  /* 0x000000ffff3dd224 */ /* 0x000fe200078e0a3d */
[----:B------:R-:W-:Y:S01]  /*52f0*/  ISETP.GE.AND P5, PT, R8, RZ, PT ;  /* 0x000000ff0800720c */ /* 0x000fe20003fa6270 */
[----:B------:R-:W-:Y:S01]  /*5300*/  @!P2 IMAD.IADD R59, R59, 0x1, -R3 ;  /* 0x000000013b3ba824 */ /* 0x000fe200078e0a03 */
[----:B------:R-:W-:Y:S01]  /*5310*/  ISETP.GT.U32.AND P4, PT, R3, R57, PT ;  /* 0x000000390300720c */ /* 0x000fe20003f84070 */
[----:B------:R-:W-:Y:S01]  /*5320*/  IMAD.HI.U32 R6, R2, R55, RZ ;  /* 0x0000003702067227 */ /* 0x000fe200078e00ff */
[----:B------:R-:W-:-:S02]  /*5330*/  IABS R157, R10 ;  /* 0x0000000a009d7213 */ /* 0x000fc40000000000 */
[C---:B------:R-:W-:Y:S01]  /*5340*/  ISETP.GT.U32.AND P2, PT, R3.reuse, R59, PT ;  /* 0x0000003b0300720c */ /* 0x040fe20003f44070 */
[----:B------:R-:W-:Y:S02]  /*5350*/  IMAD.MOV R8, RZ, RZ, -R4 ;  /* 0x000000ffff087224 */ /* 0x000fe400078e0a04 */
[----:B------:R-:W-:Y:S02]  /*5360*/  IMAD.MOV R6, RZ, RZ, -R6 ;  /* 0x000000ffff067224 */ /* 0x000fe400078e0a06 */
[----:B------:R-:W-:Y:S02]  /*5370*/  IMAD R53, R3, R8, R53 ;  /* 0x0000000803357224 */ /* 0x000fe400078e0235 */
[----:B------:R-:W-:Y:S01]  /*5380*/  @!P3 IMAD.IADD R63, R63, 0x1, -R3 ;  /* 0x000000013f3fb824 */ /* 0x000fe200078e0a03 */
[----:B------:R-:W-:Y:S01]  /*5390*/  ISETP.GE.AND P3, PT, R12, RZ, PT ;  /* 0x000000ff0c00720c */ /* 0x000fe20003f66270 */
[----:B------:R-:W-:Y:S01]  /*53a0*/  IMAD R55, R3, R6, R55 ;  /* 0x0000000603377224 */ /* 0x000fe200078e0237 */
[----:B------:R-:W-:Y:S01]  /*53b0*/  LOP3.LUT R6, R0, 0x15, RZ, 0xfc, !PT ;  /* 0x0000001500067812 */ /* 0x000fe200078efcff */
[----:B------:R-:W-:Y:S01]  /*53c0*/  @!P4 IMAD.IADD R57, R57, 0x1, -R3 ;  /* 0x000000013939c824 */ /* 0x000fe200078e0a03 */
[C---:B------:R-:W-:Y:S01]  /*53d0*/  ISETP.GT.U32.AND P4, PT, R3.reuse, R53, PT ;  /* 0x000000350300720c */ /* 0x040fe20003f84070 */
[----:B------:R-:W-:Y:S01]  /*53e0*/  @!P6 IMAD.MOV R63, RZ, RZ, -R63 ;  /* 0x000000ffff3fe224 */ /* 0x000fe200078e0a3f */
[----:B------:R-:W-:Y:S01]  /*53f0*/  ISETP.GT.U32.AND P6, PT, R3, R55, PT ;  /* 0x000000370300720c */ /* 0x000fe20003fc4070 */
[----:B------:R-:W-:Y:S01]  /*5400*/  @!P2 IMAD.IADD R59, R59, 0x1, -R3 ;  /* 0x000000013b3ba824 */ /* 0x000fe200078e0a03 */
[----:B------:R-:W-:Y:S01]  /*5410*/  IABS R51, R6 ;  /* 0x0000000600337213 */ /* 0x000fe20000000000 */
[----:B------:R-:W-:Y:S01]  /*5420*/  @!P0 IMAD.MOV R57, RZ, RZ, -R57 ;  /* 0x000000ffff398224 */ /* 0x000fe200078e0a39 */
[----:B------:R-:W-:Y:S01]  /*5430*/  ISETP.GE.AND P2, PT, R6, RZ, PT ;  /* 0x000000ff0600720c */ /* 0x000fe20003f46270 */
[----:B------:R-:W-:Y:S01]  /*5440*/  @!P1 IMAD.MOV R59, RZ, RZ, -R59 ;  /* 0x000000ffff3b9224 */ /* 0x000fe200078e0a3b */
[----:B------:R-:W-:Y:S01]  /*5450*/  ISETP.GE.AND P1, PT, R10, RZ, PT ;  /* 0x000000ff0a00720c */ /* 0x000fe20003f26270 */
[----:B------:R-:W-:Y:S01]  /*5460*/  IMAD.HI.U32 R6, R2, R157, RZ ;  /* 0x0000009d02067227 */ /* 0x000fe200078e00ff */
[----:B------:R-:W-:-:S02]  /*5470*/  LOP3.LUT R10, R0, 0x12, RZ, 0xfc, !PT ;  /* 0x00000012000a7812 */ /* 0x000fc400078efcff */
[----:B------:R-:W-:Y:S01]  /*5480*/  LOP3.LUT R12, R0, 0x11, RZ, 0xfc, !PT ;  /* 0x00000011000c7812 */ /* 0x000fe200078efcff */
[--C-:B------:R-:W-:Y:S01]  /*5490*/  @!P4 IMAD.IADD R53, R53, 0x1, -R3.reuse ;  /* 0x000000013535c824 */ /* 0x100fe200078e0a03 */
[----:B------:R-:W-:Y:S01]  /*54a0*/  IABS R43, R10 ;  /* 0x0000000a002b7213 */ /* 0x000fe20000000000 */
[----:B------:R-:W-:Y:S01]  /*54b0*/  @!P6 IMAD.IADD R55, R55, 0x1, -R3 ;  /* 0x000000013737e824 */ /* 0x000fe200078e0a03 */
[----:B------:R-:W-:Y:S01]  /*54c0*/  IABS R41, R12 ;  /* 0x0000000c00297213 */ /* 0x000fe20000000000 */
[----:B------:R-:W-:Y:S01]  /*54d0*/  IMAD.HI.U32 R4, R2, R51, RZ ;  /* 0x0000003302047227 */ /* 0x000fe200078e00ff */
[C---:B------:R-:W-:Y:S02]  /*54e0*/  ISETP.GT.U32.AND P4, PT, R3.reuse, R53, PT ;  /* 0x000000350300720c */ /* 0x040fe40003f84070 */
[----:B------:R-:W-:Y:S01]  /*54f0*/  ISETP.GT.U32.AND P6, PT, R3, R55, PT ;  /* 0x000000370300720c */ /* 0x000fe20003fc4070 */
[----:B------:R-:W-:Y:S02]  /*5500*/  IMAD.MOV R6, RZ, RZ, -R6 ;  /* 0x000000ffff067224 */ /* 0x000fe400078e0a06 */
[----:B------:R-:W-:-:S02]  /*5510*/  IMAD.MOV R4, RZ, RZ, -R4 ;  /* 0x000000ffff047224 */ /* 0x000fc400078e0a04 */
[----:B------:R-:W-:Y:S02]  /*5520*/  IMAD R157, R3, R6, R157 ;  /* 0x00000006039d7224 */ /* 0x000fe400078e029d */
[----:B------:R-:W-:-:S04]  /*5530*/  IMAD.HI.U32 R6, R2, R43, RZ ;  /* 0x0000002b02067227 */ /* 0x000fc800078e00ff */
[----:B------:R-:W-:Y:S01]  /*5540*/  IMAD R51, R3, R4, R51 ;  /* 0x0000000403337224 */ /* 0x000fe200078e0233 */
[----:B------:R-:W-:Y:S01]  /*5550*/  LOP3.LUT R4, R0, 0x13, RZ, 0xfc, !PT ;  /* 0x0000001300047812 */ /* 0x000fe200078efcff */
[----:B------:R-:W-:Y:S02]  /*5560*/  IMAD.MOV R6, RZ, RZ, -R6 ;  /* 0x000000ffff067224 */ /* 0x000fe400078e0a06 */
[----:B------:R-:W-:Y:S01]  /*5570*/  @!P4 IMAD.IADD R53, R53, 0x1, -R3 ;  /* 0x000000013535c824 */ /* 0x000fe200078e0a03 */
[C---:B------:R-:W-:Y:S01]  /*5580*/  ISETP.GT.U32.AND P0, PT, R3.reuse, R51, PT ;  /* 0x000000330300720c */ /* 0x040fe20003f04070 */
[----:B------:R-:W-:Y:S01]  /*5590*/  IMAD R43, R3, R6, R43 ;  /* 0x00000006032b7224 */ /* 0x000fe200078e022b */
[----:B------:R-:W-:Y:S01]  /*55a0*/  IABS R45, R4 ;  /* 0x00000004002d7213 */ /* 0x000fe20000000000 */
[----:B------:R-:W-:Y:S01]  /*55b0*/  @!P6 IMAD.IADD R55, R55, 0x1, -R3 ;  /* 0x000000013737e824 */ /* 0x000fe200078e0a03 */
[----:B------:R-:W-:Y:S01]  /*55c0*/  ISETP.GE.AND P6, PT, R4, RZ, PT ;  /* 0x000000ff0400720c */ /* 0x000fe20003fc6270 */
[----:B------:R-:W-:Y:S01]  /*55d0*/  @!P5 IMAD.MOV R53, RZ, RZ, -R53 ;  /* 0x000000ffff35d224 */ /* 0x000fe200078e0a35 */
[----:B------:R-:W-:Y:S01]  /*55e0*/  ISETP.GT.U32.AND P5, PT, R3, R43, PT ;  /* 0x0000002b0300720c */ /* 0x000fe20003fa4070 */
[----:B------:R-:W-:Y:S01]  /*55f0*/  IMAD.HI.U32 R4, R2, R45, RZ ;  /* 0x0000002d02047227 */ /* 0x000fe200078e00ff */
[----:B------:R-:W-:-:S02]  /*5600*/  ISETP.GE.AND P4, PT, R10, RZ, PT ;  /* 0x000000ff0a00720c */ /* 0x000fc40003f86270 */
[C---:B------:R-:W-:Y:S01]  /*5610*/  LOP3.LUT R10, R0.reuse, 0xe, RZ, 0xfc, !PT ;  /* 0x0000000e000a7812 */ /* 0x040fe200078efcff */
[----:B------:R-:W-:Y:S02]  /*5620*/  IMAD.MOV R8, RZ, RZ, -R4 ;  /* 0x000000ffff087224 */ /* 0x000fe400078e0a04 */
[----:B------:R-:W-:Y:S01]  /*5630*/  @!P0 IMAD.IADD R51, R51, 0x1, -R3 ;  /* 0x0000000133338824 */ /* 0x000fe200078e0a03 */
[----:B------:R-:W-:Y:S01]  /*5640*/  IABS R151, R10 ;  /* 0x0000000a00977213 */ /* 0x000fe20000000000 */
[----:B------:R-:W-:Y:S01]  /*5650*/  @!P3 IMAD.MOV R55, RZ, RZ, -R55 ;  /* 0x000000ffff37b224 */ /* 0x000fe200078e0a37 */
[C---:B------:R-:W-:Y:S01]  /*5660*/  ISETP.GT.U32.AND P3, PT, R3.reuse, R157, PT ;  /* 0x0000009d0300720c */ /* 0x040fe20003f64070 */
[C---:B------:R-:W-:Y:S01]  /*5670*/  IMAD R45, R3.reuse, R8, R45 ;  /* 0x00000008032d7224 */ /* 0x040fe200078e022d */
[----:B------:R-:W-:Y:S01]  /*5680*/  LOP3.LUT R8, R0, 0xf, RZ, 0xfc, !PT ;  /* 0x0000000f00087812 */ /* 0x000fe200078efcff */
[----:B------:R-:W-:Y:S01]  /*5690*/  IMAD.HI.U32 R4, R2, R41, RZ ;  /* 0x0000002902047227 */ /* 0x000fe200078e00ff */
[----:B------:R-:W-:-:S02]  /*56a0*/  ISETP.GT.U32.AND P0, PT, R3, R51, PT ;  /* 0x000000330300720c */ /* 0x000fc40003f04070 */
[----:B------:R-:W-:Y:S01]  /*56b0*/  IABS R153, R8 ;  /* 0x0000000800997213 */ /* 0x000fe20000000000 */
[----:B------:R-:W-:Y:S02]  /*56c0*/  @!P5 IMAD.IADD R43, R43, 0x1, -R3 ;  /* 0x000000012b2bd824 */ /* 0x000fe400078e0a03 */
[----:B------:R-:W-:Y:S02]  /*56d0*/  IMAD.MOV R4, RZ, RZ, -R4 ;  /* 0x000000ffff047224 */ /* 0x000fe400078e0a04 */
[----:B------:R-:W-:Y:S01]  /*56e0*/  IMAD.HI.U32 R6, R2, R155, RZ ;  /* 0x0000009b02067227 */ /* 0x000fe200078e00ff */
[----:B------:R-:W-:-:S03]  /*56f0*/  ISETP.GT.U32.AND P5, PT, R3, R43, PT ;  /* 0x0000002b0300720c */ /* 0x000fc60003fa4070 */
[----:B------:R-:W-:Y:S02]  /*5700*/  IMAD R41, R3, R4, R41 ;  /* 0x0000000403297224 */ /* 0x000fe400078e0229 */
[----:B------:R-:W-:-:S04]  /*5710*/  IMAD.HI.U32 R4, R2, R153, RZ ;  /* 0x0000009902047227 */ /* 0x000fc800078e00ff */
[--C-:B------:R-:W-:Y:S02]  /*5720*/  @!P3 IMAD.IADD R157, R157, 0x1, -R3.reuse ;  /* 0x000000019d9db824 */ /* 0x100fe400078e0a03 */
[----:B------:R-:W-:Y:S02]  /*5730*/  IMAD.MOV R4, RZ, RZ, -R4 ;  /* 0x000000ffff047224 */ /* 0x000fe400078e0a04 */
[----:B------:R-:W-:Y:S01]  /*5740*/  @!P0 IMAD.IADD R51, R51, 0x1, -R3 ;  /* 0x0000000133338824 */ /* 0x000fe200078e0a03 */
[C---:B------:R-:W-:Y:S01]  /*5750*/  ISETP.GT.U32.AND P0, PT, R3.reuse, R45, PT ;  /* 0x0000002d0300720c */ /* 0x040fe20003f04070 */
[C---:B------:R-:W-:Y:S01]  /*5760*/  IMAD R153, R3.reuse, R4, R153 ;  /* 0x0000000403997224 */ /* 0x040fe200078e0299 */
[----:B------:R-:W-:Y:S01]  /*5770*/  ISETP.GT.U32.AND P3, PT, R3, R157, PT ;  /* 0x0000009d0300720c */ /* 0x000fe20003f64070 */
[----:B------:R-:W-:Y:S02]  /*5780*/  @!P5 IMAD.IADD R43, R43, 0x1, -R3 ;  /* 0x000000012b2bd824 */ /* 0x000fe400078e0a03 */
[----:B------:R-:W-:Y:S01]  /*5790*/  IMAD.MOV R6, RZ, RZ, -R6 ;  /* 0x000000ffff067224 */ /* 0x000fe200078e0a06 */
[C---:B------:R-:W-:Y:S01]  /*57a0*/  ISETP.GT.U32.AND P5, PT, R3.reuse, R153, PT ;  /* 0x000000990300720c */ /* 0x040fe20003fa4070 */
[----:B------:R-:W-:Y:S01]  /*57b0*/  @!P2 IMAD.MOV R51, RZ, RZ, -R51 ;  /* 0x000000ffff33a224 */ /* 0x000fe200078e0a33 */
[----:B------:R-:W-:Y:S01]  /*57c0*/  ISETP.GE.AND P2, PT, R12, RZ, PT ;  /* 0x000000ff0c00720c */ /* 0x000fe20003f46270 */
[----:B------:R-:W-:Y:S01]  /*57d0*/  IMAD R155, R3, R6, R155 ;  /* 0x00000006039b7224 */ /* 0x000fe200078e029b */
[----:B------:R-:W-:Y:S01]  /*57e0*/  LOP3.LUT R12, R0, 0xd, RZ, 0xfc, !PT ;  /* 0x0000000d000c7812 */ /* 0x000fe200078efcff */
[----:B------:R-:W-:-:S03]  /*57f0*/  IMAD.HI.U32 R4, R2, R151, RZ ;  /* 0x0000009702047227 */ /* 0x000fc600078e00ff */
[----:B------:R-:W-:Y:S01]  /*5800*/  IABS R49, R12 ;  /* 0x0000000c00317213 */ /* 0x000fe20000000000 */
[--C-:B------:R-:W-:Y:S02]  /*5810*/  @!P0 IMAD.IADD R45, R45, 0x1, -R3.reuse ;  /* 0x000000012d2d8824 */ /* 0x100fe400078e0a03 */
[--C-:B------:R-:W-:Y:S01]  /*5820*/  @!P3 IMAD.IADD R157, R157, 0x1, -R3.reuse ;  /* 0x000000019d9db824 */ /* 0x100fe200078e0a03 */
[----:B------:R-:W-:Y:S01]  /*5830*/  ISETP.GT.U32.AND P3, PT, R3, R41, PT ;  /* 0x000000290300720c */ /* 0x000fe20003f64070 */
[----:B------:R-:W-:Y:S01]  /*5840*/  @!P5 IMAD.IADD R153, R153, 0x1, -R3 ;  /* 0x000000019999d824 */ /* 0x000fe200078e0a03 */
[C---:B------:R-:W-:Y:S01]  /*5850*/  ISETP.GT.U32.AND P0, PT, R3.reuse, R45, PT ;  /* 0x0000002d0300720c */ /* 0x040fe20003f04070 */
[----:B------:R-:W-:Y:S01]  /*5860*/  @!P1 IMAD.MOV R157, RZ, RZ, -R157 ;  /* 0x000000ffff9d9224 */ /* 0x000fe200078e0a9d */
[C---:B------:R-:W-:Y:S01]  /*5870*/  ISETP.GT.U32.AND P1, PT, R3.reuse, R155, PT ;  /* 0x0000009b0300720c */ /* 0x040fe20003f24070 */
[----:B------:R-:W-:Y:S01]  /*5880*/  IMAD.HI.U32 R6, R2, R49, RZ ;  /* 0x0000003102067227 */ /* 0x000fe200078e00ff */
[----:B------:R-:W-:-:S03]  /*5890*/  ISETP.GT.U32.AND P5, PT, R3, R153, PT ;  /* 0x000000990300720c */ /* 0x000fc60003fa4070 */
[----:B------:R-:W-:Y:S02]  /*58a0*/  IMAD.MOV R6, RZ, RZ, -R6 ;  /* 0x000000ffff067224 */ /* 0x000fe400078e0a06 */
[----:B------:R-:W-:Y:S02]  /*58b0*/  IMAD.MOV R4, RZ, RZ, -R4 ;  /* 0x000000ffff047224 */ /* 0x000fe400078e0a04 */
[----:B------:R-:W-:Y:S01]  /*58c0*/  IMAD R49, R3, R6, R49 ;  /* 0x0000000603317224 */ /* 0x000fe200078e0231 */
[----:B------:R-:W-:Y:S01]  /*58d0*/  LOP3.LUT R6, R0, 0xa, RZ, 0xfc, !PT ;  /* 0x0000000a00067812 */ /* 0x000fe200078efcff */
[--C-:B------:R-:W-:Y:S01]  /*58e0*/  @!P0 IMAD.IADD R45, R45, 0x1, -R3.reuse ;  /* 0x000000012d2d8824 */ /* 0x100fe200078e0a03 */
[----:B------:R-:W-:Y:S01]  /*58f0*/  ISETP.GE.AND P0, PT, R14, RZ, PT ;  /* 0x000000ff0e00720c */ /* 0x000fe20003f06270 */
[--C-:B------:R-:W-:Y:S01]  /*5900*/  @!P1 IMAD.IADD R155, R155, 0x1, -R3.reuse ;  /* 0x000000019b9b9824 */ /* 0x100fe200078e0a03 */
[----:B------:R-:W-:Y:S01]  /*5910*/  ISETP.GE.AND P1, PT, R8, RZ, PT ;  /* 0x000000ff0800720c */ /* 0x000fe20003f26270 */
[----:B------:R-:W-:Y:S01]  /*5920*/  @!P3 IMAD.IADD R41, R41, 0x1, -R3 ;  /* 0x000000012929b824 */ /* 0x000fe200078e0a03 */
[C---:B------:R-:W-:Y:S01]  /*5930*/  LOP3.LUT R8, R0.reuse, 0x9, RZ, 0xfc, !PT ;  /* 0x0000000900087812 */ /* 0x040fe200078efcff */
[----:B------:R-:W-:Y:S01]  /*5940*/  @!P6 IMAD.MOV R45, RZ, RZ, -R45 ;  /* 0x000000ffff2de224 */ /* 0x000fe200078e0a2d */
[----:B------:R-:W-:Y:S01]  /*5950*/  ISETP.GT.U32.AND P6, PT, R3, R155, PT ;  /* 0x0000009b0300720c */ /* 0x000fe20003fc4070 */
[----:B------:R-:W-:Y:S01]  /*5960*/  @!P5 IMAD.IADD R153, R153, 0x1, -R3 ;  /* 0x000000019999d824 */ /* 0x000fe200078e0a03 */
[C---:B------:R-:W-:Y:S01]  /*5970*/  ISETP.GT.U32.AND P5, PT, R3.reuse, R49, PT ;  /* 0x000000310300720c */ /* 0x040fe20003fa4070 */
[C---:B------:R-:W-:Y:S01]  /*5980*/  IMAD R151, R3.reuse, R4, R151 ;  /* 0x0000000403977224 */ /* 0x040fe200078e0297 */
[----:B------:R-:W-:Y:S01]  /*5990*/  ISETP.GT.U32.AND P3, PT, R3, R41, PT ;  /* 0x000000290300720c */ /* 0x000fe20003f64070 */
[----:B------:R-:W-:Y:S01]  /*59a0*/  @!P4 IMAD.MOV R43, RZ, RZ, -R43 ;  /* 0x000000ffff2bc224 */ /* 0x000fe200078e0a2b */
[----:B------:R-:W-:-:S02]  /*59b0*/  LOP3.LUT R4, R0, 0xc, RZ, 0xfc, !PT ;  /* 0x0000000c00047812 */ /* 0x000fc400078efcff */
[----:B------:R-:W-:Y:S01]  /*59c0*/  ISETP.GE.AND P4, PT, R10, RZ, PT ;  /* 0x000000ff0a00720c */ /* 0x000fe20003f86270 */
[----:B------:R-:W-:Y:S01]  /*59d0*/  @!P1 IMAD.MOV R153, RZ, RZ, -R153 ;  /* 0x000000ffff999224 */ /* 0x000fe200078e0a99 */
[----:B------:R-:W-:Y:S02]  /*59e0*/  IABS R147, R4 ;  /* 0x0000000400937213 */ /* 0x000fe40000000000 */
[----:B------:R-:W-:Y:S01]  /*59f0*/  IABS R115, R6 ;  /* 0x0000000600737213 */ /* 0x000fe20000000000 */
[--C-:B------:R-:W-:Y:S01]  /*5a00*/  @!P6 IMAD.IADD R155, R155, 0x1, -R3.reuse ;  /* 0x000000019b9be824 */ /* 0x100fe200078e0a03 */
[----:B------:R-:W-:Y:S01]  /*5a10*/  ISETP.GE.AND P6, PT, R4, RZ, PT ;  /* 0x000000ff0400720c */ /* 0x000fe20003fc6270 */
[--C-:B------:R-:W-:Y:S01]  /*5a20*/  @!P5 IMAD.IADD R49, R49, 0x1, -R3.reuse ;  /* 0x000000013131d824 */ /* 0x100fe200078e0a03 */
[----:B------:R-:W-:Y:S01]  /*5a30*/  LOP3.LUT R4, R0, 0xb, RZ, 0xfc, !PT ;  /* 0x0000000b00047812 */ /* 0x000fe200078efcff */
[----:B------:R-:W-:Y:S01]  /*5a40*/  @!P3 IMAD.IADD R41, R41, 0x1, -R3 ;  /* 0x000000012929b824 */ /* 0x000fe200078e0a03 */
[----:B------:R-:W-:Y:S01]  /*5a50*/  IABS R113, R8 ;  /* 0x0000000800717213 */ /* 0x000fe20000000000 */
[----:B------:R-:W-:Y:S01]  /*5a60*/  @!P0 IMAD.MOV R155, RZ, RZ, -R155 ;  /* 0x000000ffff9b8224 */ /* 0x000fe200078e0a9b */
[----:B------:R-:W-:Y:S01]  /*5a70*/  ISETP.GE.AND P0, PT, R4, RZ, PT ;  /* 0x000000ff0400720c */ /* 0x000fe20003f06270 */
[----:B------:R-:W-:Y:S01]  /*5a80*/  @!P2 IMAD.MOV R41, RZ, RZ, -R41 ;  /* 0x000000ffff29a224 */ /* 0x000fe200078e0a29 */
[----:B------:R-:W-:Y:S01]  /*5a90*/  IABS R149, R4 ;  /* 0x0000000400957213 */ /* 0x000fe20000000000 */
[----:B------:R-:W-:Y:S01]  /*5aa0*/  IMAD.HI.U32 R4, R2, R147, RZ ;  /* 0x0000009302047227 */ /* 0x000fe200078e00ff */
[----:B------:R-:W-:-:S02]  /*5ab0*/  ISETP.GT.U32.AND P5, PT, R3, R49, PT ;  /* 0x000000310300720c */ /* 0x000fc40003fa4070 */
[C---:B------:R-:W-:Y:S01]  /*5ac0*/  ISETP.GT.U32.AND P2, PT, R3.reuse, R151, PT ;  /* 0x000000970300720c */ /* 0x040fe20003f44070 */
[----:B------:R-:W-:Y:S01]  /*5ad0*/  IMAD.MOV R4, RZ, RZ, -R4 ;  /* 0x000000ffff047224 */ /* 0x000fe200078e0a04 */
[----:B------:R-:W-:Y:S02]  /*5ae0*/  ISETP.GE.AND P3, PT, R12, RZ, PT ;  /* 0x000000ff0c00720c */ /* 0x000fe40003f66270 */
[----:B------:R-:W-:Y:S01]  /*5af0*/  ISETP.GE.AND P1, PT, R6, RZ, PT ;  /* 0x000000ff0600720c */ /* 0x000fe20003f26270 */
[----:B------:R-:W-:Y:S01]  /*5b00*/  IMAD R147, R3, R4, R147 ;  /* 0x0000000403937224 */ /* 0x000fe200078e0293 */
[----:B------:R-:W-:Y:S01]  /*5b10*/  LOP3.LUT R10, R0, 0x8, RZ, 0xfc, !PT ;  /* 0x00000008000a7812 */ /* 0x000fe200078efcff */
[----:B------:R-:W-:Y:S01]  /*5b20*/  IMAD.HI.U32 R4, R2, R149, RZ ;  /* 0x0000009502047227 */ /* 0x000fe200078e00ff */
[C---:B------:R-:W-:Y:S02]  /*5b30*/  LOP3.LUT R12, R0.reuse, 0x7, RZ, 0xfc, !PT ;  /* 0x00000007000c7812 */ /* 0x040fe400078efcff */
[----:B------:R-:W-:Y:S01]  /*5b40*/  IABS R111, R10 ;  /* 0x0000000a006f7213 */ /* 0x000fe20000000000 */
[--C-:B------:R-:W-:Y:S01]  /*5b50*/  @!P5 IMAD.IADD R49, R49, 0x1, -R3.reuse ;  /* 0x000000013131d824 */ /* 0x100fe200078e0a03 */
[----:B------:R-:W-:Y:S01]  /*5b60*/  ISETP.GT.U32.AND P5, PT, R3, R147, PT ;  /* 0x000000930300720c */ /* 0x000fe20003fa4070 */
[----:B------:R-:W-:Y:S01]  /*5b70*/  @!P2 IMAD.IADD R151, R151, 0x1, -R3 ;  /* 0x000000019797a824 */ /* 0x000fe200078e0a03 */
[----:B------:R-:W-:Y:S01]  /*5b80*/  IABS R105, R12 ;  /* 0x0000000c00697213 */ /* 0x000fe20000000000 */
[----:B------:R-:W-:Y:S01]  /*5b90*/  IMAD.MOV R4, RZ, RZ, -R4 ;  /* 0x000000ffff047224 */ /* 0x000fe200078e0a04 */
[----:B------:R-:W-:Y:S01]  /*5ba0*/  LOP3.LUT R14, R0, 0x6, RZ, 0xfc, !PT ;  /* 0x00000006000e7812 */ /* 0x000fe200078efcff */
[----:B------:R-:W-:Y:S01]  /*5bb0*/  IMAD.HI.U32 R6, R2, R115, RZ ;  /* 0x0000007302067227 */ /* 0x000fe200078e00ff */
[----:B------:R-:W-:-:S02]  /*5bc0*/  ISETP.GT.U32.AND P2, PT, R3, R151, PT ;  /* 0x000000970300720c */ /* 0x000fc40003f44070 */
[----:B------:R-:W-:Y:S01]  /*5bd0*/  IABS R107, R14 ;  /* 0x0000000e006b7213 */ /* 0x000fe20000000000 */
[----:B------:R-:W-:Y:S02]  /*5be0*/  IMAD R149, R3, R4, R149 ;  /* 0x0000000403957224 */ /* 0x000fe400078e0295 */
[----:B------:R-:W-:-:S04]  /*5bf0*/  IMAD.HI.U32 R4, R2, R113, RZ ;  /* 0x0000007102047227 */ /* 0x000fc800078e00ff */
[--C-:B------:R-:W-:Y:S02]  /*5c00*/  @!P5 IMAD.IADD R147, R147, 0x1, -R3.reuse ;  /* 0x000000019393d824 */ /* 0x100fe400078e0a03 */
[----:B------:R-:W-:Y:S02]  /*5c10*/  IMAD.MOV R6, RZ, RZ, -R6 ;  /* 0x000000ffff067224 */ /* 0x000fe400078e0a06 */
[----:B------:R-:W-:Y:S01]  /*5c20*/  @!P2 IMAD.IADD R151, R151, 0x1, -R3 ;  /* 0x000000019797a824 */ /* 0x000fe200078e0a03 */
[C---:B------:R-:W-:Y:S01]  /*5c30*/  ISETP.GT.U32.AND P5, PT, R3.reuse, R147, PT ;  /* 0x000000930300720c */ /* 0x040fe20003fa4070 */
[----:B------:R-:W-:Y:S01]  /*5c40*/  IMAD.MOV R4, RZ, RZ, -R4 ;  /* 0x000000ffff047224 */ /* 0x000fe200078e0a04 */
[----:B------:R-:W-:Y:S01]  /*5c50*/  ISETP.GE.AND P2, PT, R8, RZ, PT ;  /* 0x000000ff0800720c */ /* 0x000fe20003f46270 */
[C---:B------:R-:W-:Y:S02]  /*5c60*/  IMAD R115, R3.reuse, R6, R115 ;  /* 0x0000000603737224 */ /* 0x040fe400078e0273 */
[----:B------:R-:W-:Y:S01]  /*5c70*/  @!P4 IMAD.MOV R151, RZ, RZ, -R151 ;  /* 0x000000ffff97c224 */ /* 0x000fe200078e0a97 */
[C---:B------:R-:W-:Y:S01]  /*5c80*/  ISETP.GT.U32.AND P4, PT, R3.reuse, R149, PT ;  /* 0x000000950300720c */ /* 0x040fe20003f84070 */
[----:B------:R-:W-:-:S02]  /*5c90*/  IMAD R113, R3, R4, R113 ;  /* 0x0000000403717224 */ /* 0x000fc400078e0271 */
[----:B------:R-:W-:Y:S01]  /*5ca0*/  @!P3 IMAD.MOV R49, RZ, RZ, -R49 ;  /* 0x000000ffff31b224 */ /* 0x000fe200078e0a31 */
[----:B------:R-:W-:Y:S01]  /*5cb0*/  ISETP.GT.U32.AND P3, PT, R3, R115, PT ;  /* 0x000000730300720c */ /* 0x000fe20003f64070 */
[----:B------:R-:W-:-:S04]  /*5cc0*/  IMAD.HI.U32 R6, R2, R111, RZ ;  /* 0x0000006f02067227 */ /* 0x000fc800078e00ff */
[--C-:B------:R-:W-:Y:S01]  /*5cd0*/  @!P5 IMAD.IADD R147, R147, 0x1, -R3.reuse ;  /* 0x000000019393d824 */ /* 0x100fe200078e0a03 */
[----:B------:R-:W-:Y:S01]  /*5ce0*/  ISETP.GT.U32.AND P5, PT, R3, R113, PT ;  /* 0x000000710300720c */ /* 0x000fe20003fa4070 */
[----:B------:R-:W-:Y:S02]  /*5cf0*/  IMAD.MOV R6, RZ, RZ, -R6 ;  /* 0x000000ffff067224 */ /* 0x000fe400078e0a06 */
[----:B------:R-:W-:Y:S02]  /*5d00*/  @!P4 IMAD.IADD R149, R149, 0x1, -R3 ;  /* 0x000000019595c824 */ /* 0x000fe400078e0a03 */
[----:B------:R-:W-:-:S04]  /*5d10*/  IMAD.HI.U32 R4, R2, R105, RZ ;  /* 0x0000006902047227 */ /* 0x000fc800078e00ff */
[----:B------:R-:W-:Y:S01]  /*5d20*/  @!P3 IMAD.IADD R115, R115, 0x1, -R3 ;  /* 0x000000017373b824 */ /* 0x000fe200078e0a03 */
[C---:B------:R-:W-:Y:S01]  /*5d30*/  ISETP.GT.U32.AND P3, PT, R3.reuse, R149, PT ;  /* 0x000000950300720c */ /* 0x040fe20003f64070 */
[----:B------:R-:W-:Y:S02]  /*5d40*/  IMAD R111, R3, R6, R111 ;  /* 0x00000006036f7224 */ /* 0x000fe400078e026f */
[----:B------:R-:W-:Y:S02]  /*5d50*/  @!P5 IMAD.IADD R113, R113, 0x1, -R3 ;  /* 0x000000017171d824 */ /* 0x000fe400078e0a03 */
[----:B------:R-:W-:Y:S01]  /*5d60*/  IMAD.MOV R4, RZ, RZ, -R4 ;  /* 0x000000ffff047224 */ /* 0x000fe200078e0a04 */
[C---:B------:R-:W-:Y:S01]  /*5d70*/  ISETP.GT.U32.AND P4, PT, R3.reuse, R111, PT ;  /* 0x0000006f0300720c */ /* 0x040fe20003f84070 */
[----:B------:R-:W-:Y:S01]  /*5d80*/  IMAD.HI.U32 R8, R2, R109, RZ ;  /* 0x0000006d02087227 */ /* 0x000fe200078e00ff */
[----:B------:R-:W-:-:S03]  /*5d90*/  ISETP.GT.U32.AND P5, PT, R3, R113, PT ;  /* 0x000000710300720c */ /* 0x000fc60003fa4070 */
[----:B------:R-:W-:Y:S02]  /*5da0*/  IMAD R105, R3, R4, R105 ;  /* 0x0000000403697224 */ /* 0x000fe400078e0269 */
[----:B------:R-:W-:Y:S02]  /*5db0*/  IMAD.MOV R8, RZ, RZ, -R8 ;  /* 0x000000ffff087224 */ /* 0x000fe400078e0a08 */
[----:B------:R-:W-:Y:S01]  /*5dc0*/  @!P3 IMAD.IADD R149, R149, 0x1, -R3 ;  /* 0x000000019595b824 */ /* 0x000fe200078e0a03 */
[----:B------:R-:W-:Y:S01]  /*5dd0*/  ISETP.GT.U32.AND P3, PT, R3, R105, PT ;  /* 0x000000690300720c */ /* 0x000fe20003f64070 */
[----:B------:R-:W-:-:S04]  /*5de0*/  IMAD.HI.U32 R6, R2, R107, RZ ;  /* 0x0000006b02067227 */ /* 0x000fc800078e00ff */
[C---:B------:R-:W-:Y:S01]  /*5df0*/  IMAD R109, R3.reuse, R8, R109 ;  /* 0x00000008036d7224 */ /* 0x040fe200078e026d */
[C---:B------:R-:W-:Y:S01]  /*5e00*/  LOP3.LUT R8, R0.reuse, 0x4, RZ, 0xfc, !PT ;  /* 0x0000000400087812 */ /* 0x040fe200078efcff */
        /* <DEDUP_REMOVED lines=8> */
[----:B------:R-:W-:-:S02]  /*5e90*/  @!P4 IMAD.IADD R111, R111, 0x1, -R3 ;  /* 0x000000016f6fc824 */ /* 0x000fc400078e0a03 */
[----:B------:R-:W-:Y:S01]  /*5ea0*/  IMAD.HI.U32 R0, R2, R103, RZ ;  /* 0x0000006702007227 */ /* 0x000fe200078e00ff */
[----:B------:R-:W-:Y:S02]  /*5eb0*/  IABS R37, R6 ;  /* 0x0000000600257213 */ /* 0x000fe40000000000 */
[----:B------:R-:W-:Y:S01]  /*5ec0*/  ISETP.GT.U32.AND P4, PT, R3, R111, PT ;  /* 0x0000006f0300720c */ /* 0x000fe20003f84070 */
[--C-:B------:R-:W-:Y:S01]  /*5ed0*/  @!P3 IMAD.IADD R105, R105, 0x1, -R3.reuse ;  /* 0x000000016969b824 */ /* 0x100fe200078e0a03 */
[----:B------:R-:W-:Y:S01]  /*5ee0*/  ISETP.GE.AND P3, PT, R10, RZ, PT ;  /* 0x000000ff0a00720c */ /* 0x000fe20003f66270 */
[----:B------:R-:W-:Y:S02]  /*5ef0*/  IMAD.MOV R0, RZ, RZ, -R0 ;  /* 0x000000ffff007224 */ /* 0x000fe400078e0a00 */
[----:B------:R-:W-:Y:S01]  /*5f00*/  @!P6 IMAD.IADD R115, R115, 0x1, -R3 ;  /* 0x000000017373e824 */ /* 0x000fe200078e0a03 */
[C---:B------:R-:W-:Y:S01]  /*5f10*/  ISETP.GT.U32.AND P6, PT, R3.reuse, R107, PT ;  /* 0x0000006b0300720c */ /* 0x040fe20003fc4070 */
[----:B------:R-:W-:Y:S01]  /*5f20*/  @!P0 IMAD.MOV R149, RZ, RZ, -R149 ;  /* 0x000000ffff958224 */ /* 0x000fe200078e0a95 */
[----:B------:R-:W-:Y:S01]  /*5f30*/  ISETP.GT.U32.AND P0, PT, R3, R105, PT ;  /* 0x000000690300720c */ /* 0x000fe20003f04070 */
[----:B------:R-:W-:-:S04]  /*5f40*/  IMAD.HI.U32 R4, R2, R101, RZ ;  /* 0x0000006502047227 */ /* 0x000fc800078e00ff */
[----:B------:R-:W-:Y:S02]  /*5f50*/  IMAD R103, R3, R0, R103 ;  /* 0x0000000003677224 */ /* 0x000fe400078e0267 */
[----:B------:R-:W-:-:S04]  /*5f60*/  IMAD.HI.U32 R0, R2, R39, RZ ;  /* 0x0000002702007227 */ /* 0x000fc800078e00ff */
[----:B------:R-:W-:Y:S01]  /*5f70*/  @!P5 IMAD.IADD R109, R109, 0x1, -R3 ;  /* 0x000000016d6dd824 */ /* 0x000fe200078e0a03 */
[----:B------:R-:W-:Y:S01]  /*5f80*/  ISETP.GE.AND P5, PT, R12, RZ, PT ;  /* 0x000000ff0c00720c */ /* 0x000fe20003fa6270 */
[----:B------:R-:W-:Y:S02]  /*5f90*/  IMAD.MOV R4, RZ, RZ, -R4 ;  /* 0x000000ffff047224 */ /* 0x000fe400078e0a04 */
[----:B------:R-:W-:Y:S02]  /*5fa0*/  IMAD.MOV R0, RZ, RZ, -R0 ;  /* 0x000000ffff007224 */ /* 0x000fe400078e0a00 */
[----:B------:R-:W-:Y:S01]  /*5fb0*/  @!P1 IMAD.MOV R115, RZ, RZ, -R115 ;  /* 0x000000ffff739224 */ /* 0x000fe200078e0a73 */
[C---:B------:R-:W-:Y:S01]  /*5fc0*/  ISETP.GT.U32.AND P1, PT, R3.reuse, R109, PT ;  /* 0x0000006d0300720c */ /* 0x040fe20003f24070 */
[----:B------:R-:W-:Y:S02]  /*5fd0*/  IMAD R101, R3, R4, R101 ;  /* 0x0000000403657224 */ /* 0x000fe400078e0265 */
[----:B------:R-:W-:Y:S01]  /*5fe0*/  @!P4 IMAD.IADD R111, R111, 0x1, -R3 ;  /* 0x000000016f6fc824 */ /* 0x000fe200078e0a03 */
[----:B------:R-:W-:Y:S01]  /*5ff0*/  ISETP.GT.U32.AND P4, PT, R3, R103, PT ;  /* 0x000000670300720c */ /* 0x000fe20003f84070 */
[----:B------:R-:W-:-:S04]  /*6000*/  IMAD.HI.U32 R2, R2, R37, RZ ;  /* 0x0000002502027227 */ /* 0x000fc800078e00ff */
[----:B------:R-:W-:Y:S02]  /*6010*/  IMAD R39, R3, R0, R39 ;  /* 0x0000000003277224 */ /* 0x000fe400078e0227 */
[--C-:B------:R-:W-:Y:S01]  /*6020*/  @!P6 IMAD.IADD R107, R107, 0x1, -R3.reuse ;  /* 0x000000016b6be824 */ /* 0x100fe200078e0a03 */
[----:B------:R-:W-:Y:S01]  /*6030*/  ISETP.GT.U32.AND P6, PT, R3, R101, PT ;  /* 0x000000650300720c */ /* 0x000fe20003fc4070 */
[----:B------:R-:W-:Y:S02]  /*6040*/  IMAD.MOV R2, RZ, RZ, -R2 ;  /* 0x000000ffff027224 */ /* 0x000fe400078e0a02 */
[----:B------:R-:W-:Y:S01]  /*6050*/  @!P0 IMAD.IADD R105, R105, 0x1, -R3 ;  /* 0x0000000169698824 */ /* 0x000fe200078e0a03 */
[C---:B------:R-:W-:Y:S01]  /*6060*/  ISETP.GT.U32.AND P0, PT, R3.reuse, R39, PT ;  /* 0x000000270300720c */ /* 0x040fe20003f04070 */
[----:B------:R-:W-:Y:S02]  /*6070*/  IMAD R37, R3, R2, R37 ;  /* 0x0000000203257224 */ /* 0x000fe400078e0225 */
[----:B------:R-:W-:-:S02]  /*6080*/  @!P1 IMAD.IADD R109, R109, 0x1, -R3 ;  /* 0x000000016d6d9824 */ /* 0x000fc400078e0a03 */
[----:B------:R-:W-:Y:S01]  /*6090*/  @!P4 IMAD.IADD R103, R103, 0x1, -R3 ;  /* 0x000000016767c824 */ /* 0x000fe200078e0a03 */
[C---:B------:R-:W-:Y:S01]  /*60a0*/  ISETP.GT.U32.AND P1, PT, R3.reuse, R37, PT ;  /* 0x000000250300720c */ /* 0x040fe20003f24070 */
[----:B------:R-:W-:Y:S01]  /*60b0*/  @!P2 IMAD.MOV R113, RZ, RZ, -R113 ;  /* 0x000000ffff71a224 */ /* 0x000fe200078e0a71 */
[----:B------:R-:W-:Y:S01]  /*60c0*/  ISETP.GT.U32.AND P4, PT, R3, R107, PT ;  /* 0x0000006b0300720c */ /* 0x000fe20003f84070 */
[----:B------:R-:W-:Y:S01]  /*60d0*/  @!P6 IMAD.IADD R101, R101, 0x1, -R3 ;  /* 0x000000016565e824 */ /* 0x000fe200078e0a03 */
[----:B------:R-:W-:Y:S01]  /*60e0*/  ISETP.GT.U32.AND P6, PT, R3, R103, PT ;  /* 0x000000670300720c */ /* 0x000fe20003fc4070 */
[----:B------:R-:W-:Y:S02]  /*60f0*/  @!P5 IMAD.MOV R105, RZ, RZ, -R105 ;  /* 0x000000ffff69d224 */ /* 0x000fe400078e0a69 */
[----:B------:R-:W-:Y:S01]  /*6100*/  @!P0 IMAD.IADD R39, R39, 0x1, -R3 ;  /* 0x0000000127278824 */ /* 0x000fe200078e0a03 */
[----:B------:R-:W-:Y:S01]  /*6110*/  ISETP.GT.U32.AND P2, PT, R3, R101, PT ;  /* 0x000000650300720c */ /* 0x000fe20003f44070 */
[----:B------:R-:W-:Y:S01]  /*6120*/  @!P3 IMAD.MOV R111, RZ, RZ, -R111 ;  /* 0x000000ffff6fb224 */ /* 0x000fe200078e0a6f */
[----:B------:R-:W-:Y:S01]  /*6130*/  ISETP.GE.AND P3, PT, R18, RZ, PT ;  /* 0x000000ff1200720c */ /* 0x000fe20003f66270 */
[----:B------:R-:W-:Y:S01]  /*6140*/  IMAD.SHL.U32 R0, R81, 0x2, RZ ;  /* 0x0000000251007824 */ /* 0x000fe200078e00ff */
[----:B------:R-:W-:Y:S01]  /*6150*/  ISETP.GT.U32.AND P0, PT, R3, R39, PT ;  /* 0x000000270300720c */ /* 0x000fe20003f04070 */
[--C-:B------:R-:W-:Y:S01]  /*6160*/  @!P1 IMAD.IADD R37, R37, 0x1, -R3.reuse ;  /* 0x0000000125259824 */ /* 0x100fe200078e0a03 */
[----:B------:R-:W-:Y:S01]  /*6170*/  ISETP.GE.AND P1, PT, R24, RZ, PT ;  /* 0x000000ff1800720c */ /* 0x000fe20003f26270 */
[--C-:B------:R-:W-:Y:S01]  /*6180*/  @!P4 IMAD.IADD R107, R107, 0x1, -R3.reuse ;  /* 0x000000016b6bc824 */ /* 0x100fe200078e0a03 */
[----:B------:R-:W-:Y:S01]  /*6190*/  ISETP.GE.AND P4, PT, R14, RZ, PT ;  /* 0x000000ff0e00720c */ /* 0x000fe20003f86270 */
[--C-:B------:R-:W-:Y:S01]  /*61a0*/  @!P6 IMAD.IADD R103, R103, 0x1, -R3.reuse ;  /* 0x000000016767e824 */ /* 0x100fe200078e0a03 */
[----:B------:R-:W-:Y:S01]  /*61b0*/  ISETP.GT.U32.AND P5, PT, R3, R37, PT ;  /* 0x000000250300720c */ /* 0x000fe20003fa4070 */
[----:B------:R-:W-:Y:S01]  /*61c0*/  IMAD R24, R88, UR10, RZ ;  /* 0x0000000a58187c24 */ /* 0x000fe2000f8e02ff */
[----:B------:R-:W-:Y:S01]  /*61d0*/  ISETP.GE.AND P6, PT, R16, RZ, PT ;  /* 0x000000ff1000720c */ /* 0x000fe20003fc6270 */
[--C-:B------:R-:W-:Y:S01]  /*61e0*/  @!P2 IMAD.IADD R101, R101, 0x1, -R3.reuse ;  /* 0x000000016565a824 */ /* 0x100fe200078e0a03 */
[----:B------:R-:W-:Y:S01]  /*61f0*/  ISETP.GE.AND P2, PT, R8, RZ, PT ;  /* 0x000000ff0800720c */ /* 0x000fe20003f46270 */
[----:B------:R-:W-:Y:S01]  /*6200*/  USHF.L.U32 UR10, UR10, 0x7, URZ ;  /* 0x000000070a0a7899 */ /* 0x000fe2000800063f */
[----:B------:R-:W-:Y:S01]  /*6210*/  LOP3.LUT R2, R0, 0x7e, RZ, 0xc0, !PT ;  /* 0x0000007e00027812 */ /* 0x000fe200078ec0ff */
[----:B------:R-:W-:Y:S01]  /*6220*/  @!P0 IMAD.IADD R39, R39, 0x1, -R3 ;  /* 0x0000000127278824 */ /* 0x000fe200078e0a03 */
[----:B------:R-:W-:Y:S01]  /*6230*/  ISETP.GE.AND P0, PT, R6, RZ, PT ;  /* 0x000000ff0600720c */ /* 0x000fe20003f06270 */
[----:B------:R-:W-:Y:S01]  /*6240*/  @!P3 IMAD.MOV R101, RZ, RZ, -R101 ;  /* 0x000000ffff65b224 */ /* 0x000fe200078e0a65 */
[----:B------:R-:W-:Y:S01]  /*6250*/  LOP3.LUT R0, R2, 0x90, R35, 0x78, !PT ;  /* 0x0000009002007812 */ /* 0x000fe200078e7823 */
[----:B------:R-:W-:Y:S01]  /*6260*/  @!P4 IMAD.MOV R107, RZ, RZ, -R107 ;  /* 0x000000ffff6bc224 */ /* 0x000fe200078e0a6b */
[----:B------:R-:W-:Y:S01]  /*6270*/  ISETP.NE.AND P4, PT, R25, RZ, PT ;  /* 0x000000ff1900720c */ /* 0x000fe20003f85270 */
[----:B------:R-:W-:Y:S01]  /*6280*/  @!P5 IMAD.IADD R37, R37, 0x1, -R3 ;  /* 0x000000012525d824 */ /* 0x000fe200078e0a03 */
[----:B------:R-:W-:Y:S01]  /*6290*/  LEA R25, P5, R24, UR4, 0x1 ;  /* 0x0000000418197c11 */ /* 0x000fe2000f8a08ff */
[----:B------:R-:W-:Y:S01]  /*62a0*/  @!P6 IMAD.MOV R109, RZ, RZ, -R109 ;  /* 0x000000ffff6de224 */ /* 0x000fe200078e0a6d */
[----:B------:R-:W-:Y:S01]  /*62b0*/  SEL R96, R72, R5, !P4 ;  /* 0x0000000548607207 */ /* 0x000fe20006000000 */
[----:B------:R-:W-:Y:S01]  /*62c0*/  @!P2 IMAD.MOV R103, RZ, RZ, -R103 ;  /* 0x000000ffff67a224 */ /* 0x000fe200078e0a67 */
[----:B------:R-:W-:Y:S01]  /*62d0*/  LEA.HI.X.SX32 R24, R24, UR5, 0x1, P5 ;  /* 0x0000000518187c11 */ /* 0x000fe2000a8f0eff */
[----:B------:R-:W-:Y:S01]  /*62e0*/  @!P1 IMAD.MOV R39, RZ, RZ, -R39 ;  /* 0x000000ffff279224 */ /* 0x000fe200078e0a27 */
[----:B------:R-:W-:Y:S01]  /*62f0*/  ULDC UR5, c[0x0][0x240] ;  /* 0x0000900000057ab9 */ /* 0x000fe20000000800 */
[----:B------:R-:W-:Y:S01]  /*6300*/  @!P0 IMAD.MOV R37, RZ, RZ, -R37 ;  /* 0x000000ffff258224 */ /* 0x000fe200078e0a25 */
[----:B------:R-:W-:Y:S01]  /*6310*/  SEL R3, R72, R7, !P4 ;  /* 0x0000000748037207 */ /* 0x000fe20006000000 */
[----:B------:R-:W-:Y:S01]  /*6320*/  IMAD R96, R96, UR5, RZ ;  /* 0x0000000560607c24 */ /* 0x000fe2000f8e02ff */
[C---:B------:R-:W-:Y:S01]  /*6330*/  SEL R11, R72.reuse, R11, !P4 ;  /* 0x0000000b480b7207 */ /* 0x040fe20006000000 */
[----:B------:R-:W-:Y:S01]  /*6340*/  ULDC UR4, c[0x0][0x234] ;  /* 0x00008d0000047ab9 */ /* 0x000fe20000000800 */
[C---:B------:R-:W-:Y:S01]  /*6350*/  SEL R4, R72.reuse, R9, !P4 ;  /* 0x0000000948047207 */ /* 0x040fe20006000000 */
[----:B------:R-:W-:Y:S01]  /*6360*/  IMAD R3, R3, UR5, RZ ;  /* 0x0000000503037c24 */ /* 0x000fe2000f8e02ff */
[C---:B------:R-:W-:Y:S01]  /*6370*/  SEL R5, R72.reuse, R19, !P4 ;  /* 0x0000001348057207 */ /* 0x040fe20006000000 */
[----:B------:R-:W-:Y:S01]  /*6380*/  IMAD R11, R11, UR5, RZ ;  /* 0x000000050b0b7c24 */ /* 0x000fe2000f8e02ff */
[----:B------:R-:W-:Y:S01]  /*6390*/  SEL R6, R72, R21, !P4 ;  /* 0x0000001548067207 */ /* 0x000fe20006000000 */
[----:B------:R-:W-:Y:S01]  /*63a0*/  IMAD R4, R4, UR5, RZ ;  /* 0x0000000504047c24 */ /* 0x000fe2000f8e02ff */
[C---:B------:R-:W-:Y:S01]  /*63b0*/  SEL R7, R72.reuse, R23, !P4 ;  /* 0x0000001748077207 */ /* 0x040fe20006000000 */
[----:B------:R-:W-:Y:S01]  /*63c0*/  IMAD R5, R5, UR5, RZ ;  /* 0x0000000505057c24 */ /* 0x000fe2000f8e02ff */
[----:B------:R-:W-:Y:S01]  /*63d0*/  SEL R13, R72, R13, !P4 ;  /* 0x0000000d480d7207 */ /* 0x000fe20006000000 */
[----:B------:R-:W-:Y:S01]  /*63e0*/  IMAD R6, R6, UR5, RZ ;  /* 0x0000000506067c24 */ /* 0x000fe2000f8e02ff */
        /* <DEDUP_REMOVED lines=10> */
[----:B------:R-:W-:Y:S01]  /*6490*/  SEL R18, R72, R93, !P4 ;  /* 0x0000005d48127207 */ /* 0x000fe20006000000 */
[----:B------:R-:W-:Y:S01]  /*64a0*/  IMAD R14, R14, UR5, RZ ;  /* 0x000000050e0e7c24 */ /* 0x000fe2000f8e02ff */
[----:B------:R-:W-:Y:S01]  /*64b0*/  SEL R19, R72, R95, !P4 ;  /* 0x0000005f48137207 */ /* 0x000fe20006000000 */
[----:B------:R-:W-:Y:S01]  /*64c0*/  IMAD R16, R16, UR5, RZ ;  /* 0x0000000510107c24 */ /* 0x000fe2000f8e02ff */
[----:B------:R-:W-:Y:S01]  /*64d0*/  SEL R21, R72, R97, !P4 ;  /* 0x0000006148157207 */ /* 0x000fe20006000000 */
[----:B------:R-:W-:Y:S01]  /*64e0*/  IMAD R18, R18, UR5, RZ ;  /* 0x0000000512127c24 */ /* 0x000fe2000f8e02ff */
[C---:B------:R-:W-:Y:S01]  /*64f0*/  SEL R23, R72.reuse, R99, !P4 ;  /* 0x0000006348177207 */ /* 0x040fe20006000000 */
        /* <DEDUP_REMOVED lines=223> */
[-C--:B------:R-:W-:Y:S01]  /*72f0*/  LEA R88, P4, R96, R25.reuse, 0x1 ;  /* 0x0000001960587211 */ /* 0x080fe200078808ff */
[----:B------:R-:W-:Y:S01]  /*7300*/  IMAD R70, R70, UR5, RZ ;  /* 0x0000000546467c24 */ /* 0x000fe2000f8e02ff */
[-C--:B------:R-:W-:Y:S01]  /*7310*/  LEA R20, P3, R11, R25.reuse, 0x1 ;  /* 0x000000190b147211 */ /* 0x080fe200078608ff */
[----:B------:R-:W-:Y:S01]  /*7320*/  IMAD R72, R72, UR5, RZ ;  /* 0x0000000548487c24 */ /* 0x000fe2000f8e02ff */
[-C--:B------:R-:W-:Y:S01]  /*7330*/  LEA.HI.X.SX32 R98, R96, R24.reuse, 0x1, P4 ;  /* 0x0000001860627211 */ /* 0x080fe200020f0eff */
[----:B------:R0:W-:Y:S01]  /*7340*/  STL [R1+0x440], R88 ;  /* 0x0004405801007387 */ /* 0x0001e20000100800 */
[-C--:B------:R-:W-:Y:S01]  /*7350*/  LEA R96, P4, R4, R25.reuse, 0x1 ;  /* 0x0000001904607211 */ /* 0x080fe200078808ff */
[----:B------:R-:W-:Y:S01]  /*7360*/  IMAD R38, R38, UR4, RZ ;  /* 0x0000000426267c24 */ /* 0x000fe2000f8e02ff */
[-C--:B------:R-:W-:Y:S01]  /*7370*/  LEA R22, P2, R13, R25.reuse, 0x1 ;  /* 0x000000190d167211 */ /* 0x080fe200078408ff */
[----:B------:R1:W-:Y:S01]  /*7380*/  STL [R1+0x43c], R98 ;  /* 0x00043c6201007387 */ /* 0x0003e20000100800 */
[-C--:B------:R-:W-:Y:S01]  /*7390*/  LEA.HI.X.SX32 R11, R11, R24.reuse, 0x1, P3 ;  /* 0x000000180b0b7211 */ /* 0x080fe200018f0eff */
[----:B------:R-:W-:Y:S01]  /*73a0*/  IMAD R2, R33, 0x100, R2 ;  /* 0x0000010021027824 */ /* 0x000fe200078e0202 */
[-C--:B------:R-:W-:Y:S01]  /*73b0*/  LEA.HI.X.SX32 R4, R4, R24.reuse, 0x1, P4 ;  /* 0x0000001804047211 */ /* 0x080fe200020f0eff */
[----:B------:R-:W-:Y:S01]  /*73c0*/  IMAD R33, R50, 0x2, R32 ;  /* 0x0000000232217824 */ /* 0x000fe200078e0220 */
[-C--:B------:R-:W-:Y:S01]  /*73d0*/  LEA.HI.X.SX32 R13, R13, R24.reuse, 0x1, P2 ;  /* 0x000000180d0d7211 */ /* 0x080fe200010f0eff */
[----:B------:R-:W-:Y:S01]  /*73e0*/  USHF.R.S32.HI UR11, URZ, 0x1f, UR10 ;  /* 0x0000001f3f0b7899 */ /* 0x000fe2000801140a */
[-C--:B------:R-:W-:Y:S01]  /*73f0*/  LEA R105, P4, R12, R25.reuse, 0x1 ;  /* 0x000000190c697211 */ /* 0x080fe200078808ff */
[C---:B------:R-:W-:Y:S01]  /*7400*/  IMAD R34, R50.reuse, 0x2, R33 ;  /* 0x0000000232227824 */ /* 0x040fe200078e0221 */
[-C--:B0-----:R-:W-:Y:S01]  /*7410*/  LEA R88, P1, R15, R25.reuse, 0x1 ;  /* 0x000000190f587211 */ /* 0x081fe200078208ff */
[----:B------:R-:W-:Y:S01]  /*7420*/  UMOV UR5, URZ ;  /* 0x0000003f00057c82 */ /* 0x000fe20008000000 */
[-C--:B-1----:R-:W-:Y:S01]  /*7430*/  LEA R98, P3, R5, R25.reuse, 0x1 ;  /* 0x0000001905627211 */ /* 0x082fe200078608ff */
[----:B------:R-:W-:Y:S01]  /*7440*/  IMAD R35, R50, 0x2, R34 ;  /* 0x0000000232237824 */ /* 0x000fe200078e0222 */
[-C--:B------:R-:W-:Y:S01]  /*7450*/  LEA R100, P2, R6, R25.reuse, 0x1 ;  /* 0x0000001906647211 */ /* 0x080fe200078408ff */
[----:B------:R-:W-:Y:S01]  /*7460*/  USHF.L.U32 UR44, UR10, 0x1, URZ ;  /* 0x000000010a2c7899 */ /* 0x000fe2000800063f */
[-C--:B------:R-:W-:Y:S01]  /*7470*/  LEA R90, P0, R17, R25.reuse, 0x1 ;  /* 0x00000019115a7211 */ /* 0x080fe200078008ff */
[----:B------:R-:W-:Y:S01]  /*7480*/  IMAD R36, R50, 0x2, R35 ;  /* 0x0000000232247824 */ /* 0x000fe200078e0223 */
[-C--:B------:R-:W-:Y:S01]  /*7490*/  LEA.HI.X.SX32 R5, R5, R24.reuse, 0x1, P3 ;  /* 0x0000001805057211 */ /* 0x080fe200018f0eff */
[----:B------:R-:W-:Y:S01]  /*74a0*/  USHF.L.U64.HI UR6, UR10, 0x1, UR11 ;  /* 0x000000010a067899 */ /* 0x000fe2000801020b */
[-C--:B------:R-:W-:Y:S01]  /*74b0*/  LEA.HI.X.SX32 R12, R12, R24.reuse, 0x1, P4 ;  /* 0x000000180c0c7211 */ /* 0x080fe200020f0eff */
[----:B------:R-:W-:Y:S01]  /*74c0*/  IMAD R37, R50, 0x2, R36 ;  /* 0x0000000232257824 */ /* 0x000fe200078e0224 */
[-C--:B------:R-:W-:Y:S01]  /*74d0*/  LEA.HI.X.SX32 R15, R15, R24.reuse, 0x1, P1 ;  /* 0x000000180f0f7211 */ /* 0x080fe200008f0eff */
[----:B------:R-:W-:Y:S01]  /*74e0*/  UMOV UR10, UR15 ;  /* 0x0000000f000a7c82 */ /* 0x000fe20008000000 */
[-C--:B------:R-:W-:Y:S01]  /*74f0*/  LEA R106, P3, R14, R25.reuse, 0x1 ;  /* 0x000000190e6a7211 */ /* 0x080fe200078608ff */
[----:B------:R-:W-:Y:S01]  /*7500*/  IMAD R39, R50, 0x2, R37 ;  /* 0x0000000232277824 */ /* 0x000fe200078e0225 */
[-C--:B------:R-:W-:Y:S01]  /*7510*/  LEA.HI.X.SX32 R6, R6, R24.reuse, 0x1, P2 ;  /* 0x0000001806067211 */ /* 0x080fe200010f0eff */
[----:B------:R-:W-:Y:S01]  /*7520*/  UMOV UR11, UR20 ;  /* 0x00000014000b7c82 */ /* 0x000fe20008000000 */
[-C--:B------:R-:W-:Y:S01]  /*7530*/  LEA R112, P4, R89, R25.reuse, 0x1 ;  /* 0x0000001959707211 */ /* 0x080fe200078808ff */
[----:B------:R-:W-:Y:S01]  /*7540*/  UMOV UR4, URZ ;  /* 0x0000003f00047c82 */ /* 0x000fe20008000000 */
[-C--:B------:R-:W-:Y:S01]  /*7550*/  LEA R101, P1, R7, R25.reuse, 0x1 ;  /* 0x0000001907657211 */ /* 0x080fe200078208ff */
[----:B------:R-:W-:Y:S01]  /*7560*/  UIADD3.64 UR22, UR10, 0x2, URZ ;  /* 0x000000020a167897 */ /* 0x000fe2000fffe03f */
[-C--:B------:R-:W-:Y:S01]  /*7570*/  LEA.HI.X.SX32 R17, R17, R24.reuse, 0x1, P0 ;  /* 0x0000001811117211 */ /* 0x080fe200000f0eff */
[----:B------:R-:W-:Y:S01]  /*7580*/  UIADD3.64 UR26, UR10, 0x4, URZ ;  /* 0x000000040a1a7897 */ /* 0x000fe2000fffe03f */
[-C--:B------:R-:W-:Y:S01]  /*7590*/  LEA R107, P2, R16, R25.reuse, 0x1 ;  /* 0x00000019106b7211 */ /* 0x080fe200078408ff */
[----:B------:R-:W-:Y:S01]  /*75a0*/  UIADD3.64 UR30, UR10, 0x3fe, URZ ;  /* 0x000003fe0a1e7897 */ /* 0x000fe2000fffe03f */
[-C--:B------:R-:W-:Y:S01]  /*75b0*/  LEA R92, P6, R117, R25.reuse, 0x1 ;  /* 0x00000019755c7211 */ /* 0x080fe200078c08ff */
[----:B------:R-:W-:Y:S01]  /*75c0*/  UIADD3.64 UR34, UR10, 0x400, URZ ;  /* 0x000004000a227897 */ /* 0x000fe2000fffe03f */
[-C--:B------:R-:W-:Y:S01]  /*75d0*/  LEA R102, P0, R8, R25.reuse, 0x1 ;  /* 0x0000001908667211 */ /* 0x080fe200078008ff */
[----:B------:R-:W-:Y:S01]  /*75e0*/  UIADD3.64 UR38, UR10, 0x402, URZ ;  /* 0x000004020a267897 */ /* 0x000fe2000fffe03f */
[----:B------:R-:W-:Y:S01]  /*75f0*/  LEA R94, P5, R3, R25, 0x1 ;  /* 0x00000019035e7211 */ /* 0x000fe200078a08ff */
[----:B------:R-:W-:Y:S01]  /*7600*/  UIADD3.64 UR42, UR10, 0x404, URZ ;  /* 0x000004040a2a7897 */ /* 0x000fe2000fffe03f */
[----:B------:R-:W-:-:S02]  /*7610*/  LEA.HI.X.SX32 R14, R14, R24, 0x1, P3 ;  /* 0x000000180e0e7211 */ /* 0x000fc400018f0eff */
[-C--:B------:R-:W-:Y:S02]  /*7620*/  LEA.HI.X.SX32 R89, R89, R24.reuse, 0x1, P4 ;  /* 0x0000001859597211 */ /* 0x080fe400020f0eff */
[-C--:B------:R-:W-:Y:S02]  /*7630*/  LEA.HI.X.SX32 R7, R7, R24.reuse, 0x1, P1 ;  /* 0x0000001807077211 */ /* 0x080fe400008f0eff */
[-C--:B------:R-:W-:Y:S02]  /*7640*/  LEA R113, P3, R91, R25.reuse, 0x1 ;  /* 0x000000195b717211 */ /* 0x080fe400078608ff */
[-C--:B------:R-:W-:Y:S02]  /*7650*/  LEA.HI.X.SX32 R16, R16, R24.reuse, 0x1, P2 ;  /* 0x0000001810107211 */ /* 0x080fe400010f0eff */
[----:B------:R-:W-:Y:S02]  /*7660*/  LEA R197, P4, R196, R25, 0x1 ;  /* 0x00000019c4c57211 */ /* 0x000fe400078808ff */
[----:B------:R-:W-:-:S02]  /*7670*/  LEA.HI.X.SX32 R117, R117, R24, 0x1, P6 ;  /* 0x0000001875757211 */ /* 0x000fc400030f0eff */
[-C--:B------:R-:W-:Y:S02]  /*7680*/  LEA R108, P1, R18, R25.reuse, 0x1 ;  /* 0x00000019126c7211 */ /* 0x080fe400078208ff */
[-C--:B------:R-:W-:Y:S02]  /*7690*/  LEA.HI.X.SX32 R8, R8, R24.reuse, 0x1, P0 ;  /* 0x0000001808087211 */ /* 0x080fe400000f0eff */
[-C--:B------:R-:W-:Y:S02]  /*76a0*/  LEA R114, P2, R93, R25.reuse, 0x1 ;  /* 0x000000195d727211 */ /* 0x080fe400078408ff */
[-C--:B------:R-:W-:Y:S02]  /*76b0*/  LEA R103, P6, R9, R25.reuse, 0x1 ;  /* 0x0000001909677211 */ /* 0x080fe400078c08ff */
[----:B------:R-:W-:Y:S02]  /*76c0*/  LEA.HI.X.SX32 R3, R3, R24, 0x1, P5 ;  /* 0x0000001803037211 */ /* 0x000fe400028f0eff */
[----:B------:R-:W-:-:S02]  /*76d0*/  LEA R109, P0, R19, R25, 0x1 ;  /* 0x00000019136d7211 */ /* 0x000fc400078008ff */
[-C--:B------:R-:W-:Y:S02]  /*76e0*/  LEA R104, P5, R10, R25.reuse, 0x1 ;  /* 0x000000190a687211 */ /* 0x080fe400078a08ff */
[-C--:B------:R-:W-:Y:S02]  /*76f0*/  LEA.HI.X.SX32 R91, R91, R24.reuse, 0x1, P3 ;  /* 0x000000185b5b7211 */ /* 0x080fe400018f0eff */
[-C--:B------:R-:W-:Y:S02]  /*7700*/  LEA.HI.X.SX32 R196, R196, R24.reuse, 0x1, P4 ;  /* 0x00000018c4c47211 */ /* 0x080fe400020f0eff */
[-C--:B------:R-:W-:Y:S02]  /*7710*/  LEA.HI.X.SX32 R18, R18, R24.reuse, 0x1, P1 ;  /* 0x0000001812127211 */ /* 0x080fe400008f0eff */
[----:B------:R-:W-:Y:S02]  /*7720*/  LEA R199, P3, R198, R25, 0x1 ;  /* 0x00000019c6c77211 */ /* 0x000fe400078608ff */
[----:B------:R-:W-:-:S02]  /*7730*/  LEA.HI.X.SX32 R93, R93, R24, 0x1, P2 ;  /* 0x000000185d5d7211 */ /* 0x000fc400010f0eff */
[-C--:B------:R-:W-:Y:S02]  /*7740*/  LEA R211, P4, R210, R25.reuse, 0x1 ;  /* 0x00000019d2d37211 */ /* 0x080fe400078808ff */
[-C--:B------:R-:W-:Y:S02]  /*7750*/  LEA.HI.X.SX32 R9, R9, R24.reuse, 0x1, P6 ;  /* 0x0000001809097211 */ /* 0x080fe400030f0eff */
[-C--:B------:R-:W-:Y:S02]  /*7760*/  LEA R115, P1, R95, R25.reuse, 0x1 ;  /* 0x000000195f737211 */ /* 0x080fe400078208ff */
[----:B------:R-:W-:Y:S02]  /*7770*/  LEA.HI.X.SX32 R19, R19, R24, 0x1, P0 ;  /* 0x0000001813137211 */ /* 0x000fe400000f0eff */
[-C--:B------:R-:W-:Y:S02]  /*7780*/  LEA R201, P2, R200, R25.reuse, 0x1 ;  /* 0x00000019c8c97211 */ /* 0x080fe400078408ff */
[----:B------:R-:W-:-:S02]  /*7790*/  LEA R110, P6, R21, R25, 0x1 ;  /* 0x00000019156e7211 */ /* 0x000fc400078c08ff */
[-C--:B------:R-:W-:Y:S02]  /*77a0*/  LEA.HI.X.SX32 R10, R10, R24.reuse, 0x1, P5 ;  /* 0x000000180a0a7211 */ /* 0x080fe400028f0eff */
[-C--:B------:R-:W-:Y:S02]  /*77b0*/  LEA R116, P0, R97, R25.reuse, 0x1 ;  /* 0x0000001961747211 */ /* 0x080fe400078008ff */
[----:B------:R-:W-:Y:S02]  /*77c0*/  LEA R111, P5, R23, R25, 0x1 ;  /* 0x00000019176f7211 */ /* 0x000fe400078a08ff */
[-C--:B------:R-:W-:Y:S02]  /*77d0*/  LEA.HI.X.SX32 R198, R198, R24.reuse, 0x1, P3 ;  /* 0x00000018c6c67211 */ /* 0x080fe400018f0eff */
[-C--:B------:R-:W-:Y:S02]  /*77e0*/  LEA.HI.X.SX32 R210, R210, R24.reuse, 0x1, P4 ;  /* 0x00000018d2d27211 */ /* 0x080fe400020f0eff */
[----:B------:R-:W-:-:S02]  /*77f0*/  LEA.HI.X.SX32 R95, R95, R24, 0x1, P1 ;  /* 0x000000185f5f7211 */ /* 0x000fc400008f0eff */
[-C--:B------:R-:W-:Y:S02]  /*7800*/  LEA R213, P3, R212, R25.reuse, 0x1 ;  /* 0x00000019d4d57211 */ /* 0x080fe400078608ff */
[-C--:B------:R-:W-:Y:S02]  /*7810*/  LEA.HI.X.SX32 R200, R200, R24.reuse, 0x1, P2 ;  /* 0x00000018c8c87211 */ /* 0x080fe400010f0eff */
[-C--:B------:R-:W-:Y:S02]  /*7820*/  LEA R225, P4, R224, R25.reuse, 0x1 ;  /* 0x00000019e0e17211 */ /* 0x080fe400078808ff */
[-C--:B------:R-:W-:Y:S02]  /*7830*/  LEA.HI.X.SX32 R21, R21, R24.reuse, 0x1, P6 ;  /* 0x0000001815157211 */ /* 0x080fe400030f0eff */
[----:B------:R-:W-:Y:S02]  /*7840*/  LEA R203, P1, R202, R25, 0x1 ;  /* 0x00000019cacb7211 */ /* 0x000fe400078208ff */
[----:B------:R-:W-:-:S02]  /*7850*/  LEA.HI.X.SX32 R97, R97, R24, 0x1, P0 ;  /* 0x0000001861617211 */ /* 0x000fc400000f0eff */
[-C--:B------:R-:W-:Y:S02]  /*7860*/  LEA R215, P2, R214, R25.reuse, 0x1 ;  /* 0x00000019d6d77211 */ /* 0x080fe400078408ff */
[-C--:B------:R-:W-:Y:S02]  /*7870*/  LEA R193, P6, R99, R25.reuse, 0x1 ;  /* 0x0000001963c17211 */ /* 0x080fe400078c08ff */
[-C--:B------:R-:W-:Y:S02]  /*7880*/  LEA.HI.X.SX32 R23, R23, R24.reuse, 0x1, P5 ;  /* 0x0000001817177211 */ /* 0x080fe400028f0eff */
[-C--:B------:R-:W-:Y:S02]  /*7890*/  LEA R205, P0, R204, R25.reuse, 0x1 ;  /* 0x00000019cccd7211 */ /* 0x080fe400078008ff */
[----:B------:R-:W-:Y:S02]  /*78a0*/  LEA R195, P5, R194, R25, 0x1 ;  /* 0x00000019c2c37211 */ /* 0x000fe400078a08ff */
        /* <DEDUP_REMOVED lines=21> */
[-C--:B------:R-:W-:Y:S01]  /*7a00*/  LEA R231, P1, R230, R25.reuse, 0x1 ;  /* 0x00000019e6e77211 */ /* 0x080fe200078208ff */
[----:B------:R0:W-:Y:S01]  /*7a10*/  STL [R1], R146 ;  /* 0x0000009201007387 */ /* 0x0001e20000100800 */
[----:B------:R-:W-:Y:S02]  /*7a20*/  LEA.HI.X.SX32 R218, R218, R24, 0x1, P0 ;  /* 0x00000018dada7211 */ /* 0x000fe400000f0eff */
[-C--:B------:R-:W-:Y:S02]  /*7a30*/  LEA R243, P2, R242, R25.reuse, 0x1 ;  /* 0x00000019f2f37211 */ /* 0x080fe400078408ff */
[----:B------:R-:W-:-:S02]  /*7a40*/  LEA R221, P6, R220, R25, 0x1 ;  /* 0x00000019dcdd7211 */ /* 0x000fc400078c08ff */
[-C--:B------:R-:W-:Y:S02]  /*7a50*/  LEA.HI.X.SX32 R208, R208, R24.reuse, 0x1, P5 ;  /* 0x00000018d0d07211 */ /* 0x080fe400028f0eff */
[-C--:B------:R-:W-:Y:S02]  /*7a60*/  LEA R233, P0, R232, R25.reuse, 0x1 ;  /* 0x00000019e8e97211 */ /* 0x080fe400078008ff */
[-C--:B------:R-:W-:Y:S02]  /*7a70*/  LEA R223, P5, R222, R25.reuse, 0x1 ;  /* 0x00000019dedf7211 */ /* 0x080fe400078a08ff */
[-C--:B------:R-:W-:Y:S02]  /*7a80*/  LEA.HI.X.SX32 R240, R240, R24.reuse, 0x1, P3 ;  /* 0x00000018f0f07211 */ /* 0x080fe400018f0eff */
[----:B------:R-:W-:Y:S02]  /*7a90*/  LEA.HI.X.SX32 R230, R230, R24, 0x1, P1 ;  /* 0x00000018e6e67211 */ /* 0x000fe400008f0eff */
[----:B------:R-:W-:-:S02]  /*7aa0*/  LEA R147, P3, R145, R25, 0x1 ;  /* 0x0000001991937211 */ /* 0x000fc400078608ff */
[-C--:B------:R-:W-:Y:S02]  /*7ab0*/  LEA.HI.X.SX32 R242, R242, R24.reuse, 0x1, P2 ;  /* 0x00000018f2f27211 */ /* 0x080fe400010f0eff */
[-C--:B------:R-:W-:Y:S01]  /*7ac0*/  LEA.HI.X.SX32 R220, R220, R24.reuse, 0x1, P6 ;  /* 0x00000018dcdc7211 */ /* 0x080fe200030f0eff */
[----:B------:R1:W-:Y:S01]  /*7ad0*/  STL [R1+0x8], R147 ;  /* 0x0000089301007387 */ /* 0x0003e20000100800 */
[-C--:B------:R-:W-:Y:S02]  /*7ae0*/  LEA R245, P1, R244, R25.reuse, 0x1 ;  /* 0x00000019f4f57211 */ /* 0x080fe400078208ff */
[----:B------:R-:W-:Y:S02]  /*7af0*/  LEA.HI.X.SX32 R232, R232, R24, 0x1, P0 ;  /* 0x00000018e8e87211 */ /* 0x000fe400000f0eff */
[-C--:B0-----:R-:W-:Y:S02]  /*7b00*/  LEA R146, P2, R144, R25.reuse, 0x1 ;  /* 0x0000001990927211 */ /* 0x081fe400078408ff */
[----:B------:R-:W-:-:S02]  /*7b10*/  LEA R235, P6, R234, R25, 0x1 ;  /* 0x00000019eaeb7211 */ /* 0x000fc400078c08ff */
[-C--:B------:R-:W-:Y:S01]  /*7b20*/  LEA.HI.X.SX32 R222, R222, R24.reuse, 0x1, P5 ;  /* 0x00000018dede7211 */ /* 0x080fe200028f0eff */
[----:B------:R0:W-:Y:S01]  /*7b30*/  STL [R1+0x10], R146 ;  /* 0x0000109201007387 */ /* 0x0001e20000100800 */
[-C--:B------:R-:W-:Y:S02]  /*7b40*/  LEA R247, P0, R246, R25.reuse, 0x1 ;  /* 0x00000019f6f77211 */ /* 0x080fe400078008ff */
[-C--:B------:R-:W-:Y:S02]  /*7b50*/  LEA R237, P5, R236, R25.reuse, 0x1 ;  /* 0x00000019eced7211 */ /* 0x080fe400078a08ff */
[-C--:B------:R-:W-:Y:S02]  /*7b60*/  LEA.HI.X.SX32 R244, R244, R24.reuse, 0x1, P1 ;  /* 0x00000018f4f47211 */ /* 0x080fe400008f0eff */
[----:B------:R-:W-:Y:S02]  /*7b70*/  LEA.HI.X.SX32 R234, R234, R24, 0x1, P6 ;  /* 0x00000018eaea7211 */ /* 0x000fe400030f0eff */
[----:B-1----:R-:W-:-:S02]  /*7b80*/  LEA R147, P1, R143, R25, 0x1 ;  /* 0x000000198f937211 */ /* 0x002fc400078208ff */
[-C--:B------:R-:W-:Y:S02]  /*7b90*/  LEA.HI.X.SX32 R246, R246, R24.reuse, 0x1, P0 ;  /* 0x00000018f6f67211 */ /* 0x080fe400000f0eff */
[-C--:B------:R-:W-:Y:S01]  /*7ba0*/  LEA R249, P6, R248, R25.reuse, 0x1 ;  /* 0x00000019f8f97211 */ /* 0x080fe200078c08ff */
[----:B------:R1:W-:Y:S01]  /*7bb0*/  STL [R1+0x18], R147 ;  /* 0x0000189301007387 */ /* 0x0003e20000100800 */
[-C--:B------:R-:W-:Y:S02]  /*7bc0*/  LEA.HI.X.SX32 R236, R236, R24.reuse, 0x1, P5 ;  /* 0x00000018ecec7211 */ /* 0x080fe400028f0eff */
[-C--:B0-----:R-:W-:Y:S02]  /*7bd0*/  LEA R146, P0, R142, R25.reuse, 0x1 ;  /* 0x000000198e927211 */ /* 0x081fe400078008ff */
[----:B------:R-:W-:Y:S02]  /*7be0*/  LEA R251, P5, R250, R25, 0x1 ;  /* 0x00000019fafb7211 */ /* 0x000fe400078a08ff */
[-C--:B------:R-:W-:Y:S01]  /*7bf0*/  LEA.HI.X.SX32 R248, R248, R24.reuse, 0x1, P6 ;  /* 0x00000018f8f87211 */ /* 0x080fe200030f0eff */
[----:B------:R0:W-:Y:S01]  /*7c00*/  STL [R1+0x20], R146 ;  /* 0x0000209201007387 */ /* 0x0001e20000100800 */
[----:B------:R-:W-:-:S02]  /*7c10*/  LEA.HI.X.SX32 R250, R250, R24, 0x1, P5 ;  /* 0x00000018fafa7211 */ /* 0x000fc400028f0eff */
[-C--:B-1----:R-:W-:Y:S02]  /*7c20*/  LEA R147, P6, R141, R25.reuse, 0x1 ;  /* 0x000000198d937211 */ /* 0x082fe400078c08ff */
[-C--:B------:R-:W-:Y:S02]  /*7c30*/  LEA.HI.X.SX32 R252, R252, R24.reuse, 0x1, P4 ;  /* 0x00000018fcfc7211 */ /* 0x080fe400020f0eff */
[-C--:B------:R-:W-:Y:S01]  /*7c40*/  LEA R148, P4, R139, R25.reuse, 0x1 ;  /* 0x000000198b947211 */ /* 0x080fe200078808ff */
[----:B------:R1:W-:Y:S01]  /*7c50*/  STL [R1+0x28], R147 ;  /* 0x0000289301007387 */ /* 0x0003e20000100800 */
[----:B------:R-:W-:Y:S02]  /*7c60*/  LEA.HI.X.SX32 R143, R143, R24, 0x1, P1 ;  /* 0x000000188f8f7211 */ /* 0x000fe400008f0eff */
[----:B0-----:R-:W-:-:S04]  /*7c70*/  LEA R146, P5, R140, R25, 0x1 ;  /* 0x000000198c927211 */ /* 0x001fc800078a08ff */
[-C--:B------:R-:W-:Y:S01]  /*7c80*/  LEA.HI.X.SX32 R140, R140, R24.reuse, 0x1, P5 ;  /* 0x000000188c8c7211 */ /* 0x080fe200028f0eff */
[----:B------:R0:W-:Y:S01]  /*7c90*/  STL [R1+0x30], R146 ;  /* 0x0000309201007387 */ /* 0x0001e20000100800 */
[-C--:B-1----:R-:W-:Y:S02]  /*7ca0*/  LEA.HI.X.SX32 R147, R145, R24.reuse, 0x1, P3 ;  /* 0x0000001891937211 */ /* 0x082fe400018f0eff */
[----:B------:R-:W-:Y:S01]  /*7cb0*/  LEA.HI.X.SX32 R145, R144, R24, 0x1, P2 ;  /* 0x0000001890917211 */ /* 0x000fe200010f0eff */
[----:B------:R-:W-:Y:S01]  /*7cc0*/  STL [R1+0x38], R148 ;  /* 0x0000389401007387 */ /* 0x000fe20000100800 */
[----:B------:R-:W-:-:S03]  /*7cd0*/  LEA R144, P2, R137, R25, 0x1 ;  /* 0x0000001989907211 */ /* 0x000fc600078408ff */
[----:B------:R-:W-:Y:S01]  /*7ce0*/  STL [R1+0x4], R147 ;  /* 0x0000049301007387 */ /* 0x000fe20000100800 */
[----:B0-----:R-:W-:Y:S02]  /*7cf0*/  LEA R146, P3, R138, R25, 0x1 ;  /* 0x000000198a927211 */ /* 0x001fe400078608ff */
[----:B------:R-:W-:-:S03]  /*7d00*/  LEA.HI.X.SX32 R137, R137, R24, 0x1, P2 ;  /* 0x0000001889897211 */ /* 0x000fc600010f0eff */
[----:B------:R-:W-:Y:S04]  /*7d10*/  STL [R1+0x40], R146 ;  /* 0x0000409201007387 */ /* 0x000fe80000100800 */
[----:B------:R0:W-:Y:S04]  /*7d20*/  STL [R1+0xc], R145 ;  /* 0x00000c9101007387 */ /* 0x0001e80000100800 */
[----:B------:R1:W-:Y:S04]  /*7d30*/  STL [R1+0x48], R144 ;  /* 0x0000489001007387 */ /* 0x0003e80000100800 */
[----:B------:R2:W-:Y:S01]  /*7d40*/  STL [R1+0x14], R143 ;  /* 0x0000148f01007387 */ /* 0x0005e20000100800 */
[----:B0-----:R-:W-:-:S02]  /*7d50*/  LEA R145, P1, R136, R25, 0x1 ;  /* 0x0000001988917211 */ /* 0x001fc400078208ff */
[----:B-1----:R-:W-:-:S03]  /*7d60*/  LEA.HI.X.SX32 R144, R142, R24, 0x1, P0 ;  /* 0x000000188e907211 */ /* 0x002fc600000f0eff */
[----:B------:R-:W-:Y:S01]  /*7d70*/  STL [R1+0x50], R145 ;  /* 0x0000509101007387 */ /* 0x000fe20000100800 */
[----:B------:R-:W-:Y:S02]  /*7d80*/  LEA.HI.X.SX32 R142, R141, R24, 0x1, P6 ;  /* 0x000000188d8e7211 */ /* 0x000fe400030f0eff */
[-C--:B--2---:R-:W-:Y:S01]  /*7d90*/  LEA R143, P0, R135, R25.reuse, 0x1 ;  /* 0x00000019878f7211 */ /* 0x084fe200078008ff */
[----:B------:R-:W-:Y:S01]  /*7da0*/  STL [R1+0x1c], R144 ;  /* 0x00001c9001007387 */ /* 0x000fe20000100800 */
[----:B------:R-:W-:-:S03]  /*7db0*/  LEA R141, P6, R134, R25, 0x1 ;  /* 0x00000019868d7211 */ /* 0x000fc600078c08ff */
[----:B------:R-:W-:Y:S01]  /*7dc0*/  STL [R1+0x58], R143 ;  /* 0x0000588f01007387 */ /* 0x000fe20000100800 */
[----:B------:R-:W-:-:S03]  /*7dd0*/  LEA.HI.X.SX32 R134, R134, R24, 0x1, P6 ;  /* 0x0000001886867211 */ /* 0x000fc600030f0eff */
[----:B------:R0:W-:Y:S04]  /*7de0*/  STL [R1+0x24], R142 ;  /* 0x0000248e01007387 */ /* 0x0001e80000100800 */
[----:B------:R1:W-:Y:S04]  /*7df0*/  STL [R1+0x60], R141 ;  /* 0x0000608d01007387 */ /* 0x0003e80000100800 */
[----:B------:R2:W-:Y:S01]  /*7e00*/  STL [R1+0x2c], R140 ;  /* 0x00002c8c01007387 */ /* 0x0005e20000100800 */
[----:B0-----:R-:W-:Y:S02]  /*7e10*/  LEA R142, P5, R133, R25, 0x1 ;  /* 0x00000019858e7211 */ /* 0x001fe400078a08ff */
        /* <DEDUP_REMOVED lines=66> */
[----:B------:R0:W-:Y:S04]  /*8240*/  STL [R1+0xe8], R125 ;  /* 0x0000e87d01007387 */ /* 0x0001e80000100800 */
[----:B------:R1:W-:Y:S04]  /*8250*/  STL [R1+0xb4], R124 ;  /* 0x0000b47c01007387 */ /* 0x0003e80000100800 */
[----:B------:R2:W-:Y:S01]  /*8260*/  STL [R1+0xf0], R123 ;  /* 0x0000f07b01007387 */ /* 0x0005e20000100800 */
[----:B0-----:R-:W-:-:S03]  /*8270*/  LEA.HI R125, R81, 0x7e, RZ, 0x1a ;  /* 0x0000007e517d7811 */ /* 0x001fc600078fd0ff */
[----:B------:R0:W-:Y:S01]  /*8280*/  STL [R1+0xbc], R122 ;  /* 0x0000bc7a01007387 */ /* 0x0001e20000100800 */
[----:B-1----:R-:W-:Y:S02]  /*8290*/  LEA R124, P1, R85, R25, 0x1 ;  /* 0x00000019557c7211 */ /* 0x002fe400078208ff */
[----:B--2---:R-:W-:-:S03]  /*82a0*/  LEA.HI.X.SX32 R123, R121, R24, 0x1, P0 ;  /* 0x00000018797b7211 */ /* 0x004fc600000f0eff */
[----:B------:R1:W-:Y:S01]  /*82b0*/  STL [R1+0xf8], R124 ;  /* 0x0000f87c01007387 */ /* 0x0003e20000100800 */
[----:B------:R-:W-:Y:S02]  /*82c0*/  LEA.HI.X.SX32 R121, R120, R24, 0x1, P6 ;  /* 0x0000001878797211 */ /* 0x000fe400030f0eff */
[-C--:B0-----:R-:W-:Y:S01]  /*82d0*/  LEA R122, P0, R84, R25.reuse, 0x1 ;  /* 0x00000019547a7211 */ /* 0x081fe200078008ff */
[----:B------:R0:W-:Y:S01]  /*82e0*/  STL [R1+0xc4], R123 ;  /* 0x0000c47b01007387 */ /* 0x0001e20000100800 */
[----:B------:R-:W-:-:S03]  /*82f0*/  LEA R120, P6, R83, R25, 0x1 ;  /* 0x0000001953787211 */ /* 0x000fc600078c08ff */
[----:B------:R2:W-:Y:S01]  /*8300*/  STL [R1+0x100], R122 ;  /* 0x0001007a01007387 */ /* 0x0005e20000100800 */
[----:B-1----:R-:W-:-:S03]  /*8310*/  LEA.HI R124, R81, 0x6e, RZ, 0x1a ;  /* 0x0000006e517c7811 */ /* 0x002fc600078fd0ff */
[----:B------:R1:W-:Y:S01]  /*8320*/  STL [R1+0xcc], R121 ;  /* 0x0000cc7901007387 */ /* 0x0003e20000100800 */
[----:B0-----:R-:W-:-:S03]  /*8330*/  LEA.HI R123, R81, 0x5e, RZ, 0x1a ;  /* 0x0000005e517b7811 */ /* 0x001fc600078fd0ff */
[----:B------:R0:W-:Y:S01]  /*8340*/  STL [R1+0x108], R120 ;  /* 0x0001087801007387 */ /* 0x0001e20000100800 */
[----:B--2---:R-:W-:-:S03]  /*8350*/  LEA.HI R122, R81, 0x4e, RZ, 0x1a ;  /* 0x0000004e517a7811 */ /* 0x004fc600078fd0ff */
[----:B------:R2:W-:Y:S01]  /*8360*/  STL [R1+0xd4], R119 ;  /* 0x0000d47701007387 */ /* 0x0005e20000100800 */
[----:B-1----:R-:W-:Y:S02]  /*8370*/  LEA R121, P5, R82, R25, 0x1 ;  /* 0x0000001952797211 */ /* 0x002fe400078a08ff */
[----:B0-----:R-:W-:-:S03]  /*8380*/  LEA.HI.X.SX32 R120, R118, R24, 0x1, P4 ;  /* 0x0000001876787211 */ /* 0x001fc600020f0eff */
[----:B------:R0:W-:Y:S01]  /*8390*/  STL [R1+0x110], R121 ;  /* 0x0001107901007387 */ /* 0x0001e20000100800 */
[----:B------:R-:W-:Y:S02]  /*83a0*/  LEA.HI.X.SX32 R118, R87, R24, 0x1, P3 ;  /* 0x0000001857767211 */ /* 0x000fe400018f0eff */
[----:B--2---:R-:W-:Y:S01]  /*83b0*/  LEA R119, P4, R80, R25, 0x1 ;  /* 0x0000001950777211 */ /* 0x004fe200078808ff */
[----:B------:R1:W-:Y:S04]  /*83c0*/  STL [R1+0xdc], R120 ;  /* 0x0000dc7801007387 */ /* 0x0003e80000100800 */
[----:B------:R2:W-:Y:S01]  /*83d0*/  STL [R1+0x118], R119 ;  /* 0x0001187701007387 */ /* 0x0005e20000100800 */
[----:B0-----:R-:W-:-:S03]  /*83e0*/  LEA.HI R121, R81, 0x3e, RZ, 0x1a ;  /* 0x0000003e51797811 */ /* 0x001fc600078fd0ff */
[----:B------:R0:W-:Y:S01]  /*83f0*/  STL [R1+0xe4], R118 ;  /* 0x0000e47601007387 */ /* 0x0001e20000100800 */
[----:B-1----:R-:W-:Y:S02]  /*8400*/  LEA R120, P3, R79, R25, 0x1 ;  /* 0x000000194f787211 */ /* 0x002fe400078608ff */
[----:B--2---:R-:W-:-:S03]  /*8410*/  LEA.HI.X.SX32 R119, R86, R24, 0x1, P2 ;  /* 0x0000001856777211 */ /* 0x004fc600010f0eff */
[----:B------:R1:W-:Y:S01]  /*8420*/  STL [R1+0x120], R120 ;  /* 0x0001207801007387 */ /* 0x0003e20000100800 */
[----:B------:R-:W-:Y:S02]  /*8430*/  CS2R R86, SRZ ;  /* 0x0000000000567805 */ /* 0x000fe4000001ff00 */
[-C--:B0-----:R-:W-:Y:S01]  /*8440*/  LEA R118, P2, R78, R25.reuse, 0x1 ;  /* 0x000000194e767211 */ /* 0x081fe200078408ff */
[----:B------:R0:W-:Y:S04]  /*8450*/  STL [R1+0xec], R119 ;  /* 0x0000ec7701007387 */ /* 0x0001e80000100800 */
[----:B------:R2:W-:Y:S01]  /*8460*/  STL [R1+0x128], R118 ;  /* 0x0001287601007387 */ /* 0x0005e20000100800 */
[----:B-1----:R-:W-:Y:S02]  /*8470*/  LEA.HI.X.SX32 R120, R85, R24, 0x1, P1 ;  /* 0x0000001855787211 */ /* 0x002fe400008f0eff */
[----:B0-----:R-:W-:-:S03]  /*8480*/  LEA R119, P1, R76, R25, 0x1 ;  /* 0x000000194c777211 */ /* 0x001fc600078208ff */
[----:B------:R0:W-:Y:S01]  /*8490*/  STL [R1+0xf4], R120 ;  /* 0x0000f47801007387 */ /* 0x0001e20000100800 */
[----:B--2---:R-:W-:-:S03]  /*84a0*/  LEA.HI.X.SX32 R118, R84, R24, 0x1, P0 ;  /* 0x0000001854767211 */ /* 0x004fc600000f0eff */
[----:B------:R1:W-:Y:S01]  /*84b0*/  STL [R1+0x130], R119 ;  /* 0x0001307701007387 */ /* 0x0003e20000100800 */
[----:B------:R-:W-:-:S03]  /*84c0*/  CS2R R84, SRZ ;  /* 0x0000000000547805 */ /* 0x000fc6000001ff00 */
[----:B------:R2:W-:Y:S01]  /*84d0*/  STL [R1+0xfc], R118 ;  /* 0x0000fc7601007387 */ /* 0x0005e20000100800 */
[----:B0-----:R-:W-:Y:S02]  /*84e0*/  LEA R120, P0, R75, R25, 0x1 ;  /* 0x000000194b787211 */ /* 0x001fe400078008ff */
[----:B-1----:R-:W-:-:S03]  /*84f0*/  LEA.HI.X.SX32 R119, R83, R24, 0x1, P6 ;  /* 0x0000001853777211 */ /* 0x002fc600030f0eff */
[----:B------:R0:W-:Y:S01]  /*8500*/  STL [R1+0x138], R120 ;  /* 0x0001387801007387 */ /* 0x0001e20000100800 */
[----:B--2---:R-:W-:-:S03]  /*8510*/  LEA R118, P6, R73, R25, 0x1 ;  /* 0x0000001949767211 */ /* 0x004fc600078c08ff */
[----:B------:R1:W-:Y:S04]  /*8520*/  STL [R1+0x104], R119 ;  /* 0x0001047701007387 */ /* 0x0003e80000100800 */
[----:B------:R2:W-:Y:S01]  /*8530*/  STL [R1+0x140], R118 ;  /* 0x0001407601007387 */ /* 0x0005e20000100800 */
[-C--:B0-----:R-:W-:Y:S02]  /*8540*/  LEA.HI.X.SX32 R120, R82, R24.reuse, 0x1, P5 ;  /* 0x0000001852787211 */ /* 0x081fe400028f0eff */
[----:B------:R-:W-:Y:S02]  /*8550*/  CS2R R82, SRZ ;  /* 0x0000000000527805 */ /* 0x000fe4000001ff00 */
[----:B-1----:R-:W-:Y:S01]  /*8560*/  LEA R119, P5, R71, R25, 0x1 ;  /* 0x0000001947777211 */ /* 0x002fe200078a08ff */
[----:B------:R0:W-:Y:S01]  /*8570*/  STL [R1+0x10c], R120 ;  /* 0x00010c7801007387 */ /* 0x0001e20000100800 */
[----:B--2---:R-:W-:-:S03]  /*8580*/  LEA.HI.X.SX32 R118, R80, R24, 0x1, P4 ;  /* 0x0000001850767211 */ /* 0x004fc600020f0eff */
[----:B------:R1:W-:Y:S04]  /*8590*/  STL [R1+0x148], R119 ;  /* 0x0001487701007387 */ /* 0x0003e80000100800 */
        /* <DEDUP_REMOVED lines=20> */
[----:B0-----:R-:W-:Y:S02]  /*86e0*/  LEA.HI.X.SX32 R120, R73, R24, 0x1, P6 ;  /* 0x0000001849787211 */ /* 0x001fe400030f0eff */
[----:B-1----:R-:W-:-:S03]  /*86f0*/  LEA R119, P6, R59, R25, 0x1 ;  /* 0x000000193b777211 */ /* 0x002fc600078c08ff */
        /* <DEDUP_REMOVED lines=43> */
[----:B------:R-:W-:Y:S01]  /*89b0*/  IMAD R51, R122, UR9, RZ ;  /* 0x000000097a337c24 */ /* 0x000fe2000f8e02ff */
[-C--:B--2---:R-:W-:Y:S02]  /*89c0*/  LEA R118, P2, R44, R25.reuse, 0x1 ;  /* 0x000000192c767211 */ /* 0x084fe400078408ff */
[----:B------:R1:W-:Y:S04]  /*89d0*/  STL [R1+0x194], R119 ;  /* 0x0001947701007387 */ /* 0x0003e80000100800 */
[----:B------:R2:W-:Y:S01]  /*89e0*/  STL [R1+0x1d0], R118 ;  /* 0x0001d07601007387 */ /* 0x0005e20000100800 */
[----:B0-----:R-:W-:Y:S01]  /*89f0*/  LEA.HI.X.SX32 R120, R48, R24, 0x1, P1 ;  /* 0x0000001830787211 */ /* 0x001fe200008f0eff */
[----:B------:R-:W-:Y:S01]  /*8a00*/  IMAD R48, R124, UR9, RZ ;  /* 0x000000097c307c24 */ /* 0x000fe2000f8e02ff */
        /* <DEDUP_REMOVED lines=27> */
[----:B------:R1:W-:Y:S01]  /*8bc0*/  STL [R1+0x208], R119 ;  /* 0x0002087701007387 */ /* 0x0003e20000100800 */
[----:B------:R-:W-:-:S03]  /*8bd0*/  IMAD R46, R125, UR9, RZ ;  /* 0x000000097d2e7c24 */ /* 0x000fc6000f8e02ff */
        /* <DEDUP_REMOVED lines=19> */
[----:B--2---:R-:W-:Y:S02]  /*8d10*/  LEA R118, P4, R70, R25, 0x1 ;  /* 0x0000001946767211 */ /* 0x004fe400078808ff */
[----:B------:R1:W-:Y:S04]  /*8d20*/  STL [R1+0x1f4], R119 ;  /* 0x0001f47701007387 */ /* 0x0003e80000100800 */
[----:B------:R2:W-:Y:S01]  /*8d30*/  STL [R1+0x434], R118 ;  /* 0x0004347601007387 */ /* 0x0005e20000100800 */
[----:B0-----:R-:W-:Y:S02]  /*8d40*/  LEA.HI.X.SX32 R120, R58, R24, 0x1, P3 ;  /* 0x000000183a787211 */ /* 0x001fe400018f0eff */
[----:B------:R-:W-:-:S02]  /*8d50*/  CS2R R58, SRZ ;  /* 0x00000000003a7805 */ /* 0x000fc4000001ff00 */
[----:B-1----:R-:W-:Y:S01]  /*8d60*/  LEA R119, P3, R72, R25, 0x1 ;  /* 0x0000001948777211 */ /* 0x002fe200078608ff */
[----:B------:R0:W-:Y:S01]  /*8d70*/  STL [R1+0x1fc], R120 ;  /* 0x0001fc7801007387 */ /* 0x0001e20000100800 */
[----:B--2---:R-:W-:-:S03]  /*8d80*/  LEA.HI.X.SX32 R118, R60, R24, 0x1, P2 ;  /* 0x000000183c767211 */ /* 0x004fc600010f0eff */
[----:B------:R1:W-:Y:S01]  /*8d90*/  STL [R1+0x438], R119 ;  /* 0x0004387701007387 */ /* 0x0003e20000100800 */
[----:B------:R-:W-:Y:S01]  /*8da0*/  LEA R25, P2, R38, UR12, 0x1 ;  /* 0x0000000c26197c11 */ /* 0x000fe2000f8408ff */
[----:B------:R-:W-:Y:S01]  /*8db0*/  USGXT.U32 UR12, UR8, 0xe ;  /* 0x0000000e080c789a */ /* 0x000fe20008000000 */
[----:B------:R-:W-:Y:S01]  /*8dc0*/  CS2R R60, SRZ ;  /* 0x00000000003c7805 */ /* 0x000fe2000001ff00 */
[----:B------:R2:W-:Y:S01]  /*8dd0*/  STL [R1+0x204], R118 ;  /* 0x0002047601007387 */ /* 0x0005e20000100800 */
[-C--:B0-----:R-:W-:Y:S02]  /*8de0*/  LEA.HI.X.SX32 R120, R62, R24.reuse, 0x1, P1 ;  /* 0x000000183e787211 */ /* 0x081fe400008f0eff */
[----:B------:R-:W-:Y:S02]  /*8df0*/  CS2R R62, SRZ ;  /* 0x00000000003e7805 */ /* 0x000fe4000001ff00 */
[----:B-1----:R-:W-:Y:S01]  /*8e00*/  LEA.HI.X.SX32 R119, R64, R24, 0x1, P0 ;  /* 0x0000001840777211 */ /* 0x002fe200000f0eff */
[----:B------:R0:W-:Y:S01]  /*8e10*/  STL [R1+0x20c], R120 ;  /* 0x00020c7801007387 */ /* 0x0001e20000100800 */
[----:B------:R-:W-:-:S02]  /*8e20*/  CS2R R64, SRZ ;  /* 0x0000000000407805 */ /* 0x000fc4000001ff00 */
[----:B--2---:R-:W-:Y:S01]  /*8e30*/  LEA.HI.X.SX32 R118, R66, R24, 0x1, P6 ;  /* 0x0000001842767211 */ /* 0x004fe200030f0eff */
[----:B------:R1:W-:Y:S01]  /*8e40*/  STL [R1+0x214], R119 ;  /* 0x0002147701007387 */ /* 0x0003e20000100800 */
[----:B------:R-:W-:-:S03]  /*8e50*/  CS2R R66, SRZ ;  /* 0x0000000000427805 */ /* 0x000fc6000001ff00 */
[----:B------:R2:W-:Y:S01]  /*8e60*/  STL [R1+0x21c], R118 ;  /* 0x00021c7601007387 */ /* 0x0005e20000100800 */
[-C--:B0-----:R-:W-:Y:S02]  /*8e70*/  LEA.HI.X.SX32 R120, R68, R24.reuse, 0x1, P5 ;  /* 0x0000001844787211 */ /* 0x081fe400028f0eff */
[----:B------:R-:W-:Y:S02]  /*8e80*/  CS2R R68, SRZ ;  /* 0x0000000000447805 */ /* 0x000fe4000001ff00 */
[-C--:B-1----:R-:W-:Y:S01]  /*8e90*/  LEA.HI.X.SX32 R119, R70, R24.reuse, 0x1, P4 ;  /* 0x0000001846777211 */ /* 0x082fe200020f0eff */
[----:B------:R0:W-:Y:S01]  /*8ea0*/  STL [R1+0x428], R120 ;  /* 0x0004287801007387 */ /* 0x0001e20000100800 */
[----:B------:R-:W-:Y:S02]  /*8eb0*/  CS2R R70, SRZ ;  /* 0x0000000000467805 */ /* 0x000fe4000001ff00 */
[----:B--2---:R-:W-:Y:S01]  /*8ec0*/  LEA.HI.X.SX32 R118, R72, R24, 0x1, P3 ;  /* 0x0000001848767211 */ /* 0x004fe200018f0eff */
[----:B------:R1:W-:Y:S01]  /*8ed0*/  STL [R1+0x430], R119 ;  /* 0x0004307701007387 */ /* 0x0003e20000100800 */
[----:B------:R-:W-:Y:S01]  /*8ee0*/  LEA.HI.X.SX32 R24, R38, UR13, 0x1, P2 ;  /* 0x0000000d26187c11 */ /* 0x000fe200090f0eff */
[----:B------:R-:W-:Y:S01]  /*8ef0*/  IMAD R38, R50, 0x4, R39 ;  /* 0x0000000432267824 */ /* 0x000fe200078e0227 */
[----:B------:R-:W-:Y:S01]  /*8f00*/  UIADD3 UR13, UP0, UR12, 0x80, URZ ;  /* 0x000000800c0d7890 */ /* 0x000fe2000ff1e03f */
[----:B------:R2:W-:Y:S01]  /*8f10*/  STL [R1+0x238], R118 ;  /* 0x0002387601007387 */ /* 0x0005e20000100800 */
[----:B------:R-:W-:-:S02]  /*8f20*/  CS2R R72, SRZ ;  /* 0x0000000000487805 */ /* 0x000fc4000001ff00 */
[C---:B0-----:R-:W-:Y:S01]  /*8f30*/  LEA.HI R120, R81.reuse, 0x2e, RZ, 0x1a ;  /* 0x0000002e51787811 */ /* 0x041fe200078fd0ff */
[----:B------:R-:W-:Y:S01]  /*8f40*/  IMAD R40, R50, 0x2, R38 ;  /* 0x0000000232287824 */ /* 0x000fe200078e0226 */
[----:B-1----:R-:W-:-:S03]  /*8f50*/  LEA.HI R119, R81, 0x1e, RZ, 0x1a ;  /* 0x0000001e51777811 */ /* 0x002fc600078fd0ff */
[----:B------:R-:W-:Y:S01]  /*8f60*/  IMAD R53, R120, UR9, RZ ;  /* 0x0000000978357c24 */ /* 0x000fe2000f8e02ff */
[-C--:B------:R-:W-:Y:S01]  /*8f70*/  LEA R120, P2, R49, R25.reuse, 0x1 ;  /* 0x0000001931787211 */ /* 0x080fe200078408ff */
[----:B------:R-:W-:Y:S01]  /*8f80*/  IMAD R41, R50, 0x2, R40 ;  /* 0x0000000232297824 */ /* 0x000fe200078e0228 */
[----:B--2---:R-:W-:Y:S01]  /*8f90*/  LEA.HI R118, R81, 0xe, RZ, 0x1a ;  /* 0x0000000e51767811 */ /* 0x004fe200078fd0ff */
[----:B------:R-:W-:Y:S01]  /*8fa0*/  IMAD R54, R119, UR9, RZ ;  /* 0x0000000977367c24 */ /* 0x000fe2000f8e02ff */
[-C--:B------:R-:W-:Y:S01]  /*8fb0*/  LEA R119, P1, R48, R25.reuse, 0x1 ;  /* 0x0000001930777211 */ /* 0x080fe200078208ff */
[----:B------:R-:W-:Y:S01]  /*8fc0*/  IMAD R42, R50, 0x2, R41 ;  /* 0x00000002322a7824 */ /* 0x000fe200078e0229 */
[----:B------:R-:W-:Y:S01]  /*8fd0*/  CS2R R80, SRZ ;  /* 0x0000000000507805 */ /* 0x000fe2000001ff00 */
[----:B------:R-:W-:Y:S01]  /*8fe0*/  IMAD R55, R118, UR9, RZ ;  /* 0x0000000976377c24 */ /* 0x000fe2000f8e02ff */
[----:B------:R-:W-:Y:S01]  /*8ff0*/  LEA R118, P0, R46, R25, 0x1 ;  /* 0x000000192e767211 */ /* 0x000fe200078008ff */
[----:B------:R-:W-:Y:S01]  /*9000*/  IMAD R43, R50, 0x2, R42 ;  /* 0x00000002322b7824 */ /* 0x000fe200078e022a */
[----:B------:R-:W-:-:S03]  /*9010*/  USHF.L.U32 UR9, UR9, 0x7, URZ ;  /* 0x0000000709097899 */ /* 0x000fc6000800063f */
[----:B------:R0:W-:Y:S01]  /*9020*/  STL [R1+0x240], R118 ;  /* 0x0002407601007387 */ /* 0x0001e20000100800 */
[C---:B------:R-:W-:Y:S01]  /*9030*/  IMAD R44, R50.reuse, 0x2, R43 ;  /* 0x00000002322c7824 */ /* 0x040fe200078e022b */
[----:B------:R-:W-:Y:S02]  /*9040*/  USHF.R.S32.HI UR8, URZ, 0x1f, UR9 ;  /* 0x0000001f3f087899 */ /* 0x000fe40008011409 */
[----:B------:R1:W-:Y:S01]  /*9050*/  STL [R1+0x280], R119 ;  /* 0x0002807701007387 */ /* 0x0003e20000100800 */
[----:B------:R-:W-:Y:S01]  /*9060*/  IMAD R45, R50, 0x2, R44 ;  /* 0x00000002322d7824 */ /* 0x000fe200078e022c */
[----:B------:R-:W-:Y:S02]  /*9070*/  USHF.L.U32 UR45, UR9, 0x1, URZ ;  /* 0x00000001092d7899 */ /* 0x000fe4000800063f */
[----:B------:R2:W-:Y:S01]  /*9080*/  STL [R1+0x2c0], R120 ;  /* 0x0002c07801007387 */ /* 0x0005e20000100800 */
[----:B------:R-:W-:Y:S01]  /*9090*/  USHF.L.U64.HI UR17, UR9, 0x1, UR8 ;  /* 0x0000000109117899 */ /* 0x000fe20008010208 */
[-C--:B0-----:R-:W-:Y:S01]  /*90a0*/  LEA R118, P3, R51, R25.reuse, 0x1 ;  /* 0x0000001933767211 */ /* 0x081fe200078608ff */
[----:B------:R-:W-:Y:S01]  /*90b0*/  UIADD3.X UR9, UR5, 0x40000040, URZ, UP0, !UPT ;  /* 0x4000004005097890 */ /* 0x000fe200087fe43f */
[----:B------:R-:W-:Y:S01]  /*90c0*/  UMOV UR8, UR13 ;  /* 0x0000000d00087c82 */ /* 0x000fe20008000000 */
[----:B-1----:R-:W-:-:S02]  /*90d0*/  LEA R119, P4, R52, R25, 0x1 ;  /* 0x0000001934777211 */ /* 0x002fc400078808ff */
[----:B------:R0:W-:Y:S01]  /*90e0*/  STL [R1+0x300], R118 ;  /* 0x0003007601007387 */ /* 0x0001e20000100800 */
[----:B------:R-:W-:Y:S01]  /*90f0*/  UIADD3.64 UR20, UR8, 0x80, URZ ;  /* 0x0000008008147897 */ /* 0x000fe2000fffe03f */
[-C--:B--2---:R-:W-:Y:S02]  /*9100*/  LEA R120, P5, R53, R25.reuse, 0x1 ;  /* 0x0000001935787211 */ /* 0x084fe400078a08ff */
[----:B------:R1:W-:Y:S01]  /*9110*/  STL [R1+0x340], R119 ;  /* 0x0003407701007387 */ /* 0x0003e20000100800 */
[----:B------:R-:W-:Y:S02]  /*9120*/  UIADD3.64 UR24, UR8, 0x100, URZ ;  /* 0x0000010008187897 */ /* 0x000fe4000fffe03f */
[----:B------:R-:W-:Y:S01]  /*9130*/  UIADD3.64 UR28, UR8, 0x180, URZ ;  /* 0x00000180081c7897 */ /* 0x000fe2000fffe03f */
[----:B------:R2:W-:Y:S01]  /*9140*/  STL [R1+0x380], R120 ;  /* 0x0003807801007387 */ /* 0x0005e20000100800 */
[----:B------:R-:W-:Y:S01]  /*9150*/  UIADD3.64 UR32, UR8, 0x200, URZ ;  /* 0x0000020008207897 */ /* 0x000fe2000fffe03f */
[----:B0-----:R-:W-:Y:S01]  /*9160*/  LEA.HI.X.SX32 R118, R46, R24, 0x1, P0 ;  /* 0x000000182e767211 */ /* 0x001fe200000f0eff */
[----:B------:R-:W-:Y:S01]  /*9170*/  IMAD R46, R50, 0x4, R45 ;  /* 0x00000004322e7824 */ /* 0x000fe200078e022d */
[----:B------:R-:W-:Y:S01]  /*9180*/  UIADD3.64 UR36, UR8, 0x280, URZ ;  /* 0x0000028008247897 */ /* 0x000fe2000fffe03f */
[----:B-1----:R-:W-:-:S02]  /*9190*/  LEA R119, P0, R54, R25, 0x1 ;  /* 0x0000001936777211 */ /* 0x002fc400078008ff */
[----:B------:R0:W-:Y:S01]  /*91a0*/  STL [R1+0x23c], R118 ;  /* 0x00023c7601007387 */ /* 0x0001e20000100800 */
[----:B------:R-:W-:Y:S01]  /*91b0*/  UIADD3.64 UR40, UR8, 0x300, URZ ;  /* 0x0000030008287897 */ /* 0x000fe2000fffe03f */
[-C--:B--2---:R-:W-:Y:S02]  /*91c0*/  LEA.HI.X.SX32 R120, R48, R24.reuse, 0x1, P1 ;  /* 0x0000001830787211 */ /* 0x084fe400008f0eff */
        /* <DEDUP_REMOVED lines=17> */
[----:B------:R-:W-:Y:S02]  /*92e0*/  CS2R R52, SRZ ;  /* 0x0000000000347805 */ /* 0x000fe4000001ff00 */
[-C--:B--2---:R-:W-:Y:S01]  /*92f0*/  LEA R120, P5, R27, R25.reuse, 0x1 ;  /* 0x000000191b787211 */ /* 0x084fe200078a08ff */
[----:B------:R1:W-:Y:S04]  /*9300*/  STL [R1+0x37c], R119 ;  /* 0x00037c7701007387 */ /* 0x0003e80000100800 */
[----:B------:R-:W-:Y:S01]  /*9310*/  STL [R1+0x260], R120 ;  /* 0x0002607801007387 */ /* 0x000fe20000100800 */
[----:B0-----:R-:W-:Y:S02]  /*9320*/  LEA.HI.X.SX32 R118, R54, R24, 0x1, P0 ;  /* 0x0000001836767211 */ /* 0x001fe400000f0eff */
[----:B-1----:R-:W-:-:S03]  /*9330*/  LEA R119, P0, R29, R25, 0x1 ;  /* 0x000000191d777211 */ /* 0x002fc600078008ff */
[----:B------:R0:W-:Y:S04]  /*9340*/  STL [R1+0x3bc], R118 ;  /* 0x0003bc7601007387 */ /* 0x0001e80000100800 */
[----:B------:R1:W-:Y:S01]  /*9350*/  STL [R1+0x268], R119 ;  /* 0x0002687701007387 */ /* 0x0003e20000100800 */
[-C--:B0-----:R-:W-:Y:S02]  /*9360*/  LEA.HI.X.SX32 R118, R55, R24.reuse, 0x1, P1 ;  /* 0x0000001837767211 */ /* 0x081fe400008f0eff */
[----:B------:R-:W-:Y:S02]  /*9370*/  CS2R R54, SRZ ;  /* 0x0000000000367805 */ /* 0x000fe4000001ff00 */
[----:B------:R-:W-:Y:S02]  /*9380*/  LEA R120, P1, R30, R25, 0x1 ;  /* 0x000000191e787211 */ /* 0x000fe400078208ff */
[----:B-1----:R-:W-:Y:S01]  /*9390*/  LEA.HI.X.SX32 R119, R26, R24, 0x1, P2 ;  /* 0x000000181a777211 */ /* 0x002fe200010f0eff */
[----:B------:R0:W-:Y:S01]  /*93a0*/  STL [R1+0x3fc], R118 ;  /* 0x0003fc7601007387 */ /* 0x0001e20000100800 */
[----:B------:R-:W-:-:S03]  /*93b0*/  IMAD R26, R50, 0x2, R46 ;  /* 0x00000002321a7824 */ /* 0x000fc600078e022e */
[----:B------:R1:W-:Y:S04]  /*93c0*/  STL [R1+0x270], R120 ;  /* 0x0002707801007387 */ /* 0x0003e80000100800 */
[----:B------:R2:W-:Y:S01]  /*93d0*/  STL [R1+0x244], R119 ;  /* 0x0002447701007387 */ /* 0x0005e20000100800 */
[----:B0-----:R-:W-:Y:S02]  /*93e0*/  LEA R118, P2, R31, R25, 0x1 ;  /* 0x000000191f767211 */ /* 0x001fe400078408ff */
[----:B-1----:R-:W-:-:S03]  /*93f0*/  LEA.HI.X.SX32 R120, R47, R24, 0x1, P3 ;  /* 0x000000182f787211 */ /* 0x002fc600018f0eff */
[----:B------:R0:W-:Y:S01]  /*9400*/  STL [R1+0x278], R118 ;  /* 0x0002787601007387 */ /* 0x0001e20000100800 */
[----:B------:R-:W-:Y:S01]  /*9410*/  IMAD R47, R50, 0x2, R26 ;  /* 0x00000002322f7824 */ /* 0x000fe200078e021a */
[----:B--2---:R-:W-:Y:S02]  /*9420*/  LEA R119, P3, R32, R25, 0x1 ;  /* 0x0000001920777211 */ /* 0x004fe400078608ff */
[----:B------:R1:W-:Y:S01]  /*9430*/  STL [R1+0x24c], R120 ;  /* 0x00024c7801007387 */ /* 0x0003e20000100800 */
[----:B------:R-:W-:-:S03]  /*9440*/  IMAD R48, R50, 0x2, R47 ;  /* 0x0000000232307824 */ /* 0x000fc600078e022f */
        /* <DEDUP_REMOVED lines=11> */
[C---:B------:R-:W-:Y:S01]  /*9500*/  IMAD R29, R50.reuse, 0x2, R48 ;  /* 0x00000002321d7824 */ /* 0x040fe200078e0230 */
[----:B--2---:R-:W-:Y:S02]  /*9510*/  LEA R119, P0, R35, R25, 0x1 ;  /* 0x0000001923777211 */ /* 0x004fe400078008ff */
[----:B------:R1:W-:Y:S01]  /*9520*/  STL [R1+0x264], R120 ;  /* 0x0002647801007387 */ /* 0x0003e20000100800 */
[----:B------:R-:W-:-:S03]  /*9530*/  IMAD R27, R50, 0x2, R29 ;  /* 0x00000002321b7824 */ /* 0x000fc600078e021d */
        /* <DEDUP_REMOVED lines=15> */
[----:B------:R-:W-:Y:S01]  /*9630*/  IMAD R30, R50, 0x2, R31 ;  /* 0x00000002321e7824 */ /* 0x000fe200078e021f */
[----:B0-----:R-:W-:-:S03]  /*9640*/  LEA.HI.X.SX32 R118, R33, R24, 0x1, P4 ;  /* 0x0000001821767211 */ /* 0x001fc600020f0eff */
[----:B------:R-:W-:Y:S01]  /*9650*/  IMAD R49, R50, 0x2, R30 ;  /* 0x0000000232317824 */ /* 0x000fe200078e021e */
        /* <DEDUP_REMOVED lines=17> */
[----:B------:R1:W-:Y:S01]  /*9770*/  STL [R1+0x2e0], R120 ;  /* 0x0002e07801007387 */ /* 0x0003e20000100800 */
[----:B------:R-:W-:-:S03]  /*9780*/  IMAD R37, R50, 0x2, R34 ;  /* 0x0000000232257824 */ /* 0x000fc600078e0222 */
[----:B------:R2:W-:Y:S01]  /*9790*/  STL [R1+0x2ac], R119 ;  /* 0x0002ac7701007387 */ /* 0x0005e20000100800 */
[----:B------:R-:W-:Y:S01]  /*97a0*/  IMAD R33, R50, 0x2, R37 ;  /* 0x0000000232217824 */ /* 0x000fe200078e0225 */
[----:B0-----:R-:W-:-:S03]  /*97b0*/  LEA R118, P2, R43, R25, 0x1 ;  /* 0x000000192b767211 */ /* 0x001fc600078408ff */
[----:B------:R-:W-:Y:S01]  /*97c0*/  IMAD R36, R50, 0x4, R33 ;  /* 0x0000000432247824 */ /* 0x000fe200078e0221 */
[----:B-1----:R-:W-:Y:S01]  /*97d0*/  LEA.HI.X.SX32 R120, R39, R24, 0x1, P3 ;  /* 0x0000001827787211 */ /* 0x002fe200018f0eff */
[----:B------:R0:W-:Y:S01]  /*97e0*/  STL [R1+0x2e8], R118 ;  /* 0x0002e87601007387 */ /* 0x0001e20000100800 */
[----:B--2---:R-:W-:-:S03]  /*97f0*/  LEA R119, P3, R44, R25, 0x1 ;  /* 0x000000192c777211 */ /* 0x004fc600078608ff */
[----:B------:R1:W-:Y:S04]  /*9800*/  STL [R1+0x2b4], R120 ;  /* 0x0002b47801007387 */ /* 0x0003e80000100800 */
[----:B------:R2:W-:Y:S01]  /*9810*/  STL [R1+0x2f0], R119 ;  /* 0x0002f07701007387 */ /* 0x0005e20000100800 */
[----:B0-----:R-:W-:Y:S01]  /*9820*/  LEA.HI.X.SX32 R118, R38, R24, 0x1, P4 ;  /* 0x0000001826767211 */ /* 0x001fe200020f0eff */
[----:B------:R-:W-:Y:S01]  /*9830*/  IMAD R38, R50, 0x2, R36 ;  /* 0x0000000232267824 */ /* 0x000fe200078e0224 */
[----:B-1----:R-:W-:-:S03]  /*9840*/  LEA R120, P4, R45, R25, 0x1 ;  /* 0x000000192d787211 */ /* 0x002fc600078808ff */
[----:B------:R0:W-:Y:S01]  /*9850*/  STL [R1+0x2c4], R118 ;  /* 0x0002c47601007387 */ /* 0x0001e20000100800 */
[----:B------:R-:W-:Y:S01]  /*9860*/  IMAD R39, R50, 0x2, R38 ;  /* 0x0000000232277824 */ /* 0x000fe200078e0226 */
[-C--:B--2---:R-:W-:Y:S02]  /*9870*/  LEA.HI.X.SX32 R119, R40, R24.reuse, 0x1, P5 ;  /* 0x0000001828777211 */ /* 0x084fe400028f0eff */
[----:B------:R1:W-:Y:S04]  /*9880*/  STL [R1+0x2f8], R120 ;  /* 0x0002f87801007387 */ /* 0x0003e80000100800 */
[----:B------:R2:W-:Y:S01]  /*9890*/  STL [R1+0x2cc], R119 ;  /* 0x0002cc7701007387 */ /* 0x0005e20000100800 */
[----:B0-----:R-:W-:Y:S02]  /*98a0*/  LEA R118, P5, R56, R25, 0x1 ;  /* 0x0000001938767211 */ /* 0x001fe400078a08ff */
[----:B-1----:R-:W-:-:S03]  /*98b0*/  LEA.HI.X.SX32 R120, R41, R24, 0x1, P0 ;  /* 0x0000001829787211 */ /* 0x002fc600000f0eff */
[----:B------:R0:W-:Y:S01]  /*98c0*/  STL [R1+0x424], R118 ;  /* 0x0004247601007387 */ /* 0x0001e20000100800 */
[----:B--2---:R-:W-:-:S03]  /*98d0*/  LEA.HI.X.SX32 R119, R42, R24, 0x1, P1 ;  /* 0x000000182a777211 */ /* 0x004fc600008f0eff */
[----:B------:R1:W-:Y:S04]  /*98e0*/  STL [R1+0x2d4], R120 ;  /* 0x0002d47801007387 */ /* 0x0003e80000100800 */
[----:B------:R2:W-:Y:S01]  /*98f0*/  STL [R1+0x2dc], R119 ;  /* 0x0002dc7701007387 */ /* 0x0005e20000100800 */
[-C--:B0-----:R-:W-:Y:S02]  /*9900*/  LEA.HI.X.SX32 R118, R43, R24.reuse, 0x1, P2 ;  /* 0x000000182b767211 */ /* 0x081fe400010f0eff */
[----:B------:R-:W-:Y:S02]  /*9910*/  CS2R R42, SRZ ;  /* 0x00000000002a7805 */ /* 0x000fe4000001ff00 */
[-C--:B-1----:R-:W-:Y:S01]  /*9920*/  LEA.HI.X.SX32 R120, R44, R24.reuse, 0x1, P3 ;  /* 0x000000182c787211 */ /* 0x082fe200018f0eff */
[----:B------:R0:W-:Y:S01]  /*9930*/  STL [R1+0x2e4], R118 ;  /* 0x0002e47601007387 */ /* 0x0001e20000100800 */
[----:B--2---:R-:W-:-:S03]  /*9940*/  LEA.HI.X.SX32 R119, R45, R24, 0x1, P4 ;  /* 0x000000182d777211 */ /* 0x004fc600020f0eff */
[----:B------:R1:W-:Y:S01]  /*9950*/  STL [R1+0x2ec], R120 ;  /* 0x0002ec7801007387 */ /* 0x0003e20000100800 */
[----:B------:R-:W-:-:S03]  /*9960*/  CS2R R44, SRZ ;  /* 0x00000000002c7805 */ /* 0x000fc6000001ff00 */
[----:B------:R2:W-:Y:S01]  /*9970*/  STL [R1+0x2f4], R119 ;  /* 0x0002f47701007387 */ /* 0x0005e20000100800 */
[----:B0-----:R-:W-:Y:S02]  /*9980*/  LEA.HI.X.SX32 R118, R56, R24, 0x1, P5 ;  /* 0x0000001838767211 */ /* 0x001fe400028f0eff */
[----:B------:R-:W-:Y:S02]  /*9990*/  CS2R R56, SRZ ;  /* 0x0000000000387805 */ /* 0x000fe4000001ff00 */
[-C--:B-1----:R-:W-:Y:S01]  /*99a0*/  LEA R120, P0, R46, R25.reuse, 0x1 ;  /* 0x000000192e787211 */ /* 0x082fe200078008ff */
[----:B------:R0:W-:Y:S01]  /*99b0*/  STL [R1+0x420], R118 ;  /* 0x0004207601007387 */ /* 0x0001e20000100800 */
[----:B--2---:R-:W-:-:S03]  /*99c0*/  LEA R119, P1, R26, R25, 0x1 ;  /* 0x000000191a777211 */ /* 0x004fc600078208ff */
[----:B------:R1:W-:Y:S04]  /*99d0*/  STL [R1+0x308], R120 ;  /* 0x0003087801007387 */ /* 0x0003e80000100800 */
[----:B------:R2:W-:Y:S01]  /*99e0*/  STL [R1+0x310], R119 ;  /* 0x0003107701007387 */ /* 0x0005e20000100800 */
[----:B0-----:R-:W-:Y:S02]  /*99f0*/  LEA R118, P2, R47, R25, 0x1 ;  /* 0x000000192f767211 */ /* 0x001fe400078408ff */
[----:B-1----:R-:W-:-:S03]  /*9a00*/  LEA.HI.X.SX32 R120, R46, R24, 0x1, P0 ;  /* 0x000000182e787211 */ /* 0x002fc600000f0eff */
[----:B------:R0:W-:Y:S01]  /*9a10*/  STL [R1+0x318], R118 ;  /* 0x0003187601007387 */ /* 0x0001e20000100800 */
[----:B--2---:R-:W-:-:S03]  /*9a20*/  LEA.HI.X.SX32 R119, R26, R24, 0x1, P1 ;  /* 0x000000181a777211 */ /* 0x004fc600008f0eff */
[----:B------:R1:W-:Y:S01]  /*9a30*/  STL [R1+0x304], R120 ;  /* 0x0003047801007387 */ /* 0x0003e20000100800 */
[----:B------:R-:W-:-:S03]  /*9a40*/  IMAD R26, R50, 0x2, R39 ;  /* 0x00000002321a7824 */ /* 0x000fc600078e0227 */
[----:B------:R2:W-:Y:S01]  /*9a50*/  STL [R1+0x30c], R119 ;  /* 0x00030c7701007387 */ /* 0x0005e20000100800 */
[----:B------:R-:W-:Y:S01]  /*9a60*/  IMAD R40, R50, 0x2, R26 ;  /* 0x0000000232287824 */ /* 0x000fe200078e021a */
        /* <DEDUP_REMOVED lines=13> */
[----:B0-----:R-:W-:Y:S01]  /*9b40*/  LEA.HI.X.SX32 R118, R27, R24, 0x1, P2 ;  /* 0x000000181b767211 */ /* 0x001fe200010f0eff */
[----:B------:R-:W-:Y:S01]  /*9b50*/  IMAD R27, R50, 0x2, R40 ;  /* 0x00000002321b7824 */ /* 0x000fe200078e0228 */
[----:B-1----:R-:W-:-:S03]  /*9b60*/  LEA R120, P0, R32, R25, 0x1 ;  /* 0x0000001920787211 */ /* 0x002fc600078008ff */
        /* <DEDUP_REMOVED lines=14> */
[C---:B------:R-:W-:Y:S01]  /*9c50*/  IMAD R31, R50.reuse, 0x4, R30 ;  /* 0x00000004321f7824 */ /* 0x040fe200078e021e */
[----:B--2---:R-:W-:Y:S02]  /*9c60*/  LEA R119, P1, R35, R25, 0x1 ;  /* 0x0000001923777211 */ /* 0x004fe400078208ff */
[----:B------:R1:W-:Y:S01]  /*9c70*/  STL [R1+0x358], R120 ;  /* 0x0003587801007387 */ /* 0x0003e20000100800 */
[----:B------:R-:W-:-:S03]  /*9c80*/  IMAD R32, R50, 0x2, R31 ;  /* 0x0000000232207824 */ /* 0x000fc600078e021f */
[----:B------:R2:W-:Y:S01]  /*9c90*/  STL [R1+0x360], R119 ;  /* 0x0003607701007387 */ /* 0x0005e20000100800 */
[----:B------:R-:W-:Y:S01]  /*9ca0*/  IMAD R29, R50, 0x2, R32 ;  /* 0x00000002321d7824 */ /* 0x000fe200078e0220 */
[----:B0-----:R-:W-:Y:S02]  /*9cb0*/  LEA R118, P2, R34, R25, 0x1 ;  /* 0x0000001922767211 */ /* 0x001fe400078408ff */
[----:B-1----:R-:W-:-:S03]  /*9cc0*/  LEA.HI.X.SX32 R120, R49, R24, 0x1, P0 ;  /* 0x0000001831787211 */ /* 0x002fc600000f0eff */
[----:B------:R0:W-:Y:S01]  /*9cd0*/  STL [R1+0x368], R118 ;  /* 0x0003687601007387 */ /* 0x0001e20000100800 */
[----:B------:R-:W-:Y:S02]  /*9ce0*/  CS2R R48, SRZ ;  /* 0x0000000000307805 */ /* 0x000fe4000001ff00 */
[-C--:B--2---:R-:W-:Y:S01]  /*9cf0*/  LEA.HI.X.SX32 R119, R35, R24.reuse, 0x1, P1 ;  /* 0x0000001823777211 */ /* 0x084fe200008f0eff */
        /* <DEDUP_REMOVED lines=27> */
[----:B------:R-:W-:-:S03]  /*9eb0*/  CS2R R38, SRZ ;  /* 0x0000000000267805 */ /* 0x000fc6000001ff00 */
[----:B------:R2:W-:Y:S01]  /*9ec0*/  STL [R1+0x394], R119 ;  /* 0x0003947701007387 */ /* 0x0005e20000100800 */
[----:B0-----:R-:W-:Y:S01]  /*9ed0*/  LEA.HI.X.SX32 R118, R26, R24, 0x1, P2 ;  /* 0x000000181a767211 */ /* 0x001fe200010f0eff */
[----:B------:R-:W-:Y:S01]  /*9ee0*/  IMAD R26, R50, 0x2, R34 ;  /* 0x00000002321a7824 */ /* 0x000fe200078e0222 */
[----:B-1----:R-:W-:-:S03]  /*9ef0*/  LEA R120, P0, R40, R25, 0x1 ;  /* 0x0000001928787211 */ /* 0x002fc600078008ff */
[----:B------:R0:W-:Y:S01]  /*9f00*/  STL [R1+0x39c], R118 ;  /* 0x00039c7601007387 */ /* 0x0001e20000100800 */
[----:B------:R-:W-:Y:S01]  /*9f10*/  IMAD R33, R50, 0x2, R26 ;  /* 0x0000000232217824 */ /* 0x000fe200078e021a */
[-C--:B--2---:R-:W-:Y:S02]  /*9f20*/  LEA R119, P1, R27, R25.reuse, 0x1 ;  /* 0x000000191b777211 */ /* 0x084fe400078208ff */
[----:B------:R1:W-:Y:S04]  /*9f30*/  STL [R1+0x3a8], R120 ;  /* 0x0003a87801007387 */ /* 0x0003e80000100800 */
[----:B------:R2:W-:Y:S01]  /*9f40*/  STL [R1+0x3b0], R119 ;  /* 0x0003b07701007387 */ /* 0x0005e20000100800 */
        /* <DEDUP_REMOVED lines=11> */
[----:B------:R-:W-:Y:S01]  /*a000*/  IMAD R35, R50, 0x4, R30 ;  /* 0x0000000432237824 */ /* 0x000fe200078e021e */
[----:B--2---:R-:W-:Y:S02]  /*a010*/  LEA R119, P1, R32, R25, 0x1 ;  /* 0x0000001920777211 */ /* 0x004fe400078208ff */
[----:B------:R1:W-:Y:S01]  /*a020*/  STL [R1+0x3c8], R120 ;  /* 0x0003c87801007387 */ /* 0x0003e20000100800 */
[----:B------:R-:W-:-:S03]  /*a030*/  IMAD R27, R50, 0x2, R35 ;  /* 0x00000002321b7824 */ /* 0x000fc600078e0223 */
[----:B------:R2:W-:Y:S01]  /*a040*/  STL [R1+0x3d0], R119 ;  /* 0x0003d07701007387 */ /* 0x0005e20000100800 */
[----:B0-----:R-:W-:Y:S02]  /*a050*/  LEA R118, P2, R29, R25, 0x1 ;  /* 0x000000191d767211 */ /* 0x001fe400078408ff */
[----:B-1----:R-:W-:-:S03]  /*a060*/  LEA.HI.X.SX32 R120, R31, R24, 0x1, P0 ;  /* 0x000000181f787211 */ /* 0x002fc600000f0eff */
[----:B------:R0:W-:Y:S01]  /*a070*/  STL [R1+0x3d8], R118 ;  /* 0x0003d87601007387 */ /* 0x0001e20000100800 */
[----:B------:R-:W-:Y:S01]  /*a080*/  IMAD R31, R50, 0x2, R27 ;  /* 0x00000002321f7824 */ /* 0x000fe200078e021b */
[-C--:B--2---:R-:W-:Y:S02]  /*a090*/  LEA.HI.X.SX32 R119, R32, R24.reuse, 0x1, P1 ;  /* 0x0000001820777211 */ /* 0x084fe400008f0eff */
[----:B------:R1:W-:Y:S04]  /*a0a0*/  STL [R1+0x3c4], R120 ;  /* 0x0003c47801007387 */ /* 0x0003e80000100800 */
[----:B------:R2:W-:Y:S01]  /*a0b0*/  STL [R1+0x3cc], R119 ;  /* 0x0003cc7701007387 */ /* 0x0005e20000100800 */
[----:B0-----:R-:W-:Y:S02]  /*a0c0*/  LEA.HI.X.SX32 R118, R29, R24, 0x1, P2 ;  /* 0x000000181d767211 */ /* 0x001fe400010f0eff */
        /* <DEDUP_REMOVED lines=12> */
[C---:B------:R-:W-:Y:S01]  /*a190*/  IMAD R29, R50.reuse, 0x2, R26 ;  /* 0x00000002321d7824 */ /* 0x040fe200078e021a */
[----:B0-----:R-:W-:Y:S02]  /*a1a0*/  LEA.HI.X.SX32 R118, R33, R24, 0x1, P2 ;  /* 0x0000001821767211 */ /* 0x001fe400010f0eff */
[----:B------:R-:W-:Y:S01]  /*a1b0*/  CS2R R32, SRZ ;  /* 0x0000000000207805 */ /* 0x000fe2000001ff00 */
[----:B------:R-:W-:Y:S01]  /*a1c0*/  IMAD R50, R50, 0x2, R29 ;  /* 0x0000000232327824 */ /* 0x000fe200078e021d */
        /* <DEDUP_REMOVED lines=12> */
[----:B0-----:R-:W-:Y:S02]  /*a290*/  LEA.HI.X.SX32 R118, R27, R24, 0x1, P2 ;  /* 0x000000181b767211 */ /* 0x001fe400010f0eff */
[----:B-1----:R-:W-:-:S03]  /*a2a0*/  LEA R120, P2, R29, R25, 0x1 ;  /* 0x000000191d787211 */ /* 0x002fc600078408ff */
[----:B------:R0:W-:Y:S01]  /*a2b0*/  STL [R1+0x40c], R118 ;  /* 0x00040c7601007387 */ /* 0x0001e20000100800 */
[----:B--2---:R-:W-:-:S05]  /*a2c0*/  LEA R119, P0, R31, R25, 0x1 ;  /* 0x000000191f777211 */ /* 0x004fca00078008ff */
[----:B------:R1:W-:Y:S01]  /*a2d0*/  STL [R1+0x414], R119 ;  /* 0x0004147701007387 */ /* 0x0003e20000100800 */
[----:B0-----:R-:W-:-:S05]  /*a2e0*/  LEA R118, P1, R26, R25, 0x1 ;  /* 0x000000191a767211 */ /* 0x001fca00078208ff */
[----:B------:R0:W-:Y:S01]  /*a2f0*/  STL [R1+0x418], R118 ;  /* 0x0004187601007387 */ /* 0x0001e20000100800 */
[----:B-1----:R-:W-:-:S03]  /*a300*/  LEA R119, P3, R50, R25, 0x1 ;  /* 0x0000001932777211 */ /* 0x002fc600078608ff */
[----:B------:R1:W-:Y:S04]  /*a310*/  STL [R1+0x41c], R120 ;  /* 0x00041c7801007387 */ /* 0x0003e80000100800 */
[----:B------:R2:W-:Y:S01]  /*a320*/  STL [R1+0x234], R119 ;  /* 0x0002347701007387 */ /* 0x0005e20000100800 */
[-C--:B0-----:R-:W-:Y:S02]  /*a330*/  LEA.HI.X.SX32 R118, R31, R24.reuse, 0x1, P0 ;  /* 0x000000181f767211 */ /* 0x081fe400000f0eff */
[----:B------:R-:W-:Y:S02]  /*a340*/  CS2R R30, SRZ ;  /* 0x00000000001e7805 */ /* 0x000fe4000001ff00 */
[----:B-1----:R-:W-:Y:S01]  /*a350*/  LEA.HI.X.SX32 R120, R26, R24, 0x1, P1 ;  /* 0x000000181a787211 */ /* 0x002fe200008f0eff */
[----:B------:R0:W-:Y:S01]  /*a360*/  STL [R1+0x224], R118 ;  /* 0x0002247601007387 */ /* 0x0001e20000100800 */
[----:B------:R-:W-:-:S02]  /*a370*/  CS2R R26, SRZ ;  /* 0x00000000001a7805 */ /* 0x000fc4000001ff00 */
[-C--:B--2---:R-:W-:Y:S01]  /*a380*/  LEA.HI.X.SX32 R119, R29, R24.reuse, 0x1, P2 ;  /* 0x000000181d777211 */ /* 0x084fe200010f0eff */
[----:B------:R1:W-:Y:S04]  /*a390*/  STL [R1+0x22c], R120 ;  /* 0x00022c7801007387 */ /* 0x0003e80000100800 */
[----:B------:R2:W-:Y:S01]  /*a3a0*/  STL [R1+0x230], R119 ;  /* 0x0002307701007387 */ /* 0x0005e20000100800 */
[----:B0-----:R-:W-:Y:S02]  /*a3b0*/  LEA.HI.X.SX32 R118, R50, R24, 0x1, P3 ;  /* 0x0000001832767211 */ /* 0x001fe400018f0eff */
[----:B------:R-:W-:Y:S02]  /*a3c0*/  CS2R R24, SRZ ;  /* 0x0000000000187805 */ /* 0x000fe4000001ff00 */
[----:B------:R-:W-:-:S02]  /*a3d0*/  CS2R R50, SRZ ;  /* 0x0000000000327805 */ /* 0x000fc4000001ff00 */
[C---:B-1----:R-:W-:Y:S01]  /*a3e0*/  LOP3.LUT R120, R28.reuse, 0x2, RZ, 0xfc, !PT ;  /* 0x000000021c787812 */ /* 0x042fe200078efcff */
[----:B------:R0:W-:Y:S01]  /*a3f0*/  STL [R1+0x228], R118 ;  /* 0x0002287601007387 */ /* 0x0001e20000100800 */
[C---:B------:R-:W-:Y:S02]  /*a400*/  LOP3.LUT R120, R28.reuse, 0x8, RZ, 0xfc, !PT ;  /* 0x000000081c787812 */ /* 0x040fe400078efcff */
[C---:B--2---:R-:W-:Y:S02]  /*a410*/  LOP3.LUT R119, R28.reuse, 0x4, RZ, 0xfc, !PT ;  /* 0x000000041c777812 */ /* 0x044fe400078efcff */
[C---:B------:R-:W-:Y:S02]  /*a420*/  LOP3.LUT R119, R28.reuse, 0xa, RZ, 0xfc, !PT ;  /* 0x0000000a1c777812 */ /* 0x040fe400078efcff */
[C---:B------:R-:W-:Y:S02]  /*a430*/  LOP3.LUT R120, R28.reuse, 0x10, RZ, 0xfc, !PT ;  /* 0x000000101c787812 */ /* 0x040fe400078efcff */
[----:B------:R-:W-:-:S02]  /*a440*/  LOP3.LUT R119, R28, 0x12, RZ, 0xfc, !PT ;  /* 0x000000121c777812 */ /* 0x000fc400078efcff */
[C---:B0-----:R-:W-:Y:S02]  /*a450*/  LOP3.LUT R118, R28.reuse, 0x6, RZ, 0xfc, !PT ;  /* 0x000000061c767812 */ /* 0x041fe400078efcff */
[C---:B------:R-:W-:Y:S02]  /*a460*/  LOP3.LUT R118, R28.reuse, 0xc, RZ, 0xfc, !PT ;  /* 0x0000000c1c767812 */ /* 0x040fe400078efcff */
[C---:B------:R-:W-:Y:S02]  /*a470*/  LOP3.LUT R118, R28.reuse, 0x14, RZ, 0xfc, !PT ;  /* 0x000000141c767812 */ /* 0x040fe400078efcff */
[C---:B------:R-:W-:Y:S02]  /*a480*/  LOP3.LUT R118, R28.reuse, 0x1a, RZ, 0xfc, !PT ;  /* 0x0000001a1c767812 */ /* 0x040fe400078efcff */
[C---:B------:R-:W-:Y:S02]  /*a490*/  LOP3.LUT R118, R28.reuse, 0x22, RZ, 0xfc, !PT ;  /* 0x000000221c767812 */ /* 0x040fe400078efcff */
[----:B------:R-:W-:-:S02]  /*a4a0*/  LOP3.LUT R118, R28, 0x28, RZ, 0xfc, !PT ;  /* 0x000000281c767812 */ /* 0x000fc400078efcff */
[C---:B------:R-:W-:Y:S02]  /*a4b0*/  LOP3.LUT R118, R28.reuse, 0x30, RZ, 0xfc, !PT ;  /* 0x000000301c767812 */ /* 0x040fe400078efcff */
        /* <DEDUP_REMOVED lines=27> */
[----:B------:R-:W-:Y:S02]  /*a670*/  LOP3.LUT R120, R28, 0x4c, RZ, 0xfc, !PT ;  /* 0x0000004c1c787812 */ /* 0x000fe400078efcff */
[----:B------:R-:W-:-:S02]  /*a680*/  SHF.R.S32.HI R118, RZ, 0x7, R77 ;  /* 0x00000007ff767819 */ /* 0x000fc4000001144d */
[----:B------:R-:W-:Y:S02]  /*a690*/  CS2R R76, SRZ ;  /* 0x00000000004c7805 */ /* 0x000fe4000001ff00 */
[C---:B------:R-:W-:Y:S02]  /*a6a0*/  LOP3.LUT R119, R28.reuse, 0x50, RZ, 0xfc, !PT ;  /* 0x000000501c777812 */ /* 0x040fe400078efcff */
[C---:B------:R-:W-:Y:S01]  /*a6b0*/  LOP3.LUT R120, R28.reuse, 0x54, RZ, 0xfc, !PT ;  /* 0x000000541c787812 */ /* 0x040fe200078efcff */
[----:B------:R0:W-:Y:S01]  /*a6c0*/  STL [R1+0x444], R118 ;  /* 0x0004447601007387 */ /* 0x0001e20000100800 */
        /* <DEDUP_REMOVED lines=9> */
[----:B------:R-:W-:Y:S02]  /*a760*/  LOP3.LUT R120, R28, 0x76, RZ, 0xfc, !PT ;  /* 0x000000761c787812 */ /* 0x000fe400078efcff */
[----:B0-----:R-:W-:Y:S02]  /*a770*/  LOP3.LUT R118, R0, 0x20, RZ, 0x3c, !PT ;  /* 0x0000002000767812 */ /* 0x001fe400078e3cff */
[----:B------:R-:W-:Y:S02]  /*a780*/  LOP3.LUT R119, R28, 0x78, RZ, 0xfc, !PT ;  /* 0x000000781c777812 */ /* 0x000fe400078efcff */
[----:B------:R-:W-:Y:S02]  /*a790*/  CS2R R28, SRZ ;  /* 0x00000000001c7805 */ /* 0x000fe4000001ff00 */
[C---:B------:R-:W-:Y:S01]  /*a7a0*/  LOP3.LUT R120, R0.reuse, 0x40, RZ, 0x3c, !PT ;  /* 0x0000004000787812 */ /* 0x040fe200078e3cff */
[----:B------:R0:W-:Y:S01]  /*a7b0*/  STL [R1+0x548], R118 ;  /* 0x0005487601007387 */ /* 0x0001e20000100800 */
[----:B------:R-:W-:-:S03]  /*a7c0*/  LOP3.LUT R119, R0, 0x60, RZ, 0x3c, !PT ;  /* 0x0000006000777812 */ /* 0x000fc600078e3cff */
[----:B------:R1:W-:Y:S04]  /*a7d0*/  STL [R1+0x544], R120 ;  /* 0x0005447801007387 */ /* 0x0003e80000100800 */
[----:B------:R2:W-:Y:S01]  /*a7e0*/  STL [R1+0x540], R119 ;  /* 0x0005407701007387 */ /* 0x0005e20000100800 */
[C---:B0-----:R-:W-:Y:S02]  /*a7f0*/  LOP3.LUT R118, R2.reuse, 0x10, RZ, 0x3c, !PT ;  /* 0x0000001002767812 */ /* 0x041fe400078e3cff */
[C---:B------:R-:W-:Y:S02]  /*a800*/  LOP3.LUT R118, R2.reuse, 0x40, RZ, 0x3c, !PT ;  /* 0x0000004002767812 */ /* 0x040fe400078e3cff */
[C---:B-1----:R-:W-:Y:S02]  /*a810*/  LOP3.LUT R120, R2.reuse, 0x20, RZ, 0x3c, !PT ;  /* 0x0000002002787812 */ /* 0x042fe400078e3cff */
[----:B------:R-:W-:-:S02]  /*a820*/  LOP3.LUT R120, R2, 0x50, RZ, 0x3c, !PT ;  /* 0x0000005002787812 */ /* 0x000fc400078e3cff */
[C---:B--2---:R-:W-:Y:S02]  /*a830*/  LOP3.LUT R119, R2.reuse, 0x30, RZ, 0x3c, !PT ;  /* 0x0000003002777812 */ /* 0x044fe400078e3cff */
[C---:B------:R-:W-:Y:S02]  /*a840*/  LOP3.LUT R119, R2.reuse, 0x60, RZ, 0x3c, !PT ;  /* 0x0000006002777812 */ /* 0x040fe400078e3cff */
[----:B------:R-:W-:-:S07]  /*a850*/  LOP3.LUT R118, R2, 0x70, RZ, 0x3c, !PT ;  /* 0x0000007002767812 */ /* 0x000fce00078e3cff */
.L_x_1:
[----:B------:R-:W0:Y:S01]  /*a860*/  S2R R121, SR_TID.X ;  /* 0x0000000000797919 */ /* 0x000e220000002100 */
[----:B------:R-:W-:Y:S01]  /*a870*/  UIMAD UR5, UR4, -0x80, UR46 ;  /* 0xffffff80040578a4 */ /* 0x000fe2000f8e022e */
[----:B------:R-:W2:Y:S04]  /*a880*/  LDL R119, [R1+0x228] ;  /* 0x0002280001777983 */ /* 0x000ea80000100800 */
[----:B------:R-:W2:Y:S04]  /*a890*/  LDL R118, [R1+0x234] ;  /* 0x0002340001767983 */ /* 0x000ea80000100800 */
[----:B------:R-:W-:Y:S04]  /*a8a0*/  STL [R1+0x6b0], R206 ;  /* 0x0006b0ce01007387 */ /* 0x000fe80000100800 */
[----:B------:R-:W-:Y:S04]  /*a8b0*/  STL [R1+0x6ac], R116 ;  /* 0x0006ac7401007387 */ /* 0x000fe80000100800 */
[----:B------:R-:W-:Y:S04]  /*a8c0*/  STL [R1+0x6a8], R97 ;  /* 0x0006a86101007387 */ /* 0x000fe80000100800 */
[----:B------:R1:W-:Y:S04]  /*a8d0*/  STL [R1+0x6a4], R108 ;  /* 0x0006a46c01007387 */ /* 0x0003e80000100800 */
[----:B------:R3:W-:Y:S01]  /*a8e0*/  STL [R1+0x6a0], R18 ;  /* 0x0006a01201007387 */ /* 0x0007e20000100800 */
[----:B0-----:R-:W-:-:S03]  /*a8f0*/  SHF.R.U32.HI R121, RZ, 0x6, R121 ;  /* 0x00000006ff797819 */ /* 0x001fc60000011679 */
[----:B------:R-:W-:Y:S01]  /*a900*/  STL [R1+0x69c], R100 ;  /* 0x00069c6401007387 */ /* 0x000fe20000100800 */
[----:B------:R-:W-:-:S03]  /*a910*/  SGXT.U32 R121, R121, 0x1 ;  /* 0x000000017979781a */ /* 0x000fc60000000000 */
[----:B------:R0:W-:Y:S01]  /*a920*/  STL [R1+0x698], R6 ;  /* 0x0006980601007387 */ /* 0x0001e20000100800 */
[----:B------:R-:W-:-:S03]  /*a930*/  LOP3.LUT R121, R121, 0x2, RZ, 0xfc, !PT ;  /* 0x0000000279797812 */ /* 0x000fc600078efcff */
[----:B-1----:R-:W4:Y:S01]  /*a940*/  LDL R108, [R1+0x41c] ;  /* 0x00041c00016c7983 */ /* 0x002f220000100800 */
[----:B------:R-:W-:-:S03]  /*a950*/  ISETP.GE.AND P0, PT, R121, UR5, PT ;  /* 0x0000000579007c0c */ /* 0x000fc6000bf06270 */
[----:B---3--:R-:W3:Y:S04]  /*a960*/  LDL R18, [R1+0x22c] ;  /* 0x00022c0001127983 */ /* 0x008ee80000100800 */
[----:B------:R-:W3:Y:S04]  /*a970*/  LDL R121, [R1+0x230] ;  /* 0x0002300001797983 */ /* 0x000ee80000100800 */
[----:B0-----:R-:W3:Y:S01]  /*a980*/  LDL R6, [R1+0x418] ;  /* 0x0004180001067983 */ /* 0x001ee20000100800 */
[----:B------:R-:W0:Y:S01]  /*a990*/  S2R R120, SR_TID.X ;  /* 0x0000000000787919 */ /* 0x000e220000002100 */
[----:B------:R-:W1:Y:S01]  /*a9a0*/  S2R R159, SR_TID.X ;  /* 0x00000000009f7919 */ /* 0x000e620000002100 */
[----:B------:R-:W1:Y:S01]  /*a9b0*/  S2R R97, SR_TID.X ;  /* 0x0000000000617919 */ /* 0x000e620000002100 */
[----:B------:R-:W-:Y:S01]  /*a9c0*/  PRMT R126, RZ, 0x7610, R126 ;  /* 0x00007610ff7e7816 */ /* 0x000fe2000000007e */
[----:B------:R-:W3:Y:S01]  /*a9d0*/  LDL R116, [R1+0x414] ;  /* 0x0004140001747983 */ /* 0x000ee20000100800 */
[----:B------:R-:W-:-:S03]  /*a9e0*/  PRMT R166, RZ, 0x7610, R166 ;  /* 0x00007610ffa67816 */ /* 0x000fc600000000a6 */
[----:B------:R-:W3:Y:S01]  /*a9f0*/  LDL R100, [R1+0x40c] ;  /* 0x00040c0001647983 */ /* 0x000ee20000100800 */
[----:B0-----:R-:W-:-:S04]  /*aa00*/  SHF.R.U32.HI R120, RZ, 0x6, R120 ;  /* 0x00000006ff787819 */ /* 0x001fc80000011678 */
[----:B------:R-:W-:-:S04]  /*aa10*/  SGXT.U32 R120, R120, 0x1 ;  /* 0x000000017878781a */ /* 0x000fc80000000000 */
[----:B------:R-:W-:-:S04]  /*aa20*/  LOP3.LUT R120, R120, 0x4, RZ, 0xfc, !PT ;  /* 0x0000000478787812 */ /* 0x000fc800078efcff */
[----:B------:R-:W-:Y:S02]  /*aa30*/  ISETP.GE.AND P2, PT, R120, UR5, PT ;  /* 0x0000000578007c0c */ /* 0x000fe4000bf46270 */
[----:B------:R-:W0:Y:S01]  /*aa40*/  S2R R120, SR_TID.X ;  /* 0x0000000000787919 */ /* 0x000e220000002100 */
[----:B-1----:R-:W-:Y:S02]  /*aa50*/  SHF.R.U32.HI R159, RZ, 0x6, R159 ;  /* 0x00000006ff9f7819 */ /* 0x002fe4000001169f */
[----:B------:R-:W-:Y:S02]  /*aa60*/  SHF.R.U32.HI R97, RZ, 0x6, R97 ;  /* 0x00000006ff617819 */ /* 0x000fe40000011661 */
[----:B------:R-:W-:Y:S02]  /*aa70*/  SGXT.U32 R159, R159, 0x1 ;  /* 0x000000019f9f781a */ /* 0x000fe40000000000 */
[----:B------:R-:W-:Y:S02]  /*aa80*/  SGXT.U32 R97, R97, 0x1 ;  /* 0x000000016161781a */ /* 0x000fe40000000000 */
[----:B------:R-:W-:-:S02]  /*aa90*/  LOP3.LUT R159, R159, 0x6, RZ, 0xfc, !PT ;  /* 0x000000069f9f7812 */ /* 0x000fc400078efcff */
[----:B------:R-:W-:Y:S02]  /*aaa0*/  LOP3.LUT R97, R97, 0xa, RZ, 0xfc, !PT ;  /* 0x0000000a61617812 */ /* 0x000fe400078efcff */
[----:B------:R-:W-:Y:S02]  /*aab0*/  ISETP.GE.AND P3, PT, R159, UR5, PT ;  /* 0x000000059f007c0c */ /* 0x000fe4000bf66270 */
[----:B0-----:R-:W-:-:S04]  /*aac0*/  SHF.R.U32.HI R120, RZ, 0x6, R120 ;  /* 0x00000006ff787819 */ /* 0x001fc80000011678 */
[----:B------:R-:W-:-:S04]  /*aad0*/  SGXT.U32 R120, R120, 0x1 ;  /* 0x000000017878781a */ /* 0x000fc80000000000 */
[----:B------:R-:W-:-:S04]  /*aae0*/  LOP3.LUT R120, R120, 0x8, RZ, 0xfc, !PT ;  /* 0x0000000878787812 */ /* 0x000fc800078efcff */
[----:B------:R-:W-:Y:S02]  /*aaf0*/  ISETP.GE.AND P4, PT, R120, UR5, PT ;  /* 0x0000000578007c0c */ /* 0x000fe4000bf86270 */
[----:B------:R-:W3:Y:S01]  /*ab00*/  LDL R120, [R1+0x224] ;  /* 0x0002240001787983 */ /* 0x000ee20000100800 */
[----:B------:R-:W-:-:S03]  /*ab10*/  ISETP.GE.AND P1, PT, R97, UR5, PT ;  /* 0x0000000561007c0c */ /* 0x000fc6000bf26270 */
[----:B------:R-:W3:Y:S04]  /*ab20*/  LDL R97, [R1+0x410] ;  /* 0x0004100001617983 */ /* 0x000ee80000100800 */
[----:B--2---:R4:W2:Y:S02]  /*ab30*/  @!P0 LDG.E.U16 R126, desc[UR18][R118.64] ;  /* 0x00000012767e8981 */ /* 0x0048a4000c1e1500 */
[----:B----4-:R-:W-:Y:S02]  /*ab40*/  @!P2 IMAD.MOV.U32 R118, RZ, RZ, R108 ;  /* 0x000000ffff76a224 */ /* 0x010fe400078e006c */
[----:B---3--:R-:W-:Y:S01]  /*ab50*/  @!P2 IMAD.MOV.U32 R119, RZ, RZ, R121 ;  /* 0x000000ffff77a224 */ /* 0x008fe200078e0079 */
[----:B------:R-:W0:Y:S04]  /*ab60*/  S2R R108, SR_TID.X ;  /* 0x00000000006c7919 */ /* 0x000e280000002100 */
[----:B------:R1:W3:Y:S01]  /*ab70*/  @!P2 LDG.E.U16 R166, desc[UR18][R118.64] ;  /* 0x0000001276a6a981 */ /* 0x0002e2000c1e1500 */
[----:B------:R-:W4:Y:S01]  /*ab80*/  S2R R159, SR_TID.X ;  /* 0x00000000009f7919 */ /* 0x000f220000002100 */
[----:B------:R-:W-:-:S02]  /*ab90*/  PRMT R182, RZ, 0x7610, R182 ;  /* 0x00007610ffb67816 */ /* 0x000fc400000000b6 */
[----:B------:R-:W-:Y:S01]  /*aba0*/  PRMT R141, RZ, 0x7610, R141 ;  /* 0x00007610ff8d7816 */ /* 0x000fe2000000008d */
[----:B------:R-:W2:Y:S01]  /*abb0*/  LDL R121, [R1+0x3f4] ;  /* 0x0003f40001797983 */ /* 0x000ea20000100800 */
[----:B-1----:R-:W-:-:S03]  /*abc0*/  @!P3 IMAD.MOV.U32 R118, RZ, RZ, R6 ;  /* 0x000000ffff76b224 */ /* 0x002fc600078e0006 */
[----:B------:R-:W3:Y:S01]  /*abd0*/  LDL R6, [R1+0x408] ;  /* 0x0004080001067983 */ /* 0x000ee20000100800 */
[----:B------:R-:W-:-:S03]  /*abe0*/  @!P3 IMAD.MOV.U32 R119, RZ, RZ, R18 ;  /* 0x000000ffff77b224 */ /* 0x000fc600078e0012 */
[----:B------:R-:W2:Y:S04]  /*abf0*/  LDL R18, [R1+0x404] ;  /* 0x0004040001127983 */ /* 0x000ea80000100800 */
[----:B------:R1:W2:Y:S01]  /*ac00*/  @!P3 LDG.E.U16 R182, desc[UR18][R118.64] ;  /* 0x0000001276b6b981 */ /* 0x0002a2000c1e1500 */
[----:B0-----:R-:W-:-:S04]  /*ac10*/  LEA.HI R108, R108, 0xe, RZ, 0x1a ;  /* 0x0000000e6c6c7811 */ /* 0x001fc800078fd0ff */
[----:B------:R-:W-:Y:S02]  /*ac20*/  ISETP.GE.AND P2, PT, R108, UR5, PT ;  /* 0x000000056c007c0c */ /* 0x000fe4000bf46270 */
[----:B------:R-:W0:Y:S01]  /*ac30*/  S2R R108, SR_TID.X ;  /* 0x00000000006c7919 */ /* 0x000e220000002100 */
[----:B----4-:R-:W-:-:S04]  /*ac40*/  SHF.R.U32.HI R159, RZ, 0x6, R159 ;  /* 0x00000006ff9f7819 */ /* 0x010fc8000001169f */
[----:B------:R-:W-:-:S04]  /*ac50*/  SGXT.U32 R159, R159, 0x1 ;  /* 0x000000019f9f781a */ /* 0x000fc80000000000 */
[----:B------:R-:W-:Y:S01]  /*ac60*/  LOP3.LUT R159, R159, 0xc, RZ, 0xfc, !PT ;  /* 0x0000000c9f9f7812 */ /* 0x000fe200078efcff */
[----:B-1----:R-:W-:Y:S01]  /*ac70*/  @!P4 IMAD.MOV.U32 R118, RZ, RZ, R116 ;  /* 0x000000ffff76c224 */ /* 0x002fe200078e0074 */
[----:B------:R-:W-:Y:S01]  /*ac80*/  PRMT R125, RZ, 0x7610, R125 ;  /* 0x00007610ff7d7816 */ /* 0x000fe2000000007d */
[----:B------:R-:W4:Y:S01]  /*ac90*/  LDL R116, [R1+0x3fc] ;  /* 0x0003fc0001747983 */ /* 0x000f220000100800 */
[----:B------:R-:W-:Y:S02]  /*aca0*/  ISETP.GE.AND P0, PT, R159, UR5, PT ;  /* 0x000000059f007c0c */ /* 0x000fe4000bf06270 */
[----:B0-----:R-:W-:-:S04]  /*acb0*/  SHF.R.U32.HI R108, RZ, 0x6, R108 ;  /* 0x00000006ff6c7819 */ /* 0x001fc8000001166c */
[----:B------:R-:W-:-:S04]  /*acc0*/  SGXT.U32 R108, R108, 0x1 ;  /* 0x000000016c6c781a */ /* 0x000fc80000000000 */
[----:B------:R-:W-:Y:S01]  /*acd0*/  LOP3.LUT R108, R108, 0x10, RZ, 0xfc, !PT ;  /* 0x000000106c6c7812 */ /* 0x000fe200078efcff */
[----:B------:R-:W-:Y:S02]  /*ace0*/  @!P4 IMAD.MOV.U32 R119, RZ, RZ, R120 ;  /* 0x000000ffff77c224 */ /* 0x000fe400078e0078 */
[----:B------:R-:W0:Y:S03]  /*acf0*/  S2R R120, SR_TID.X ;  /* 0x0000000000787919 */ /* 0x000e260000002100 */
[----:B------:R1:W4:Y:S02]  /*ad00*/  @!P4 LDG.E.U16 R141, desc[UR18][R118.64] ;  /* 0x00000012768dc981 */ /* 0x000324000c1e1500 */
[----:B-1----:R-:W-:Y:S02]  /*ad10*/  @!P1 IMAD.MOV.U32 R118, RZ, RZ, R97 ;  /* 0x000000ffff769224 */ /* 0x002fe400078e0061 */
[----:B------:R-:W-:Y:S01]  /*ad20*/  @!P1 IMAD.MOV.U32 R119, RZ, RZ, R100 ;  /* 0x000000ffff779224 */ /* 0x000fe200078e0064 */
[----:B------:R-:W-:Y:S01]  /*ad30*/  ISETP.GE.AND P3, PT, R108, UR5, PT ;  /* 0x000000056c007c0c */ /* 0x000fe2000bf66270 */
[----:B------:R-:W4:Y:S04]  /*ad40*/  LDL R100, [R1+0x3ec] ;  /* 0x0003ec0001647983 */ /* 0x000f280000100800 */
[----:B------:R3:W4:Y:S04]  /*ad50*/  @!P1 LDG.E.U16 R125, desc[UR18][R118.64] ;  /* 0x00000012767d9981 */ /* 0x000728000c1e1500 */
[----:B------:R-:W4:Y:S01]  /*ad60*/  LDL R108, [R1+0x400] ;  /* 0x00040000016c7983 */ /* 0x000f220000100800 */
[----:B------:R-:W-:-:S03]  /*ad70*/  PRMT R169, RZ, 0x7610, R169 ;  /* 0x00007610ffa97816 */ /* 0x000fc600000000a9 */
[----:B------:R-:W4:Y:S01]  /*ad80*/  LDL R97, [R1+0x3f0] ;  /* 0x0003f00001617983 */ /* 0x000f220000100800 */
[----:B0-----:R-:W-:-:S04]  /*ad90*/  SHF.R.U32.HI R120, RZ, 0x6, R120 ;  /* 0x00000006ff787819 */ /* 0x001fc80000011678 */
[----:B------:R-:W-:-:S04]  /*ada0*/  SGXT.U32 R120, R120, 0x1 ;  /* 0x000000017878781a */ /* 0x000fc80000000000 */
[----:B------:R-:W-:-:S04]  /*adb0*/  LOP3.LUT R120, R120, 0x12, RZ, 0xfc, !PT ;  /* 0x0000001278787812 */ /* 0x000fc800078efcff */
[----:B------:R-:W-:Y:S02]  /*adc0*/  ISETP.GE.AND P4, PT, R120, UR5, PT ;  /* 0x0000000578007c0c */ /* 0x000fe4000bf86270 */
[----:B------:R-:W4:Y:S01]  /*add0*/  LDL R120, [R1+0x3f8] ;  /* 0x0003f80001787983 */ /* 0x000f220000100800 */
[----:B---3--:R-:W-:Y:S02]  /*ade0*/  @!P0 IMAD.MOV.U32 R118, RZ, RZ, R6 ;  /* 0x000000ffff768224 */ /* 0x008fe400078e0006 */
[----:B------:R-:W0:Y:S01]  /*adf0*/  S2R R6, SR_TID.X ;  /* 0x0000000000067919 */ /* 0x000e220000002100 */
[----:B--2---:R-:W-:Y:S02]  /*ae00*/  @!P0 IMAD.MOV.U32 R119, RZ, RZ, R18 ;  /* 0x000000ffff778224 */ /* 0x004fe400078e0012 */
[----:B------:R-:W2:Y:S04]  /*ae10*/  LDL R18, [R1+0x3e4] ;  /* 0x0003e40001127983 */ /* 0x000ea80000100800 */
[----:B------:R4:W3:Y:S01]  /*ae20*/  @!P0 LDG.E.U16 R169, desc[UR18][R118.64] ;  /* 0x0000001276a98981 */ /* 0x0008e2000c1e1500 */
[----:B0-----:R-:W-:-:S04]  /*ae30*/  SHF.R.U32.HI R6, RZ, 0x6, R6 ;  /* 0x00000006ff067819 */ /* 0x001fc80000011606 */
[----:B------:R-:W-:-:S04]  /*ae40*/  SGXT.U32 R6, R6, 0x1 ;  /* 0x000000010606781a */ /* 0x000fc80000000000 */
[----:B------:R-:W-:-:S04]  /*ae50*/  LOP3.LUT R6, R6, 0x14, RZ, 0xfc, !PT ;  /* 0x0000001406067812 */ /* 0x000fc800078efcff */
[----:B------:R-:W-:Y:S02]  /*ae60*/  ISETP.GE.AND P0, PT, R6, UR5, PT ;  /* 0x0000000506007c0c */ /* 0x000fe4000bf06270 */
[----:B------:R-:W3:Y:S01]  /*ae70*/  LDL R6, [R1+0x3e8] ;  /* 0x0003e80001067983 */ /* 0x000ee20000100800 */
[----:B----4-:R-:W-:-:S03]  /*ae80*/  @!P2 IMAD.MOV.U32 R119, RZ, RZ, R116 ;  /* 0x000000ffff77a224 */ /* 0x010fc600078e0074 */
[----:B------:R-:W4:Y:S01]  /*ae90*/  LDL R116, [R1+0x3dc] ;  /* 0x0003dc0001747983 */ /* 0x000f220000100800 */
[----:B------:R-:W-:Y:S02]  /*aea0*/  PRMT R180, RZ, 0x7610, R180 ;  /* 0x00007610ffb47816 */ /* 0x000fe400000000b4 */
[----:B------:R-:W-:Y:S02]  /*aeb0*/  PRMT R140, RZ, 0x7610, R140 ;  /* 0x00007610ff8c7816 */ /* 0x000fe4000000008c */
[----:B------:R-:W-:Y:S01]  /*aec0*/  PRMT R124, RZ, 0x7610, R124 ;  /* 0x00007610ff7c7816 */ /* 0x000fe2000000007c */
[----:B------:R-:W-:Y:S02]  /*aed0*/  @!P2 IMAD.MOV.U32 R118, RZ, RZ, R108 ;  /* 0x000000ffff76a224 */ /* 0x000fe400078e006c */
[----:B------:R-:W4:Y:S04]  /*aee0*/  LDL R108, [R1+0x3e0] ;  /* 0x0003e000016c7983 */ /* 0x000f280000100800 */
[----:B------:R0:W4:Y:S02]  /*aef0*/  @!P2 LDG.E.U16 R180, desc[UR18][R118.64] ;  /* 0x0000001276b4a981 */ /* 0x000124000c1e1500 */
[----:B0-----:R-:W-:-:S02]  /*af00*/  @!P3 IMAD.MOV.U32 R119, RZ, RZ, R121 ;  /* 0x000000ffff77b224 */ /* 0x001fc400078e0079 */
[----:B------:R-:W-:-:S05]  /*af10*/  @!P3 IMAD.MOV.U32 R118, RZ, RZ, R120 ;  /* 0x000000ffff76b224 */ /* 0x000fca00078e0078 */
[----:B------:R0:W4:Y:S02]  /*af20*/  @!P3 LDG.E.U16 R140, desc[UR18][R118.64] ;  /* 0x00000012768cb981 */ /* 0x000124000c1e1500 */
[----:B0-----:R-:W-:Y:S02]  /*af30*/  @!P4 IMAD.MOV.U32 R118, RZ, RZ, R97 ;  /* 0x000000ffff76c224 */ /* 0x001fe400078e0061 */
[----:B------:R-:W-:Y:S01]  /*af40*/  @!P4 IMAD.MOV.U32 R119, RZ, RZ, R100 ;  /* 0x000000ffff77c224 */ /* 0x000fe200078e0064 */
[----:B------:R-:W4:Y:S04]  /*af50*/  LDL R97, [R1+0x3d8] ;  /* 0x0003d80001617983 */ /* 0x000f280000100800 */
[----:B------:R-:W4:Y:S04]  /*af60*/  LDL R100, [R1+0x3d4] ;  /* 0x0003d40001647983 */ /* 0x000f280000100800 */
[----:B------:R2:W4:Y:S02]  /*af70*/  @!P4 LDG.E.U16 R124, desc[UR18][R118.64] ;  /* 0x00000012767cc981 */ /* 0x000524000c1e1500 */
[----:B--2---:R-:W-:-:S02]  /*af80*/  @!P0 IMAD.MOV.U32 R119, RZ, RZ, R18 ;  /* 0x000000ffff778224 */ /* 0x004fc400078e0012 */
[----:B------:R-:W2:Y:S01]  /*af90*/  LDL R18, [R1+0x3cc] ;  /* 0x0003cc0001127983 */ /* 0x000ea20000100800 */
[----:B---3--:R-:W-:-:S03]  /*afa0*/  @!P0 IMAD.MOV.U32 R118, RZ, RZ, R6 ;  /* 0x000000ffff768224 */ /* 0x008fc600078e0006 */
[----:B------:R-:W3:Y:S01]  /*afb0*/  LDL R6, [R1+0x3d0] ;  /* 0x0003d00001067983 */ /* 0x000ee20000100800 */
[----:B------:R-:W0:Y:S01]  /*afc0*/  S2R R159, SR_TID.X ;  /* 0x00000000009f7919 */ /* 0x000e220000002100 */
[----:B------:R-:W1:Y:S01]  /*afd0*/  S2R R121, SR_TID.X ;  /* 0x0000000000797919 */ /* 0x000e620000002100 */
[----:B------:R-:W4:Y:S01]  /*afe0*/  S2R R120, SR_TID.X ;  /* 0x0000000000787919 */ /* 0x000f220000002100 */
[----:B------:R-:W-:-:S06]  /*aff0*/  PRMT R170, RZ, 0x7610, R170 ;  /* 0x00007610ffaa7816 */ /* 0x000fcc00000000aa */
[----:B------:R4:W3:Y:S01]  /*b000*/  @!P0 LDG.E.U16 R170, desc[UR18][R118.64] ;  /* 0x0000001276aa8981 */ /* 0x0008e2000c1e1500 */
[----:B0-----:R-:W-:-:S04]  /*b010*/  SHF.R.U32.HI R159, RZ, 0x6, R159 ;  /* 0x00000006ff9f7819 */ /* 0x001fc8000001169f */
[----:B------:R-:W-:Y:S02]  /*b020*/  SGXT.U32 R159, R159, 0x1 ;  /* 0x000000019f9f781a */ /* 0x000fe40000000000 */
[----:B-1----:R-:W-:Y:S02]  /*b030*/  SHF.R.U32.HI R121, RZ, 0x6, R121 ;  /* 0x00000006ff797819 */ /* 0x002fe40000011679 */
[----:B------:R-:W-:Y:S02]  /*b040*/  LOP3.LUT R159, R159, 0x16, RZ, 0xfc, !PT ;  /* 0x000000169f9f7812 */ /* 0x000fe400078efcff */
[----:B------:R-:W-:Y:S02]  /*b050*/  SGXT.U32 R121, R121, 0x1 ;  /* 0x000000017979781a */ /* 0x000fe40000000000 */
[----:B------:R-:W-:Y:S02]  /*b060*/  ISETP.GE.AND P1, PT, R159, UR5, PT ;  /* 0x000000059f007c0c */ /* 0x000fe4000bf26270 */
[----:B------:R-:W-:Y:S01]  /*b070*/  LOP3.LUT R121, R121, 0x18, RZ, 0xfc, !PT ;  /* 0x0000001879797812 */ /* 0x000fe200078efcff */
[----:B------:R-:W3:Y:S03]  /*b080*/  LDL R159, [R1+0x3c8] ;  /* 0x0003c800019f7983 */ /* 0x000ee60000100800 */
[----:B------:R-:W-:-:S02]  /*b090*/  ISETP.GE.AND P2, PT, R121, UR5, PT ;  /* 0x0000000579007c0c */ /* 0x000fc4000bf46270 */
[----:B------:R-:W0:Y:S05]  /*b0a0*/  S2R R121, SR_TID.X ;  /* 0x0000000000797919 */ /* 0x000e2a0000002100 */
[----:B----4-:R-:W-:Y:S02]  /*b0b0*/  @!P1 IMAD.MOV.U32 R118, RZ, RZ, R108 ;  /* 0x000000ffff769224 */ /* 0x010fe400078e006c */
[----:B------:R-:W1:Y:S01]  /*b0c0*/  S2R R108, SR_TID.X ;  /* 0x00000000006c7919 */ /* 0x000e620000002100 */
[----:B------:R-:W-:Y:S01]  /*b0d0*/  @!P1 IMAD.MOV.U32 R119, RZ, RZ, R116 ;  /* 0x000000ffff779224 */ /* 0x000fe200078e0074 */
[----:B------:R-:W-:Y:S01]  /*b0e0*/  SHF.R.U32.HI R120, RZ, 0x6, R120 ;  /* 0x00000006ff787819 */ /* 0x000fe20000011678 */
[----:B------:R-:W4:Y:S03]  /*b0f0*/  S2R R116, SR_TID.X ;  /* 0x0000000000747919 */ /* 0x000f260000002100 */
[----:B------:R-:W-:-:S04]  /*b100*/  SGXT.U32 R120, R120, 0x1 ;  /* 0x000000017878781a */ /* 0x000fc80000000000 */
[----:B------:R-:W-:Y:S02]  /*b110*/  LOP3.LUT R120, R120, 0x1a, RZ, 0xfc, !PT ;  /* 0x0000001a78787812 */ /* 0x000fe400078efcff */
[----:B------:R-:W-:Y:S02]  /*b120*/  PRMT R178, RZ, 0x7610, R178 ;  /* 0x00007610ffb27816 */ /* 0x000fe400000000b2 */
[----:B------:R-:W-:Y:S02]  /*b130*/  ISETP.GE.AND P3, PT, R120, UR5, PT ;  /* 0x0000000578007c0c */ /* 0x000fe4000bf66270 */
[----:B------:R-:W-:Y:S01]  /*b140*/  PRMT R139, RZ, 0x7610, R139 ;  /* 0x00007610ff8b7816 */ /* 0x000fe2000000008b */
[----:B------:R-:W3:Y:S04]  /*b150*/  LDL R120, [R1+0x3c0] ;  /* 0x0003c00001787983 */ /* 0x000ee80000100800 */
[----:B------:R1:W3:Y:S01]  /*b160*/  @!P1 LDG.E.U16 R178, desc[UR18][R118.64] ;  /* 0x0000001276b29981 */ /* 0x0002e2000c1e1500 */
[----:B0-----:R-:W-:-:S02]  /*b170*/  SHF.R.U32.HI R121, RZ, 0x6, R121 ;  /* 0x00000006ff797819 */ /* 0x001fc40000011679 */
[----:B------:R-:W-:Y:S02]  /*b180*/  PRMT R123, RZ, 0x7610, R123 ;  /* 0x00007610ff7b7816 */ /* 0x000fe4000000007b */
[----:B------:R-:W-:Y:S01]  /*b190*/  SGXT.U32 R121, R121, 0x1 ;  /* 0x000000017979781a */ /* 0x000fe20000000000 */
[----:B-1----:R-:W-:Y:S02]  /*b1a0*/  @!P2 IMAD.MOV.U32 R118, RZ, RZ, R97 ;  /* 0x000000ffff76a224 */ /* 0x002fe400078e0061 */
[----:B------:R-:W-:Y:S01]  /*b1b0*/  @!P2 IMAD.MOV.U32 R119, RZ, RZ, R100 ;  /* 0x000000ffff77a224 */ /* 0x000fe200078e0064 */
[----:B------:R-:W-:Y:S01]  /*b1c0*/  SHF.R.U32.HI R108, RZ, 0x6, R108 ;  /* 0x00000006ff6c7819 */ /* 0x000fe2000001166c */
[----:B------:R-:W3:Y:S01]  /*b1d0*/  LDL R100, [R1+0x3ac] ;  /* 0x0003ac0001647983 */ /* 0x000ee20000100800 */
[----:B------:R-:W-:-:S03]  /*b1e0*/  LOP3.LUT R121, R121, 0x1c, RZ, 0xfc, !PT ;  /* 0x0000001c79797812 */ /* 0x000fc600078efcff */
[----:B------:R2:W3:Y:S01]  /*b1f0*/  @!P2 LDG.E.U16 R139, desc[UR18][R118.64] ;  /* 0x00000012768ba981 */ /* 0x0004e2000c1e1500 */
[----:B------:R-:W-:Y:S02]  /*b200*/  SGXT.U32 R108, R108, 0x1 ;  /* 0x000000016c6c781a */ /* 0x000fe40000000000 */
[----:B------:R-:W-:Y:S01]  /*b210*/  ISETP.GE.AND P0, PT, R121, UR5, PT ;  /* 0x0000000579007c0c */ /* 0x000fe2000bf06270 */
[----:B------:R-:W3:Y:S01]  /*b220*/  LDL R97, [R1+0x3b0] ;  /* 0x0003b00001617983 */ /* 0x000ee20000100800 */
[----:B----4-:R-:W-:Y:S02]  /*b230*/  LEA.HI R116, R116, 0x1e, RZ, 0x1a ;  /* 0x0000001e74747811 */ /* 0x010fe400078fd0ff */
[----:B------:R-:W-:Y:S01]  /*b240*/  LOP3.LUT R108, R108, 0x20, RZ, 0xfc, !PT ;  /* 0x000000206c6c7812 */ /* 0x000fe200078efcff */
[----:B------:R-:W4:Y:S01]  /*b250*/  LDL R121, [R1+0x3bc] ;  /* 0x0003bc0001797983 */ /* 0x000f220000100800 */
[----:B------:R-:W-:Y:S02]  /*b260*/  ISETP.GE.AND P1, PT, R116, UR5, PT ;  /* 0x0000000574007c0c */ /* 0x000fe4000bf26270 */
[----:B------:R-:W-:Y:S01]  /*b270*/  ISETP.GE.AND P4, PT, R108, UR5, PT ;  /* 0x000000056c007c0c */ /* 0x000fe2000bf86270 */
[----:B------:R-:W4:Y:S04]  /*b280*/  LDL R116, [R1+0x3b4] ;  /* 0x0003b40001747983 */ /* 0x000f280000100800 */
[----:B------:R-:W4:Y:S01]  /*b290*/  LDL R108, [R1+0x3b8] ;  /* 0x0003b800016c7983 */ /* 0x000f220000100800 */
[----:B--2---:R-:W-:-:S03]  /*b2a0*/  @!P3 IMAD.MOV.U32 R119, RZ, RZ, R18 ;  /* 0x000000ffff77b224 */ /* 0x004fc600078e0012 */
[----:B------:R-:W2:Y:S01]  /*b2b0*/  LDL R18, [R1+0x3a4] ;  /* 0x0003a40001127983 */ /* 0x000ea20000100800 */
[----:B---3--:R-:W-:-:S03]  /*b2c0*/  @!P3 IMAD.MOV.U32 R118, RZ, RZ, R6 ;  /* 0x000000ffff76b224 */ /* 0x008fc600078e0006 */
[----:B------:R-:W3:Y:S04]  /*b2d0*/  LDL R6, [R1+0x3a8] ;  /* 0x0003a80001067983 */ /* 0x000ee80000100800 */
[----:B------:R0:W2:Y:S04]  /*b2e0*/  @!P3 LDG.E.U16 R123, desc[UR18][R118.64] ;  /* 0x00000012767bb981 */ /* 0x0000a8000c1e1500 */
[----:B------:R-:W4:Y:S01]  /*b2f0*/  LDL R119, [R1+0x3c4] ;  /* 0x0003c40001777983 */ /* 0x000f220000100800 */
[----:B0-----:R-:W0:Y:S01]  /*b300*/  S2R R118, SR_TID.X ;  /* 0x0000000000767919 */ /* 0x001e220000002100 */
[----:B------:R-:W1:Y:S01]  /*b310*/  S2R R206, SR_TID.X ;  /* 0x0000000000ce7919 */ /* 0x000e620000002100 */
[----:B------:R-:W-:-:S02]  /*b320*/  PRMT R173, RZ, 0x7610, R173 ;  /* 0x00007610ffad7816 */ /* 0x000fc400000000ad */
[----:B------:R-:W-:Y:S02]  /*b330*/  PRMT R177, RZ, 0x7610, R177 ;  /* 0x00007610ffb17816 */ /* 0x000fe400000000b1 */
[----:B0-----:R-:W-:-:S04]  /*b340*/  SHF.R.U32.HI R118, RZ, 0x6, R118 ;  /* 0x00000006ff767819 */ /* 0x001fc80000011676 */
[----:B------:R-:W-:Y:S02]  /*b350*/  SGXT.U32 R118, R118, 0x1 ;  /* 0x000000017676781a */ /* 0x000fe40000000000 */
[----:B-1----:R-:W-:Y:S02]  /*b360*/  SHF.R.U32.HI R206, RZ, 0x6, R206 ;  /* 0x00000006ffce7819 */ /* 0x002fe400000116ce */
[----:B------:R-:W-:Y:S02]  /*b370*/  LOP3.LUT R118, R118, 0x24, RZ, 0xfc, !PT ;  /* 0x0000002476767812 */ /* 0x000fe400078efcff */
[----:B------:R-:W-:Y:S02]  /*b380*/  SGXT.U32 R206, R206, 0x1 ;  /* 0x00000001cece781a */ /* 0x000fe40000000000 */
[----:B------:R-:W-:Y:S01]  /*b390*/  ISETP.GE.AND P3, PT, R118, UR5, PT ;  /* 0x0000000576007c0c */ /* 0x000fe2000bf66270 */
[----:B------:R-:W-:Y:S01]  /*b3a0*/  @!P0 IMAD.MOV.U32 R118, RZ, RZ, R159 ;  /* 0x000000ffff768224 */ /* 0x000fe200078e009f */
[----:B------:R-:W-:-:S04]  /*b3b0*/  LOP3.LUT R206, R206, 0x22, RZ, 0xfc, !PT ;  /* 0x00000022cece7812 */ /* 0x000fc800078efcff */
[----:B------:R-:W-:Y:S02]  /*b3c0*/  ISETP.GE.AND P2, PT, R206, UR5, PT ;  /* 0x00000005ce007c0c */ /* 0x000fe4000bf46270 */
[----:B------:R-:W-:Y:S01]  /*b3d0*/  PRMT R138, RZ, 0x7610, R138 ;  /* 0x00007610ff8a7816 */ /* 0x000fe2000000008a */
[----:B------:R-:W2:Y:S01]  /*b3e0*/  LDL.LU R206, [R1+0x6b0] ;  /* 0x0006b00001ce7983 */ /* 0x000ea20000300800 */
[----:B------:R-:W-:Y:S02]  /*b3f0*/  PRMT R122, RZ, 0x7610, R122 ;  /* 0x00007610ff7a7816 */ /* 0x000fe4000000007a */
[----:B------:R-:W-:Y:S01]  /*b400*/  PRMT R175, RZ, 0x7610, R175 ;  /* 0x00007610ffaf7816 */ /* 0x000fe200000000af */
[----:B------:R-:W2:Y:S04]  /*b410*/  LDL R159, [R1+0x398] ;  /* 0x00039800019f7983 */ /* 0x000ea80000100800 */
[----:B----4-:R0:W4:Y:S02]  /*b420*/  @!P0 LDG.E.U16 R173, desc[UR18][R118.64] ;  /* 0x0000001276ad8981 */ /* 0x010124000c1e1500 */
[----:B0-----:R-:W-:-:S02]  /*b430*/  @!P1 IMAD.MOV.U32 R118, RZ, RZ, R120 ;  /* 0x000000ffff769224 */ /* 0x001fc400078e0078 */
[----:B------:R-:W-:Y:S01]  /*b440*/  @!P1 IMAD.MOV.U32 R119, RZ, RZ, R121 ;  /* 0x000000ffff779224 */ /* 0x000fe200078e0079 */
[----:B------:R-:W-:Y:S01]  /*b450*/  PRMT R174, RZ, 0x7610, R174 ;  /* 0x00007610ffae7816 */ /* 0x000fe200000000ae */
[----:B------:R-:W4:Y:S04]  /*b460*/  LDL R121, [R1+0x38c] ;  /* 0x00038c0001797983 */ /* 0x000f280000100800 */
[----:B------:R0:W4:Y:S02]  /*b470*/  @!P1 LDG.E.U16 R177, desc[UR18][R118.64] ;  /* 0x0000001276b19981 */ /* 0x000124000c1e1500 */
[----:B0-----:R-:W-:Y:S02]  /*b480*/  @!P4 IMAD.MOV.U32 R118, RZ, RZ, R108 ;  /* 0x000000ffff76c224 */ /* 0x001fe400078e006c */
[----:B------:R-:W-:-:S05]  /*b490*/  @!P4 IMAD.MOV.U32 R119, RZ, RZ, R116 ;  /* 0x000000ffff77c224 */ /* 0x000fca00078e0074 */
[----:B------:R0:W4:Y:S02]  /*b4a0*/  @!P4 LDG.E.U16 R138, desc[UR18][R118.64] ;  /* 0x00000012768ac981 */ /* 0x000124000c1e1500 */
[----:B0-----:R-:W-:Y:S02]  /*b4b0*/  @!P2 IMAD.MOV.U32 R118, RZ, RZ, R97 ;  /* 0x000000ffff76a224 */ /* 0x001fe400078e0061 */
[----:B------:R-:W-:Y:S01]  /*b4c0*/  @!P2 IMAD.MOV.U32 R119, RZ, RZ, R100 ;  /* 0x000000ffff77a224 */ /* 0x000fe200078e0064 */
[----:B------:R-:W0:Y:S04]  /*b4d0*/  S2R R116, SR_TID.X ;  /* 0x0000000000747919 */ /* 0x000e280000002100 */
[----:B------:R3:W4:Y:S01]  /*b4e0*/  @!P2 LDG.E.U16 R122, desc[UR18][R118.64] ;  /* 0x00000012767aa981 */ /* 0x000722000c1e1500 */
[----:B------:R-:W1:Y:S03]  /*b4f0*/  S2R R108, SR_TID.X ;  /* 0x00000000006c7919 */ /* 0x000e660000002100 */
[----:B------:R-:W4:Y:S01]  /*b500*/  LDL R100, [R1+0x384] ;  /* 0x0003840001647983 */ /* 0x000f220000100800 */
[----:B---3--:R-:W-:-:S02]  /*b510*/  @!P3 IMAD.MOV.U32 R118, RZ, RZ, R6 ;  /* 0x000000ffff76b224 */ /* 0x008fc400078e0006 */
[----:B--2---:R-:W-:Y:S01]  /*b520*/  @!P3 IMAD.MOV.U32 R119, RZ, RZ, R18 ;  /* 0x000000ffff77b224 */ /* 0x004fe200078e0012 */
[----:B------:R-:W2:Y:S04]  /*b530*/  S2R R6, SR_TID.X ;  /* 0x0000000000067919 */ /* 0x000ea80000002100 */
[----:B------:R3:W4:Y:S04]  /*b540*/  @!P3 LDG.E.U16 R175, desc[UR18][R118.64] ;  /* 0x0000001276afb981 */ /* 0x000728000c1e1500 */
[----:B------:R-:W4:Y:S04]  /*b550*/  LDL R97, [R1+0x388] ;  /* 0x0003880001617983 */ /* 0x000f280000100800 */
[----:B------:R-:W4:Y:S04]  /*b560*/  LDL R18, [R1+0x37c] ;  /* 0x00037c0001127983 */ /* 0x000f280000100800 */
[----:B------:R-:W3:Y:S04]  /*b570*/  LDL R118, [R1+0x39c] ;  /* 0x00039c0001767983 */ /* 0x000ee80000100800 */
[----:B------:R-:W3:Y:S01]  /*b580*/  LDL R119, [R1+0x3a0] ;  /* 0x0003a00001777983 */ /* 0x000ee20000100800 */
[----:B0-----:R-:W-:-:S04]  /*b590*/  SHF.R.U32.HI R116, RZ, 0x6, R116 ;  /* 0x00000006ff747819 */ /* 0x001fc80000011674 */
[----:B------:R-:W-:-:S04]  /*b5a0*/  SGXT.U32 R116, R116, 0x1 ;  /* 0x000000017474781a */ /* 0x000fc80000000000 */
[----:B------:R-:W-:-:S04]  /*b5b0*/  LOP3.LUT R116, R116, 0x26, RZ, 0xfc, !PT ;  /* 0x0000002674747812 */ /* 0x000fc800078efcff */
[----:B------:R-:W-:Y:S02]  /*b5c0*/  ISETP.GE.AND P0, PT, R116, UR5, PT ;  /* 0x0000000574007c0c */ /* 0x000fe4000bf06270 */
[----:B------:R-:W0:Y:S01]  /*b5d0*/  S2R R116, SR_TID.X ;  /* 0x0000000000747919 */ /* 0x000e220000002100 */
[----:B-1----:R-:W-:Y:S02]  /*b5e0*/  SHF.R.U32.HI R108, RZ, 0x6, R108 ;  /* 0x00000006ff6c7819 */ /* 0x002fe4000001166c */
[----:B--2---:R-:W-:Y:S02]  /*b5f0*/  SHF.R.U32.HI R6, RZ, 0x6, R6 ;  /* 0x00000006ff067819 */ /* 0x004fe40000011606 */
[----:B------:R-:W-:Y:S02]  /*b600*/  SGXT.U32 R108, R108, 0x1 ;  /* 0x000000016c6c781a */ /* 0x000fe40000000000 */
[----:B------:R-:W-:Y:S02]  /*b610*/  SGXT.U32 R6, R6, 0x1 ;  /* 0x000000010606781a */ /* 0x000fe40000000000 */
[----:B------:R-:W-:-:S02]  /*b620*/  LOP3.LUT R108, R108, 0x28, RZ, 0xfc, !PT ;  /* 0x000000286c6c7812 */ /* 0x000fc400078efcff */
[----:B------:R-:W-:Y:S02]  /*b630*/  LOP3.LUT R6, R6, 0x2a, RZ, 0xfc, !PT ;  /* 0x0000002a06067812 */ /* 0x000fe400078efcff */
[----:B------:R-:W-:Y:S02]  /*b640*/  ISETP.GE.AND P1, PT, R108, UR5, PT ;  /* 0x000000056c007c0c */ /* 0x000fe4000bf26270 */
[----:B------:R-:W-:Y:S01]  /*b650*/  ISETP.GE.AND P2, PT, R6, UR5, PT ;  /* 0x0000000506007c0c */ /* 0x000fe2000bf46270 */
[----:B------:R-:W2:Y:S04]  /*b660*/  LDL R108, [R1+0x390] ;  /* 0x00039000016c7983 */ /* 0x000ea80000100800 */
[----:B------:R-:W4:Y:S01]  /*b670*/  LDL R6, [R1+0x380] ;  /* 0x0003800001067983 */ /* 0x000f220000100800 */
[----:B0-----:R-:W-:-:S04]  /*b680*/  SHF.R.U32.HI R116, RZ, 0x6, R116 ;  /* 0x00000006ff747819 */ /* 0x001fc80000011674 */
[----:B------:R-:W-:-:S04]  /*b690*/  SGXT.U32 R116, R116, 0x1 ;  /* 0x000000017474781a */ /* 0x000fc80000000000 */
[----:B------:R-:W-:-:S04]  /*b6a0*/  LOP3.LUT R116, R116, 0x2c, RZ, 0xfc, !PT ;  /* 0x0000002c74747812 */ /* 0x000fc800078efcff */
[----:B------:R-:W-:Y:S02]  /*b6b0*/  ISETP.GE.AND P3, PT, R116, UR5, PT ;  /* 0x0000000574007c0c */ /* 0x000fe4000bf66270 */
[----:B------:R-:W4:Y:S01]  /*b6c0*/  LDL.LU R116, [R1+0x6ac] ;  /* 0x0006ac0001747983 */ /* 0x000f220000300800 */
[----:B---3--:R-:W-:-:S04]  /*b6d0*/  @!P0 LOP3.LUT R119, R119, R118, RZ, 0x3c, !PT ;  /* 0x0000007677778212 */ /* 0x008fc800078e3cff */
[----:B------:R-:W-:-:S04]  /*b6e0*/  @!P0 LOP3.LUT R118, R119, R118, RZ, 0x3c, !PT ;  /* 0x0000007677768212 */ /* 0x000fc800078e3cff */
[----:B------:R-:W-:-:S05]  /*b6f0*/  @!P0 LOP3.LUT R119, R119, R118, RZ, 0x3c, !PT ;  /* 0x0000007677778212 */ /* 0x000fca00078e3cff */
[----:B------:R0:W3:Y:S04]  /*b700*/  @!P0 LDG.E.U16 R174, desc[UR18][R118.64] ;  /* 0x0000001276ae8981 */ /* 0x0000e8000c1e1500 */
[----:B------:R-:W2:Y:S01]  /*b710*/  LDL R119, [R1+0x394] ;  /* 0x0003940001777983 */ /* 0x000ea20000100800 */
[----:B------:R-:W1:Y:S01]  /*b720*/  S2R R120, SR_TID.X ;  /* 0x0000000000787919 */ /* 0x000e620000002100 */
[----:B------:R-:W-:Y:S01]  /*b730*/  PRMT R137, RZ, 0x7610, R137 ;  /* 0x00007610ff897816 */ /* 0x000fe20000000089 */
[----:B0-----:R-:W-:Y:S01]  /*b740*/  @!P1 IMAD.MOV.U32 R118, RZ, RZ, R159 ;  /* 0x000000ffff769224 */ /* 0x001fe200078e009f */
[----:B------:R-:W-:Y:S02]  /*b750*/  PRMT R158, RZ, 0x7610, R158 ;  /* 0x00007610ff9e7816 */ /* 0x000fe4000000009e */
[----:B------:R-:W-:-:S02]  /*b760*/  PRMT R176, RZ, 0x7610, R176 ;  /* 0x00007610ffb07816 */ /* 0x000fc400000000b0 */
[----:B------:R-:W-:Y:S02]  /*b770*/  PRMT R172, RZ, 0x7610, R172 ;  /* 0x00007610ffac7816 */ /* 0x000fe400000000ac */
[----:B-1----:R-:W-:-:S04]  /*b780*/  LEA.HI R120, R120, 0x2e, RZ, 0x1a ;  /* 0x0000002e78787811 */ /* 0x002fc800078fd0ff */
[----:B------:R-:W-:Y:S01]  /*b790*/  ISETP.GE.AND P4, PT, R120, UR5, PT ;  /* 0x0000000578007c0c */ /* 0x000fe2000bf86270 */
[----:B--2---:R0:W2:Y:S02]  /*b7a0*/  @!P1 LDG.E.U16 R137, desc[UR18][R118.64] ;  /* 0x0000001276899981 */ /* 0x0040a4000c1e1500 */
[----:B0-----:R-:W-:Y:S02]  /*b7b0*/  @!P2 IMAD.MOV.U32 R118, RZ, RZ, R108 ;  /* 0x000000ffff76a224 */ /* 0x001fe400078e006c */
[----:B----4-:R-:W-:Y:S01]  /*b7c0*/  @!P2 IMAD.MOV.U32 R119, RZ, RZ, R121 ;  /* 0x000000ffff77a224 */ /* 0x010fe200078e0079 */
[----:B------:R-:W0:Y:S04]  /*b7d0*/  S2R R159, SR_TID.X ;  /* 0x00000000009f7919 */ /* 0x000e280000002100 */
[----:B------:R1:W4:Y:S01]  /*b7e0*/  @!P2 LDG.E.U16 R158, desc[UR18][R118.64] ;  /* 0x00000012769ea981 */ /* 0x000322000c1e1500 */
[----:B------:R-:W3:Y:S01]  /*b7f0*/  S2R R108, SR_TID.X ;  /* 0x00000000006c7919 */ /* 0x000ee20000002100 */
[----:B------:R-:W3:Y:S01]  /*b800*/  S2R R120, SR_TID.X ;  /* 0x0000000000787919 */ /* 0x000ee20000002100 */
[----:B-1----:R-:W-:-:S02]  /*b810*/  @!P3 IMAD.MOV.U32 R118, RZ, RZ, R97 ;  /* 0x000000ffff76b224 */ /* 0x002fc400078e0061 */
[----:B------:R-:W-:Y:S01]  /*b820*/  @!P3 IMAD.MOV.U32 R119, RZ, RZ, R100 ;  /* 0x000000ffff77b224 */ /* 0x000fe200078e0064 */
[----:B------:R-:W1:Y:S04]  /*b830*/  S2R R97, SR_TID.X ;  /* 0x0000000000617919 */ /* 0x000e680000002100 */
[----:B------:R0:W4:Y:S01]  /*b840*/  @!P3 LDG.E.U16 R176, desc[UR18][R118.64] ;  /* 0x0000001276b0b981 */ /* 0x000122000c1e1500 */
[----:B------:R-:W-:-:S03]  /*b850*/  PRMT R136, RZ, 0x7610, R136 ;  /* 0x00007610ff887816 */ /* 0x000fc60000000088 */
[----:B------:R-:W2:Y:S04]  /*b860*/  LDL R121, [R1+0x370] ;  /* 0x0003700001797983 */ /* 0x000ea80000100800 */
[----:B------:R-:W4:Y:S01]  /*b870*/  LDL R100, [R1+0x368] ;  /* 0x0003680001647983 */ /* 0x000f220000100800 */
[----:B0-----:R-:W-:Y:S02]  /*b880*/  @!P4 IMAD.MOV.U32 R118, RZ, RZ, R6 ;  /* 0x000000ffff76c224 */ /* 0x001fe400078e0006 */
[----:B------:R-:W-:Y:S01]  /*b890*/  @!P4 IMAD.MOV.U32 R119, RZ, RZ, R18 ;  /* 0x000000ffff77c224 */ /* 0x000fe200078e0012 */
[----:B------:R-:W0:Y:S04]  /*b8a0*/  S2R R6, SR_TID.X ;  /* 0x0000000000067919 */ /* 0x000e280000002100 */
[----:B------:R2:W4:Y:S01]  /*b8b0*/  @!P4 LDG.E.U16 R172, desc[UR18][R118.64] ;  /* 0x0000001276acc981 */ /* 0x000522000c1e1500 */
[----:B------:R-:W-:-:S02]  /*b8c0*/  SHF.R.U32.HI R159, RZ, 0x6, R159 ;  /* 0x00000006ff9f7819 */ /* 0x000fc4000001169f */
[----:B---3--:R-:W-:Y:S01]  /*b8d0*/  SHF.R.U32.HI R108, RZ, 0x6, R108 ;  /* 0x00000006ff6c7819 */ /* 0x008fe2000001166c */
[----:B------:R-:W3:Y:S04]  /*b8e0*/  LDL R18, [R1+0x35c] ;  /* 0x00035c0001127983 */ /* 0x000ee80000100800 */
[----:B------:R-:W2:Y:S04]  /*b8f0*/  LDL R118, [R1+0x374] ;  /* 0x0003740001767983 */ /* 0x000ea80000100800 */
[----:B------:R-:W2:Y:S01]  /*b900*/  LDL R119, [R1+0x378] ;  /* 0x0003780001777983 */ /* 0x000ea20000100800 */
[----:B------:R-:W-:-:S04]  /*b910*/  SGXT.U32 R159, R159, 0x1 ;  /* 0x000000019f9f781a */ /* 0x000fc80000000000 */
[----:B------:R-:W-:-:S04]  /*b920*/  LOP3.LUT R159, R159, 0x30, RZ, 0xfc, !PT ;  /* 0x000000309f9f7812 */ /* 0x000fc800078efcff */
[----:B------:R-:W-:Y:S02]  /*b930*/  ISETP.GE.AND P1, PT, R159, UR5, PT ;  /* 0x000000059f007c0c */ /* 0x000fe4000bf26270 */
[----:B-1----:R-:W-:Y:S01]  /*b940*/  SHF.R.U32.HI R97, RZ, 0x6, R97 ;  /* 0x00000006ff617819 */ /* 0x002fe20000011661 */
[----:B------:R-:W4:Y:S01]  /*b950*/  LDL R159, [R1+0x36c] ;  /* 0x00036c00019f7983 */ /* 0x000f220000100800 */
[----:B0-----:R-:W-:Y:S02]  /*b960*/  SHF.R.U32.HI R6, RZ, 0x6, R6 ;  /* 0x00000006ff067819 */ /* 0x001fe40000011606 */
[----:B------:R-:W-:Y:S02]  /*b970*/  SHF.R.U32.HI R120, RZ, 0x6, R120 ;  /* 0x00000006ff787819 */ /* 0x000fe40000011678 */
[----:B------:R-:W-:Y:S02]  /*b980*/  SGXT.U32 R6, R6, 0x1 ;  /* 0x000000010606781a */ /* 0x000fe40000000000 */
[----:B------:R-:W-:-:S02]  /*b990*/  SGXT.U32 R97, R97, 0x1 ;  /* 0x000000016161781a */ /* 0x000fc40000000000 */
[----:B------:R-:W-:Y:S02]  /*b9a0*/  SGXT.U32 R108, R108, 0x1 ;  /* 0x000000016c6c781a */ /* 0x000fe40000000000 */
[----:B------:R-:W-:Y:S02]  /*b9b0*/  SGXT.U32 R120, R120, 0x1 ;  /* 0x000000017878781a */ /* 0x000fe40000000000 */
[----:B------:R-:W-:Y:S02]  /*b9c0*/  LOP3.LUT R6, R6, 0x32, RZ, 0xfc, !PT ;  /* 0x0000003206067812 */ /* 0x000fe400078efcff */
[----:B------:R-:W-:Y:S02]  /*b9d0*/  LOP3.LUT R97, R97, 0x34, RZ, 0xfc, !PT ;  /* 0x0000003461617812 */ /* 0x000fe400078efcff */
[----:B------:R-:W-:Y:S02]  /*b9e0*/  LOP3.LUT R108, R108, 0x36, RZ, 0xfc, !PT ;  /* 0x000000366c6c7812 */ /* 0x000fe400078efcff */
[----:B------:R-:W-:-:S02]  /*b9f0*/  ISETP.GE.AND P0, PT, R120, UR5, PT ;  /* 0x0000000578007c0c */ /* 0x000fc4000bf06270 */
[----:B------:R-:W-:Y:S01]  /*ba00*/  ISETP.GE.AND P2, PT, R6, UR5, PT ;  /* 0x0000000506007c0c */ /* 0x000fe2000bf46270 */
[----:B------:R-:W3:Y:S01]  /*ba10*/  LDL R120, [R1+0x364] ;  /* 0x0003640001787983 */ /* 0x000ee20000100800 */
[----:B------:R-:W-:Y:S02]  /*ba20*/  ISETP.GE.AND P3, PT, R97, UR5, PT ;  /* 0x0000000561007c0c */ /* 0x000fe4000bf66270 */
[----:B------:R-:W-:Y:S01]  /*ba30*/  ISETP.GE.AND P4, PT, R108, UR5, PT ;  /* 0x000000056c007c0c */ /* 0x000fe2000bf86270 */
[----:B------:R-:W3:Y:S04]  /*ba40*/  LDL R6, [R1+0x360] ;  /* 0x0003600001067983 */ /* 0x000ee80000100800 */
[----:B------:R-:W3:Y:S04]  /*ba50*/  LDL.LU R97, [R1+0x6a8] ;  /* 0x0006a80001617983 */ /* 0x000ee80000300800 */
[----:B------:R-:W3:Y:S01]  /*ba60*/  LDL.LU R108, [R1+0x6a4] ;  /* 0x0006a400016c7983 */ /* 0x000ee20000300800 */
[----:B--2---:R-:W-:-:S04]  /*ba70*/  @!P1 LOP3.LUT R119, R119, R118, RZ, 0x3c, !PT ;  /* 0x0000007677779212 */ /* 0x004fc800078e3cff */
[----:B------:R-:W-:-:S04]  /*ba80*/  @!P1 LOP3.LUT R118, R119, R118, RZ, 0x3c, !PT ;  /* 0x0000007677769212 */ /* 0x000fc800078e3cff */
[----:B------:R-:W-:-:S05]  /*ba90*/  @!P1 LOP3.LUT R119, R119, R118, RZ, 0x3c, !PT ;  /* 0x0000007677779212 */ /* 0x000fca00078e3cff */
[----:B------:R0:W2:Y:S04]  /*baa0*/  @!P1 LDG.E.U16 R136, desc[UR18][R118.64] ;  /* 0x0000001276889981 */ /* 0x0000a8000c1e1500 */
[----:B------:R-:W0:Y:S04]  /*bab0*/  LDL R118, [R1+0x420] ;  /* 0x0004200001767983 */ /* 0x000e280000100800 */
[----:B------:R-:W0:Y:S01]  /*bac0*/  LDL R119, [R1+0x424] ;  /* 0x0004240001777983 */ /* 0x000e220000100800 */
[----:B------:R-:W-:Y:S02]  /*bad0*/  PRMT R142, RZ, 0x7610, R142 ;  /* 0x00007610ff8e7816 */ /* 0x000fe4000000008e */
[----:B------:R-:W-:-:S02]  /*bae0*/  PRMT R192, RZ, 0x7610, R192 ;  /* 0x00007610ffc07816 */ /* 0x000fc400000000c0 */
[----:B------:R-:W-:Y:S02]  /*baf0*/  PRMT R179, RZ, 0x7610, R179 ;  /* 0x00007610ffb37816 */ /* 0x000fe400000000b3 */
[----:B------:R-:W-:Y:S02]  /*bb00*/  PRMT R171, RZ, 0x7610, R171 ;  /* 0x00007610ffab7816 */ /* 0x000fe400000000ab */
[----:B0-----:R-:W-:-:S04]  /*bb10*/  @!P0 LOP3.LUT R119, R119, R118, RZ, 0x3c, !PT ;  /* 0x0000007677778212 */ /* 0x001fc800078e3cff */
[----:B------:R-:W-:-:S04]  /*bb20*/  @!P0 LOP3.LUT R118, R119, R118, RZ, 0x3c, !PT ;  /* 0x0000007677768212 */ /* 0x000fc800078e3cff */
[----:B------:R-:W-:-:S05]  /*bb30*/  @!P0 LOP3.LUT R119, R119, R118, RZ, 0x3c, !PT ;  /* 0x0000007677778212 */ /* 0x000fca00078e3cff */
[----:B------:R0:W2:Y:S02]  /*bb40*/  @!P0 LDG.E.U16 R142, desc[UR18][R118.64] ;  /* 0x00000012768e8981 */ /* 0x0000a4000c1e1500 */
[----:B0-----:R-:W0:Y:S01]  /*bb50*/  S2R R119, SR_TID.X ;  /* 0x0000000000777919 */ /* 0x001e220000002100 */
[----:B------:R-:W1:Y:S01]  /*bb60*/  S2R R118, SR_TID.X ;  /* 0x0000000000767919 */ /* 0x000e620000002100 */
[----:B0-----:R-:W-:Y:S02]  /*bb70*/  SHF.R.U32.HI R119, RZ, 0x6, R119 ;  /* 0x00000006ff777819 */ /* 0x001fe40000011677 */
[----:B-1----:R-:W-:Y:S02]  /*bb80*/  SHF.R.U32.HI R118, RZ, 0x6, R118 ;  /* 0x00000006ff767819 */ /* 0x002fe40000011676 */
[----:B------:R-:W-:Y:S02]  /*bb90*/  SGXT.U32 R119, R119, 0x1 ;  /* 0x000000017777781a */ /* 0x000fe40000000000 */
[----:B------:R-:W-:-:S02]  /*bba0*/  SGXT.U32 R118, R118, 0x1 ;  /* 0x000000017676781a */ /* 0x000fc40000000000 */
[----:B------:R-:W-:Y:S02]  /*bbb0*/  LOP3.LUT R119, R119, 0x3a, RZ, 0xfc, !PT ;  /* 0x0000003a77777812 */ /* 0x000fe400078efcff */
[----:B------:R-:W-:Y:S02]  /*bbc0*/  LOP3.LUT R118, R118, 0x38, RZ, 0xfc, !PT ;  /* 0x0000003876767812 */ /* 0x000fe400078efcff */
[----:B------:R-:W-:Y:S01]  /*bbd0*/  ISETP.GE.AND P0, PT, R119, UR5, PT ;  /* 0x0000000577007c0c */ /* 0x000fe2000bf06270 */
[----:B----4-:R-:W-:Y:S01]  /*bbe0*/  @!P2 IMAD.MOV.U32 R119, RZ, RZ, R159 ;  /* 0x000000ffff77a224 */ /* 0x010fe200078e009f */
[----:B------:R-:W-:Y:S01]  /*bbf0*/  ISETP.GE.AND P1, PT, R118, UR5, PT ;  /* 0x0000000576007c0c */ /* 0x000fe2000bf26270 */
[----:B------:R-:W-:Y:S01]  /*bc00*/  @!P2 IMAD.MOV.U32 R118, RZ, RZ, R121 ;  /* 0x000000ffff76a224 */ /* 0x000fe200078e0079 */
[----:B------:R-:W-:Y:S01]  /*bc10*/  PRMT R135, RZ, 0x7610, R135 ;  /* 0x00007610ff877816 */ /* 0x000fe20000000087 */
[----:B------:R-:W4:Y:S04]  /*bc20*/  LDL R159, [R1+0x350] ;  /* 0x00035000019f7983 */ /* 0x000f280000100800 */
[----:B------:R0:W2:Y:S04]  /*bc30*/  @!P2 LDG.E.U16 R192, desc[UR18][R118.64] ;  /* 0x0000001276c0a981 */ /* 0x0000a8000c1e1500 */
[----:B------:R-:W2:Y:S01]  /*bc40*/  LDL R121, [R1+0x344] ;  /* 0x0003440001797983 */ /* 0x000ea20000100800 */
[----:B0-----:R-:W-:-:S02]  /*bc50*/  @!P3 IMAD.MOV.U32 R118, RZ, RZ, R100 ;  /* 0x000000ffff76b224 */ /* 0x001fc400078e0064 */
[----:B---3--:R-:W-:-:S05]  /*bc60*/  @!P3 IMAD.MOV.U32 R119, RZ, RZ, R120 ;  /* 0x000000ffff77b224 */ /* 0x008fca00078e0078 */
[----:B------:R0:W3:Y:S02]  /*bc70*/  @!P3 LDG.E.U16 R179, desc[UR18][R118.64] ;  /* 0x0000001276b3b981 */ /* 0x0000e4000c1e1500 */
[----:B0-----:R-:W-:Y:S02]  /*bc80*/  @!P4 IMAD.MOV.U32 R118, RZ, RZ, R6 ;  /* 0x000000ffff76c224 */ /* 0x001fe400078e0006 */
[----:B------:R-:W-:Y:S01]  /*bc90*/  @!P4 IMAD.MOV.U32 R119, RZ, RZ, R18 ;  /* 0x000000ffff77c224 */ /* 0x000fe200078e0012 */
[----:B------:R-:W3:Y:S04]  /*bca0*/  LDL R6, [R1+0x348] ;  /* 0x0003480001067983 */ /* 0x000ee80000100800 */
[----:B------:R0:W3:Y:S04]  /*bcb0*/  @!P4 LDG.E.U16 R171, desc[UR18][R118.64] ;  /* 0x0000001276abc981 */ /* 0x0000e8000c1e1500 */
[----:B------:R-:W0:Y:S04]  /*bcc0*/  LDL R118, [R1+0x354] ;  /* 0x0003540001767983 */ /* 0x000e280000100800 */
[----:B------:R-:W0:Y:S01]  /*bcd0*/  LDL R119, [R1+0x358] ;  /* 0x0003580001777983 */ /* 0x000e220000100800 */
[----:B------:R-:W1:Y:S02]  /*bce0*/  S2R R18, SR_TID.X ;  /* 0x0000000000127919 */ /* 0x000e640000002100 */
[----:B-1----:R-:W-:-:S04]  /*bcf0*/  SHF.R.U32.HI R18, RZ, 0x6, R18 ;  /* 0x00000006ff127819 */ /* 0x002fc80000011612 */
[----:B------:R-:W-:-:S04]  /*bd00*/  SGXT.U32 R18, R18, 0x1 ;  /* 0x000000011212781a */ /* 0x000fc80000000000 */
[----:B------:R-:W-:-:S04]  /*bd10*/  LOP3.LUT R18, R18, 0x3c, RZ, 0xfc, !PT ;  /* 0x0000003c12127812 */ /* 0x000fc800078efcff */
[----:B------:R-:W-:Y:S02]  /*bd20*/  ISETP.GE.AND P2, PT, R18, UR5, PT ;  /* 0x0000000512007c0c */ /* 0x000fe4000bf46270 */
[----:B------:R-:W3:Y:S01]  /*bd30*/  LDL.LU R18, [R1+0x6a0] ;  /* 0x0006a00001127983 */ /* 0x000ee20000300800 */
[----:B0-----:R-:W-:-:S04]  /*bd40*/  @!P1 LOP3.LUT R119, R119, R118, RZ, 0x3c, !PT ;  /* 0x0000007677779212 */ /* 0x001fc800078e3cff */
[----:B------:R-:W-:-:S04]  /*bd50*/  @!P1 LOP3.LUT R118, R119, R118, RZ, 0x3c, !PT ;  /* 0x0000007677769212 */ /* 0x000fc800078e3cff */
[----:B------:R-:W-:-:S05]  /*bd60*/  @!P1 LOP3.LUT R119, R119, R118, RZ, 0x3c, !PT ;  /* 0x0000007677779212 */ /* 0x000fca00078e3cff */
[----:B------:R4:W3:Y:S04]  /*bd70*/  @!P1 LDG.E.U16 R135, desc[UR18][R118.64] ;  /* 0x0000001276879981 */ /* 0x0008e8000c1e1500 */
[----:B------:R-:W2:Y:S01]  /*bd80*/  LDL R119, [R1+0x34c] ;  /* 0x00034c0001777983 */ /* 0x000ea20000100800 */
[----:B------:R-:W-:Y:S01]  /*bd90*/  PRMT R191, RZ, 0x7610, R191 ;  /* 0x00007610ffbf7816 */ /* 0x000fe200000000bf */
[----:B----4-:R-:W-:Y:S01]  /*bda0*/  @!P0 IMAD.MOV.U32 R118, RZ, RZ, R159 ;  /* 0x000000ffff768224 */ /* 0x010fe200078e009f */
[----:B------:R-:W0:Y:S01]  /*bdb0*/  S2R R100, SR_TID.X ;  /* 0x0000000000647919 */ /* 0x000e220000002100 */
[----:B------:R-:W1:Y:S01]  /*bdc0*/  S2R R120, SR_TID.X ;  /* 0x0000000000787919 */ /* 0x000e620000002100 */
[----:B------:R-:W-:Y:S02]  /*bdd0*/  PRMT R181, RZ, 0x7610, R181 ;  /* 0x00007610ffb57816 */ /* 0x000fe400000000b5 */
[----:B------:R-:W-:Y:S01]  /*bde0*/  PRMT R168, RZ, 0x7610, R168 ;  /* 0x00007610ffa87816 */ /* 0x000fe200000000a8 */
[----:B------:R-:W4:Y:S01]  /*bdf0*/  LDL R159, [R1+0x330] ;  /* 0x00033000019f7983 */ /* 0x000f220000100800 */
[----:B0-----:R-:W-:-:S04]  /*be00*/  SHF.R.U32.HI R100, RZ, 0x6, R100 ;  /* 0x00000006ff647819 */ /* 0x001fc80000011664 */
[----:B------:R-:W-:Y:S02]  /*be10*/  SGXT.U32 R100, R100, 0x1 ;  /* 0x000000016464781a */ /* 0x000fe40000000000 */
[----:B-1----:R-:W-:Y:S02]  /*be20*/  LEA.HI R120, R120, 0x3e, RZ, 0x1a ;  /* 0x0000003e78787811 */ /* 0x002fe400078fd0ff */
[----:B------:R-:W-:Y:S02]  /*be30*/  LOP3.LUT R100, R100, 0x40, RZ, 0xfc, !PT ;  /* 0x0000004064647812 */ /* 0x000fe400078efcff */
[----:B------:R-:W-:Y:S02]  /*be40*/  ISETP.GE.AND P3, PT, R120, UR5, PT ;  /* 0x0000000578007c0c */ /* 0x000fe4000bf66270 */
[----:B------:R-:W-:Y:S01]  /*be50*/  ISETP.GE.AND P4, PT, R100, UR5, PT ;  /* 0x0000000564007c0c */ /* 0x000fe2000bf86270 */
[----:B------:R-:W4:Y:S04]  /*be60*/  LDL R120, [R1+0x334] ;  /* 0x0003340001787983 */ /* 0x000f280000100800 */
[----:B------:R-:W4:Y:S04]  /*be70*/  LDL R100, [R1+0x338] ;  /* 0x0003380001647983 */ /* 0x000f280000100800 */
[----:B--2---:R0:W2:Y:S02]  /*be80*/  @!P0 LDG.E.U16 R191, desc[UR18][R118.64] ;  /* 0x0000001276bf8981 */ /* 0x0040a4000c1e1500 */
[----:B0-----:R-:W0:Y:S01]  /*be90*/  S2R R119, SR_TID.X ;  /* 0x0000000000777919 */ /* 0x001e220000002100 */
[----:B------:R-:W1:Y:S01]  /*bea0*/  S2R R118, SR_TID.X ;  /* 0x0000000000767919 */ /* 0x000e620000002100 */
[----:B0-----:R-:W-:-:S02]  /*beb0*/  SHF.R.U32.HI R119, RZ, 0x6, R119 ;  /* 0x00000006ff777819 */ /* 0x001fc40000011677 */
[----:B-1----:R-:W-:Y:S02]  /*bec0*/  SHF.R.U32.HI R118, RZ, 0x6, R118 ;  /* 0x00000006ff767819 */ /* 0x002fe40000011676 */
[----:B------:R-:W-:Y:S02]  /*bed0*/  SGXT.U32 R119, R119, 0x1 ;  /* 0x000000017777781a */ /* 0x000fe40000000000 */
[----:B------:R-:W-:Y:S02]  /*bee0*/  SGXT.U32 R118, R118, 0x1 ;  /* 0x000000017676781a */ /* 0x000fe40000000000 */
[----:B------:R-:W-:Y:S02]  /*bef0*/  LOP3.LUT R119, R119, 0x44, RZ, 0xfc, !PT ;  /* 0x0000004477777812 */ /* 0x000fe400078efcff */
[----:B------:R-:W-:Y:S02]  /*bf00*/  LOP3.LUT R118, R118, 0x42, RZ, 0xfc, !PT ;  /* 0x0000004276767812 */ /* 0x000fe400078efcff */
[----:B------:R-:W-:Y:S01]  /*bf10*/  ISETP.GE.AND P1, PT, R119, UR5, PT ;  /* 0x0000000577007c0c */ /* 0x000fe2000bf26270 */
[----:B------:R-:W-:Y:S01]  /*bf20*/  @!P2 IMAD.MOV.U32 R119, RZ, RZ, R121 ;  /* 0x000000ffff77a224 */ /* 0x000fe200078e0079 */
[----:B------:R-:W-:Y:S01]  /*bf30*/  ISETP.GE.AND P0, PT, R118, UR5, PT ;  /* 0x0000000576007c0c */ /* 0x000fe2000bf06270 */
[----:B---3--:R-:W-:Y:S01]  /*bf40*/  @!P2 IMAD.MOV.U32 R118, RZ, RZ, R6 ;  /* 0x000000ffff76a224 */ /* 0x008fe200078e0006 */
[----:B------:R-:W-:Y:S01]  /*bf50*/  PRMT R134, RZ, 0x7610, R134 ;  /* 0x00007610ff867816 */ /* 0x000fe20000000086 */
[----:B------:R-:W3:Y:S04]  /*bf60*/  LDL R121, [R1+0x31c] ;  /* 0x00031c0001797983 */ /* 0x000ee80000100800 */
[----:B------:R0:W2:Y:S01]  /*bf70*/  @!P2 LDG.E.U16 R181, desc[UR18][R118.64] ;  /* 0x0000001276b5a981 */ /* 0x0000a2000c1e1500 */
[----:B------:R-:W-:-:S03]  /*bf80*/  PRMT R149, RZ, 0x7610, R149 ;  /* 0x00007610ff957816 */ /* 0x000fc60000000095 */
[----:B------:R-:W3:Y:S04]  /*bf90*/  LDL R6, [R1+0x320] ;  /* 0x0003200001067983 */ /* 0x000ee80000100800 */
[----:B------:R-:W0:Y:S04]  /*bfa0*/  LDL R118, [R1+0x33c] ;  /* 0x00033c0001767983 */ /* 0x000e280000100800 */
[----:B------:R-:W0:Y:S02]  /*bfb0*/  LDL R119, [R1+0x340] ;  /* 0x0003400001777983 */ /* 0x000e240000100800 */
[----:B0-----:R-:W-:-:S04]  /*bfc0*/  @!P3 LOP3.LUT R119, R119, R118, RZ, 0x3c, !PT ;  /* 0x000000767777b212 */ /* 0x001fc800078e3cff */
[----:B------:R-:W-:-:S04]  /*bfd0*/  @!P3 LOP3.LUT R118, R119, R118, RZ, 0x3c, !PT ;  /* 0x000000767776b212 */ /* 0x000fc800078e3cff */
[----:B------:R-:W-:-:S05]  /*bfe0*/  @!P3 LOP3.LUT R119, R119, R118, RZ, 0x3c, !PT ;  /* 0x000000767777b212 */ /* 0x000fca00078e3cff */
[----:B------:R4:W2:Y:S02]  /*bff0*/  @!P3 LDG.E.U16 R168, desc[UR18][R118.64] ;  /* 0x0000001276a8b981 */ /* 0x0008a4000c1e1500 */
[----:B----4-:R-:W-:Y:S02]  /*c000*/  @!P4 IMAD.MOV.U32 R118, RZ, RZ, R100 ;  /* 0x000000ffff76c224 */ /* 0x010fe400078e0064 */
[----:B------:R-:W-:Y:S01]  /*c010*/  @!P4 IMAD.MOV.U32 R119, RZ, RZ, R120 ;  /* 0x000000ffff77c224 */ /* 0x000fe200078e0078 */
[----:B------:R-:W0:Y:S04]  /*c020*/  S2R R100, SR_TID.X ;  /* 0x0000000000647919 */ /* 0x000e280000002100 */
[----:B------:R1:W4:Y:S01]  /*c030*/  @!P4 LDG.E.U16 R134, desc[UR18][R118.64] ;  /* 0x000000127686c981 */ /* 0x000322000c1e1500 */
[----:B------:R-:W-:-:S02]  /*c040*/  PRMT R183, RZ, 0x7610, R183 ;  /* 0x00007610ffb77816 */ /* 0x000fc400000000b7 */
[----:B------:R-:W-:Y:S01]  /*c050*/  PRMT R167, RZ, 0x7610, R167 ;  /* 0x00007610ffa77816 */ /* 0x000fe200000000a7 */
[----:B------:R-:W2:Y:S04]  /*c060*/  LDL R120, [R1+0x2f4] ;  /* 0x0002f40001787983 */ /* 0x000ea80000100800 */
[----:B------:R-:W3:Y:S01]  /*c070*/  LDL R119, [R1+0x32c] ;  /* 0x00032c0001777983 */ /* 0x000ee20000100800 */
[----:B-1----:R-:W-:-:S05]  /*c080*/  @!P0 IMAD.MOV.U32 R118, RZ, RZ, R159 ;  /* 0x000000ffff768224 */ /* 0x002fca00078e009f */
[----:B---3--:R1:W3:Y:S04]  /*c090*/  @!P0 LDG.E.U16 R149, desc[UR18][R118.64] ;  /* 0x0000001276958981 */ /* 0x0082e8000c1e1500 */
[----:B------:R-:W1:Y:S04]  /*c0a0*/  LDL R118, [R1+0x324] ;  /* 0x0003240001767983 */ /* 0x000e680000100800 */
[----:B------:R-:W1:Y:S01]  /*c0b0*/  LDL R119, [R1+0x328] ;  /* 0x0003280001777983 */ /* 0x000e620000100800 */
[----:B0-----:R-:W-:-:S04]  /*c0c0*/  SHF.R.U32.HI R100, RZ, 0x6, R100 ;  /* 0x00000006ff647819 */ /* 0x001fc80000011664 */
[----:B------:R-:W-:-:S04]  /*c0d0*/  SGXT.U32 R100, R100, 0x1 ;  /* 0x000000016464781a */ /* 0x000fc80000000000 */
[----:B------:R-:W-:-:S04]  /*c0e0*/  LOP3.LUT R100, R100, 0x46, RZ, 0xfc, !PT ;  /* 0x0000004664647812 */ /* 0x000fc800078efcff */
[----:B------:R-:W-:Y:S02]  /*c0f0*/  ISETP.GE.AND P2, PT, R100, UR5, PT ;  /* 0x0000000564007c0c */ /* 0x000fe4000bf46270 */
[----:B------:R-:W4:Y:S01]  /*c100*/  LDL R100, [R1+0x2f8] ;  /* 0x0002f80001647983 */ /* 0x000f220000100800 */
[----:B------:R-:W0:Y:S01]  /*c110*/  S2R R159, SR_TID.X ;  /* 0x00000000009f7919 */ /* 0x000e220000002100 */
[----:B-1----:R-:W-:-:S04]  /*c120*/  @!P1 LOP3.LUT R119, R119, R118, RZ, 0x3c, !PT ;  /* 0x0000007677779212 */ /* 0x002fc800078e3cff */
[----:B------:R-:W-:-:S04]  /*c130*/  @!P1 LOP3.LUT R118, R119, R118, RZ, 0x3c, !PT ;  /* 0x0000007677769212 */ /* 0x000fc800078e3cff */
[----:B------:R-:W-:-:S05]  /*c140*/  @!P1 LOP3.LUT R119, R119, R118, RZ, 0x3c, !PT ;  /* 0x0000007677779212 */ /* 0x000fca00078e3cff */
[----:B------:R1:W3:Y:S02]  /*c150*/  @!P1 LDG.E.U16 R183, desc[UR18][R118.64] ;  /* 0x0000001276b79981 */ /* 0x0002e4000c1e1500 */
[----:B-1----:R-:W-:Y:S02]  /*c160*/  @!P2 IMAD.MOV.U32 R118, RZ, RZ, R6 ;  /* 0x000000ffff76a224 */ /* 0x002fe400078e0006 */
[----:B------:R-:W-:Y:S01]  /*c170*/  @!P2 IMAD.MOV.U32 R119, RZ, RZ, R121 ;  /* 0x000000ffff77a224 */ /* 0x000fe200078e0079 */
[----:B0-----:R-:W-:Y:S01]  /*c180*/  SHF.R.U32.HI R159, RZ, 0x6, R159 ;  /* 0x00000006ff9f7819 */ /* 0x001fe2000001169f */
[----:B------:R-:W3:Y:S04]  /*c190*/  LDL R121, [R1+0x2b4] ;  /* 0x0002b40001797983 */ /* 0x000ee80000100800 */
[----:B------:R0:W3:Y:S01]  /*c1a0*/  @!P2 LDG.E.U16 R167, desc[UR18][R118.64] ;  /* 0x0000001276a7a981 */ /* 0x0000e2000c1e1500 */
[----:B------:R-:W-:-:S02]  /*c1b0*/  PRMT R133, RZ, 0x7610, R133 ;  /* 0x00007610ff857816 */ /* 0x000fc40000000085 */
[----:B------:R-:W-:Y:S01]  /*c1c0*/  PRMT R132, RZ, 0x7610, R132 ;  /* 0x00007610ff847816 */ /* 0x000fe20000000084 */
[----:B------:R-:W3:Y:S04]  /*c1d0*/  LDL R6, [R1+0x2b8] ;  /* 0x0002b80001067983 */ /* 0x000ee80000100800 */
[----:B------:R-:W0:Y:S04]  /*c1e0*/  LDL R118, [R1+0x314] ;  /* 0x0003140001767983 */ /* 0x000e280000100800 */
[----:B------:R-:W0:Y:S01]  /*c1f0*/  LDL R119, [R1+0x318] ;  /* 0x0003180001777983 */ /* 0x000e220000100800 */
[----:B------:R-:W-:-:S04]  /*c200*/  SGXT.U32 R159, R159, 0x1 ;  /* 0x000000019f9f781a */ /* 0x000fc80000000000 */
[----:B------:R-:W-:-:S04]  /*c210*/  LOP3.LUT R159, R159, 0x48, RZ, 0xfc, !PT ;  /* 0x000000489f9f7812 */ /* 0x000fc800078efcff */
[----:B------:R-:W-:Y:S02]  /*c220*/  ISETP.GE.AND P0, PT, R159, UR5, PT ;  /* 0x000000059f007c0c */ /* 0x000fe4000bf06270 */
[----:B------:R-:W1:Y:S02]  /*c230*/  S2R R159, SR_TID.X ;  /* 0x00000000009f7919 */ /* 0x000e640000002100 */
[----:B-1----:R-:W-:-:S04]  /*c240*/  SHF.R.U32.HI R159, RZ, 0x6, R159 ;  /* 0x00000006ff9f7819 */ /* 0x002fc8000001169f */
[----:B------:R-:W-:-:S04]  /*c250*/  SGXT.U32 R159, R159, 0x1 ;  /* 0x000000019f9f781a */ /* 0x000fc80000000000 */
[----:B------:R-:W-:-:S04]  /*c260*/  LOP3.LUT R159, R159, 0x50, RZ, 0xfc, !PT ;  /* 0x000000509f9f7812 */ /* 0x000fc800078efcff */
[----:B------:R-:W-:Y:S02]  /*c270*/  ISETP.GE.AND P1, PT, R159, UR5, PT ;  /* 0x000000059f007c0c */ /* 0x000fe4000bf26270 */
[----:B------:R-:W1:Y:S01]  /*c280*/  S2R R159, SR_TID.X ;  /* 0x00000000009f7919 */ /* 0x000e620000002100 */
[----:B0-----:R-:W-:-:S04]  /*c290*/  @!P0 LOP3.LUT R119, R119, R118, RZ, 0x3c, !PT ;  /* 0x0000007677778212 */ /* 0x001fc800078e3cff */
[----:B------:R-:W-:-:S04]  /*c2a0*/  @!P0 LOP3.LUT R118, R119, R118, RZ, 0x3c, !PT ;  /* 0x0000007677768212 */ /* 0x000fc800078e3cff */
[----:B------:R-:W-:-:S05]  /*c2b0*/  @!P0 LOP3.LUT R119, R119, R118, RZ, 0x3c, !PT ;  /* 0x0000007677778212 */ /* 0x000fca00078e3cff */
[----:B------:R4:W3:Y:S02]  /*c2c0*/  @!P0 LDG.E.U16 R133, desc[UR18][R118.64] ;  /* 0x0000001276858981 */ /* 0x0008e4000c1e1500 */
[----:B----4-:R-:W-:Y:S02]  /*c2d0*/  @!P1 IMAD.MOV.U32 R118, RZ, RZ, R100 ;  /* 0x000000ffff769224 */ /* 0x010fe400078e0064 */
[----:B--2---:R-:W-:Y:S01]  /*c2e0*/  @!P1 IMAD.MOV.U32 R119, RZ, RZ, R120 ;  /* 0x000000ffff779224 */ /* 0x004fe200078e0078 */
[----:B-1----:R-:W-:Y:S01]  /*c2f0*/  SHF.R.U32.HI R159, RZ, 0x6, R159 ;  /* 0x00000006ff9f7819 */ /* 0x002fe2000001169f */
[----:B------:R-:W2:Y:S04]  /*c300*/  LDL R120, [R1+0x274] ;  /* 0x0002740001787983 */ /* 0x000ea80000100800 */
[----:B------:R0:W4:Y:S01]  /*c310*/  @!P1 LDG.E.U16 R132, desc[UR18][R118.64] ;  /* 0x0000001276849981 */ /* 0x000122000c1e1500 */
[----:B------:R-:W-:-:S02]  /*c320*/  PRMT R131, RZ, 0x7610, R131 ;  /* 0x00007610ff837816 */ /* 0x000fc40000000083 */
[----:B------:R-:W-:Y:S01]  /*c330*/  PRMT R130, RZ, 0x7610, R130 ;  /* 0x00007610ff827816 */ /* 0x000fe20000000082 */
[----:B------:R-:W2:Y:S04]  /*c340*/  LDL R100, [R1+0x278] ;  /* 0x0002780001647983 */ /* 0x000ea80000100800 */
        /* <DEDUP_REMOVED lines=14> */
[----:B------:R3:W4:Y:S02]  /*c430*/  @!P0 LDG.E.U16 R131, desc[UR18][R118.64] ;  /* 0x0000001276838981 */ /* 0x000724000c1e1500 */
[----:B---3--:R-:W-:Y:S02]  /*c440*/  @!P1 IMAD.MOV.U32 R118, RZ, RZ, R6 ;  /* 0x000000ffff769224 */ /* 0x008fe400078e0006 */
[----:B------:R-:W-:Y:S01]  /*c450*/  @!P1 IMAD.MOV.U32 R119, RZ, RZ, R121 ;  /* 0x000000ffff779224 */ /* 0x000fe200078e0079 */
[----:B-1----:R-:W-:Y:S01]  /*c460*/  SHF.R.U32.HI R159, RZ, 0x6, R159 ;  /* 0x00000006ff9f7819 */ /* 0x002fe2000001169f */
[----:B------:R-:W3:Y:S04]  /*c470*/  LDL R121, [R1+0x30c] ;  /* 0x00030c0001797983 */ /* 0x000ee80000100800 */
[----:B------:R0:W4:Y:S01]  /*c480*/  @!P1 LDG.E.U16 R130, desc[UR18][R118.64] ;  /* 0x0000001276829981 */ /* 0x000122000c1e1500 */
        /* <DEDUP_REMOVED lines=18> */
[----:B--2---:R-:W-:Y:S02]  /*c5b0*/  @!P1 IMAD.MOV.U32 R118, RZ, RZ, R100 ;  /* 0x000000ffff769224 */ /* 0x004fe400078e0064 */
[----:B------:R-:W-:Y:S01]  /*c5c0*/  @!P1 IMAD.MOV.U32 R119, RZ, RZ, R120 ;  /* 0x000000ffff779224 */ /* 0x000fe200078e0078 */
        /* <DEDUP_REMOVED lines=35> */
[----:B-1----:R-:W-:-:S04]  /*c800*/  LEA.HI R159, R159, 0x4e, RZ, 0x1a ;  /* 0x0000004e9f9f7811 */ /* 0x002fc800078fd0ff */
[----:B------:R-:W-:Y:S02]  /*c810*/  ISETP.GE.AND P0, PT, R159, UR5, PT ;  /* 0x000000059f007c0c */ /* 0x000fe4000bf06270 */
[----:B------:R-:W1:Y:S03]  /*c820*/  S2R R159, SR_TID.X ;  /* 0x00000000009f7919 */ /* 0x000e660000002100 */
        /* <DEDUP_REMOVED lines=89> */
[----:B0-----:R-:W-:-:S04]  /*cdc0*/  @!P1 LOP3.LUT R119, R119, R118, RZ, 0x3c, !PT ;  /* 0x0000007677779212 */ /* 0x001fc800078e3cff */
[----:B------:R-:W-:-:S04]  /*cdd0*/  @!P1 LOP3.LUT R118, R119, R118, RZ, 0x3c, !PT ;  /* 0x0000007677769212 */ /* 0x000fc800078e3cff */
[----:B------:R-:W-:-:S05]  /*cde0*/  @!P1 LOP3.LUT R119, R119, R118, RZ, 0x3c, !PT ;  /* 0x0000007677779212 */ /* 0x000fca00078e3cff */
[----:B------:R2:W4:Y:S02]  /*cdf0*/  @!P1 LDG.E.U16 R156, desc[UR18][R118.64] ;  /* 0x00000012769c9981 */ /* 0x000524000c1e1500 */
[----:B--2---:R-:W-:Y:S02]  /*ce00*/  @!P0 IMAD.MOV.U32 R118, RZ, RZ, R100 ;  /* 0x000000ffff768224 */ /* 0x004fe400078e0064 */
[----:B------:R-:W-:Y:S01]  /*ce10*/  @!P0 IMAD.MOV.U32 R119, RZ, RZ, R120 ;  /* 0x000000ffff778224 */ /* 0x000fe200078e0078 */
[----:B------:R-:W0:Y:S04]  /*ce20*/  S2R R159, SR_TID.X ;  /* 0x00000000009f7919 */ /* 0x000e280000002100 */
[----:B------:R1:W2:Y:S01]  /*ce30*/  @!P0 LDG.E.U16 R190, desc[UR18][R118.64] ;  /* 0x0000001276be8981 */ /* 0x0002a2000c1e1500 */
[----:B------:R-:W3:Y:S01]  /*ce40*/  S2R R100, SR_TID.X ;  /* 0x0000000000647919 */ /* 0x000ee20000002100 */
[----:B------:R-:W-:-:S02]  /*ce50*/  PRMT R157, RZ, 0x7610, R157 ;  /* 0x00007610ff9d7816 */ /* 0x000fc4000000009d */
[----:B------:R-:W-:Y:S01]  /*ce60*/  PRMT R160, RZ, 0x7610, R160 ;  /* 0x00007610ffa07816 */ /* 0x000fe200000000a0 */
[----:B------:R-:W4:Y:S04]  /*ce70*/  LDL R120, [R1+0x250] ;  /* 0x0002500001787983 */ /* 0x000f280000100800 */
[----:B------:R-:W1:Y:S04]  /*ce80*/  LDL R118, [R1+0x29c] ;  /* 0x00029c0001767983 */ /* 0x000e680000100800 */
[----:B------:R-:W1:Y:S01]  /*ce90*/  LDL R119, [R1+0x2a0] ;  /* 0x0002a00001777983 */ /* 0x000e620000100800 */
[----:B0-----:R-:W-:-:S04]  /*cea0*/  SHF.R.U32.HI R159, RZ, 0x6, R159 ;  /* 0x00000006ff9f7819 */ /* 0x001fc8000001169f */
[----:B------:R-:W-:-:S04]  /*ceb0*/  SGXT.U32 R159, R159, 0x1 ;  /* 0x000000019f9f781a */ /* 0x000fc80000000000 */
[----:B------:R-:W-:-:S04]  /*cec0*/  LOP3.LUT R159, R159, 0x66, RZ, 0xfc, !PT ;  /* 0x000000669f9f7812 */ /* 0x000fc800078efcff */
[----:B------:R-:W-:Y:S02]  /*ced0*/  ISETP.GE.AND P1, PT, R159, UR5, PT ;  /* 0x000000059f007c0c */ /* 0x000fe4000bf26270 */
[----:B---3--:R-:W-:Y:S01]  /*cee0*/  SHF.R.U32.HI R100, RZ, 0x6, R100 ;  /* 0x00000006ff647819 */ /* 0x008fe20000011664 */
[----:B------:R-:W3:Y:S03]  /*cef0*/  LDL R159, [R1+0x24c] ;  /* 0x00024c00019f7983 */ /* 0x000ee60000100800 */
[----:B------:R-:W-:-:S04]  /*cf00*/  SGXT.U32 R100, R100, 0x1 ;  /* 0x000000016464781a */ /* 0x000fc80000000000 */
[----:B------:R-:W-:-:S04]  /*cf10*/  LOP3.LUT R100, R100, 0x6a, RZ, 0xfc, !PT ;  /* 0x0000006a64647812 */ /* 0x000fc800078efcff */
[----:B------:R-:W-:Y:S02]  /*cf20*/  ISETP.GE.AND P0, PT, R100, UR5, PT ;  /* 0x0000000564007c0c */ /* 0x000fe4000bf06270 */
[----:B------:R-:W2:Y:S01]  /*cf30*/  LDL.LU R100, [R1+0x69c] ;  /* 0x00069c0001647983 */ /* 0x000ea20000300800 */
[----:B-1----:R-:W-:-:S04]  /*cf40*/  @!P1 LOP3.LUT R119, R119, R118, RZ, 0x3c, !PT ;  /* 0x0000007677779212 */ /* 0x002fc800078e3cff */
[----:B------:R-:W-:-:S04]  /*cf50*/  @!P1 LOP3.LUT R118, R119, R118, RZ, 0x3c, !PT ;  /* 0x0000007677769212 */ /* 0x000fc800078e3cff */
[----:B------:R-:W-:-:S05]  /*cf60*/  @!P1 LOP3.LUT R119, R119, R118, RZ, 0x3c, !PT ;  /* 0x0000007677779212 */ /* 0x000fca00078e3cff */
[----:B------:R0:W2:Y:S02]  /*cf70*/  @!P1 LDG.E.U16 R157, desc[UR18][R118.64] ;  /* 0x00000012769d9981 */ /* 0x0000a4000c1e1500 */
[----:B0-----:R-:W0:Y:S01]  /*cf80*/  S2R R119, SR_TID.X ;  /* 0x0000000000777919 */ /* 0x001e220000002100 */
[----:B------:R-:W-:Y:S01]  /*cf90*/  @!P0 IMAD.MOV.U32 R118, RZ, RZ, R6 ;  /* 0x000000ffff768224 */ /* 0x000fe200078e0006 */
[----:B0-----:R-:W-:-:S04]  /*cfa0*/  SHF.R.U32.HI R119, RZ, 0x6, R119 ;  /* 0x00000006ff777819 */ /* 0x001fc80000011677 */
[----:B------:R-:W-:-:S04]  /*cfb0*/  SGXT.U32 R119, R119, 0x1 ;  /* 0x000000017777781a */ /* 0x000fc80000000000 */
[----:B------:R-:W-:-:S04]  /*cfc0*/  LOP3.LUT R119, R119, 0x72, RZ, 0xfc, !PT ;  /* 0x0000007277777812 */ /* 0x000fc800078efcff */
[----:B------:R-:W-:Y:S01]  /*cfd0*/  ISETP.GE.AND P1, PT, R119, UR5, PT ;  /* 0x0000000577007c0c */ /* 0x000fe2000bf26270 */
[----:B------:R-:W-:Y:S01]  /*cfe0*/  @!P0 IMAD.MOV.U32 R119, RZ, RZ, R121 ;  /* 0x000000ffff778224 */ /* 0x000fe200078e0079 */
[----:B------:R-:W0:Y:S04]  /*cff0*/  S2R R6, SR_TID.X ;  /* 0x0000000000067919 */ /* 0x000e280000002100 */
[----:B------:R1:W2:Y:S01]  /*d000*/  @!P0 LDG.E.U16 R160, desc[UR18][R118.64] ;  /* 0x0000001276a08981 */ /* 0x0002a2000c1e1500 */
[----:B------:R-:W-:Y:S02]  /*d010*/  PRMT R163, RZ, 0x7610, R163 ;  /* 0x00007610ffa37816 */ /* 0x000fe400000000a3 */
[----:B------:R-:W-:Y:S01]  /*d020*/  PRMT R165, RZ, 0x7610, R165 ;  /* 0x00007610ffa57816 */ /* 0x000fe200000000a5 */
[----:B------:R-:W2:Y:S04]  /*d030*/  LDL R121, [R1+0x288] ;  /* 0x0002880001797983 */ /* 0x000ea80000100800 */
[----:B------:R-:W1:Y:S04]  /*d040*/  LDL R118, [R1+0x26c] ;  /* 0x00026c0001767983 */ /* 0x000e680000100800 */
[----:B------:R-:W1:Y:S01]  /*d050*/  LDL R119, [R1+0x270] ;  /* 0x0002700001777983 */ /* 0x000e620000100800 */
[----:B0-----:R-:W-:-:S04]  /*d060*/  SHF.R.U32.HI R6, RZ, 0x6, R6 ;  /* 0x00000006ff067819 */ /* 0x001fc80000011606 */
[----:B------:R-:W-:-:S04]  /*d070*/  SGXT.U32 R6, R6, 0x1 ;  /* 0x000000010606781a */ /* 0x000fc80000000000 */
[----:B------:R-:W-:-:S04]  /*d080*/  LOP3.LUT R6, R6, 0x7a, RZ, 0xfc, !PT ;  /* 0x0000007a06067812 */ /* 0x000fc800078efcff */
[----:B------:R-:W-:Y:S02]  /*d090*/  ISETP.GE.AND P2, PT, R6, UR5, PT ;  /* 0x0000000506007c0c */ /* 0x000fe4000bf46270 */
[----:B------:R-:W-:Y:S01]  /*d0a0*/  PRMT R189, RZ, 0x7610, R189 ;  /* 0x00007610ffbd7816 */ /* 0x000fe200000000bd */
[----:B------:R-:W2:Y:S01]  /*d0b0*/  LDL R6, [R1+0x280] ;  /* 0x0002800001067983 */ /* 0x000ea20000100800 */
[----:B-1----:R-:W-:-:S04]  /*d0c0*/  @!P1 LOP3.LUT R119, R119, R118, RZ, 0x3c, !PT ;  /* 0x0000007677779212 */ /* 0x002fc800078e3cff */
[----:B------:R-:W-:-:S04]  /*d0d0*/  @!P1 LOP3.LUT R118, R119, R118, RZ, 0x3c, !PT ;  /* 0x0000007677769212 */ /* 0x000fc800078e3cff */
[----:B------:R-:W-:-:S05]  /*d0e0*/  @!P1 LOP3.LUT R119, R119, R118, RZ, 0x3c, !PT ;  /* 0x0000007677779212 */ /* 0x000fca00078e3cff */
[----:B------:R0:W2:Y:S02]  /*d0f0*/  @!P1 LDG.E.U16 R163, desc[UR18][R118.64] ;  /* 0x0000001276a39981 */ /* 0x0000a4000c1e1500 */
[----:B0-----:R-:W0:Y:S01]  /*d100*/  S2R R119, SR_TID.X ;  /* 0x0000000000777919 */ /* 0x001e220000002100 */
[----:B----4-:R-:W-:Y:S01]  /*d110*/  @!P2 IMAD.MOV.U32 R118, RZ, RZ, R120 ;  /* 0x000000ffff76a224 */ /* 0x010fe200078e0078 */
[----:B0-----:R-:W-:-:S04]  /*d120*/  SHF.R.U32.HI R119, RZ, 0x6, R119 ;  /* 0x00000006ff777819 */ /* 0x001fc80000011677 */
[----:B------:R-:W-:-:S04]  /*d130*/  SGXT.U32 R119, R119, 0x1 ;  /* 0x000000017777781a */ /* 0x000fc80000000000 */
[----:B------:R-:W-:-:S04]  /*d140*/  LOP3.LUT R119, R119, 0x6c, RZ, 0xfc, !PT ;  /* 0x0000006c77777812 */ /* 0x000fc800078efcff */
[----:B------:R-:W-:Y:S01]  /*d150*/  ISETP.GE.AND P0, PT, R119, UR5, PT ;  /* 0x0000000577007c0c */ /* 0x000fe2000bf06270 */
[----:B---3--:R-:W-:Y:S01]  /*d160*/  @!P2 IMAD.MOV.U32 R119, RZ, RZ, R159 ;  /* 0x000000ffff77a224 */ /* 0x008fe200078e009f */
[----:B------:R-:W0:Y:S04]  /*d170*/  S2R R120, SR_TID.X ;  /* 0x0000000000787919 */ /* 0x000e280000002100 */
[----:B------:R2:W3:Y:S01]  /*d180*/  @!P2 LDG.E.U16 R165, desc[UR18][R118.64] ;  /* 0x0000001276a5a981 */ /* 0x0004e2000c1e1500 */
[----:B------:R-:W-:Y:S02]  /*d190*/  PRMT R154, RZ, 0x7610, R154 ;  /* 0x00007610ff9a7816 */ /* 0x000fe4000000009a */
[----:B------:R-:W-:Y:S01]  /*d1a0*/  PRMT R186, RZ, 0x7610, R186 ;  /* 0x00007610ffba7816 */ /* 0x000fe200000000ba */
[----:B------:R-:W4:Y:S04]  /*d1b0*/  LDL R159, [R1+0x260] ;  /* 0x00026000019f7983 */ /* 0x000f280000100800 */
[----:B------:R-:W3:Y:S01]  /*d1c0*/  LDL R119, [R1+0x284] ;  /* 0x0002840001777983 */ /* 0x000ee20000100800 */
[----:B--2---:R-:W-:-:S03]  /*d1d0*/  @!P0 IMAD.MOV.U32 R118, RZ, RZ, R121 ;  /* 0x000000ffff768224 */ /* 0x004fc600078e0079 */
[----:B------:R-:W2:Y:S01]  /*d1e0*/  LDL R121, [R1+0x23c] ;  /* 0x00023c0001797983 */ /* 0x000ea20000100800 */
[----:B0-----:R-:W-:-:S03]  /*d1f0*/  LEA.HI R120, R120, 0x6e, RZ, 0x1a ;  /* 0x0000006e78787811 */ /* 0x001fc600078fd0ff */
[----:B---3--:R0:W3:Y:S04]  /*d200*/  @!P0 LDG.E.U16 R189, desc[UR18][R118.64] ;  /* 0x0000001276bd8981 */ /* 0x0080e8000c1e1500 */
[----:B------:R-:W4:Y:S01]  /*d210*/  LDL R119, [R1+0x27c] ;  /* 0x00027c0001777983 */ /* 0x000f220000100800 */
[----:B------:R-:W-:-:S13]  /*d220*/  ISETP.GE.AND P1, PT, R120, UR5, PT ;  /* 0x0000000578007c0c */ /* 0x000fda000bf26270 */
[----:B0-----:R-:W-:Y:S01]  /*d230*/  @!P1 IMAD.MOV.U32 R118, RZ, RZ, R6 ;  /* 0x000000ffff769224 */ /* 0x001fe200078e0006 */
[----:B------:R-:W0:Y:S01]  /*d240*/  S2R R120, SR_TID.X ;  /* 0x0000000000787919 */ /* 0x000e220000002100 */
[----:B------:R-:W1:Y:S03]  /*d250*/  S2R R6, SR_TID.X ;  /* 0x0000000000067919 */ /* 0x000e660000002100 */
[----:B----4-:R4:W3:Y:S04]  /*d260*/  @!P1 LDG.E.U16 R154, desc[UR18][R118.64] ;  /* 0x00000012769a9981 */ /* 0x0108e8000c1e1500 */
[----:B------:R-:W4:Y:S04]  /*d270*/  LDL R118, [R1+0x264] ;  /* 0x0002640001767983 */ /* 0x000f280000100800 */
[----:B------:R-:W4:Y:S01]  /*d280*/  LDL R119, [R1+0x268] ;  /* 0x0002680001777983 */ /* 0x000f220000100800 */
[----:B0-----:R-:W-:-:S04]  /*d290*/  SHF.R.U32.HI R120, RZ, 0x6, R120 ;  /* 0x00000006ff787819 */ /* 0x001fc80000011678 */
[----:B------:R-:W-:-:S04]  /*d2a0*/  SGXT.U32 R120, R120, 0x1 ;  /* 0x000000017878781a */ /* 0x000fc80000000000 */
[----:B------:R-:W-:-:S04]  /*d2b0*/  LOP3.LUT R120, R120, 0x74, RZ, 0xfc, !PT ;  /* 0x0000007478787812 */ /* 0x000fc800078efcff */
[----:B------:R-:W-:Y:S02]  /*d2c0*/  ISETP.GE.AND P0, PT, R120, UR5, PT ;  /* 0x0000000578007c0c */ /* 0x000fe4000bf06270 */
[----:B-1----:R-:W-:Y:S01]  /*d2d0*/  SHF.R.U32.HI R6, RZ, 0x6, R6 ;  /* 0x00000006ff067819 */ /* 0x002fe20000011606 */
[----:B------:R-:W2:Y:S03]  /*d2e0*/  LDL R120, [R1+0x240] ;  /* 0x0002400001787983 */ /* 0x000ea60000100800 */
[----:B------:R-:W-:-:S04]  /*d2f0*/  SGXT.U32 R6, R6, 0x1 ;  /* 0x000000010606781a */ /* 0x000fc80000000000 */
[----:B------:R-:W-:-:S04]  /*d300*/  LOP3.LUT R6, R6, 0x76, RZ, 0xfc, !PT ;  /* 0x0000007606067812 */ /* 0x000fc800078efcff */
[----:B------:R-:W-:Y:S02]  /*d310*/  ISETP.GE.AND P1, PT, R6, UR5, PT ;  /* 0x0000000506007c0c */ /* 0x000fe4000bf26270 */
[----:B------:R-:W3:Y:S01]  /*d320*/  LDL.LU R6, [R1+0x698] ;  /* 0x0006980001067983 */ /* 0x000ee20000300800 */
[----:B----4-:R-:W-:-:S04]  /*d330*/  @!P0 LOP3.LUT R119, R119, R118, RZ, 0x3c, !PT ;  /* 0x0000007677778212 */ /* 0x010fc800078e3cff */
[----:B------:R-:W-:-:S04]  /*d340*/  @!P0 LOP3.LUT R118, R119, R118, RZ, 0x3c, !PT ;  /* 0x0000007677768212 */ /* 0x000fc800078e3cff */
[----:B------:R-:W-:-:S05]  /*d350*/  @!P0 LOP3.LUT R119, R119, R118, RZ, 0x3c, !PT ;  /* 0x0000007677778212 */ /* 0x000fca00078e3cff */
[----:B------:R0:W4:Y:S04]  /*d360*/  @!P0 LDG.E.U16 R186, desc[UR18][R118.64] ;  /* 0x0000001276ba8981 */ /* 0x000128000c1e1500 */
[----:B------:R-:W2:Y:S01]  /*d370*/  LDL R119, [R1+0x25c] ;  /* 0x00025c0001777983 */ /* 0x000ea20000100800 */
[----:B0-----:R-:W0:Y:S01]  /*d380*/  S2R R118, SR_TID.X ;  /* 0x0000000000767919 */ /* 0x001e220000002100 */
[----:B------:R-:W-:Y:S02]  /*d390*/  PRMT R153, RZ, 0x7610, R153 ;  /* 0x00007610ff997816 */ /* 0x000fe40000000099 */
[----:B0-----:R-:W-:-:S04]  /*d3a0*/  SHF.R.U32.HI R118, RZ, 0x6, R118 ;  /* 0x00000006ff767819 */ /* 0x001fc80000011676 */
[----:B------:R-:W-:-:S04]  /*d3b0*/  SGXT.U32 R118, R118, 0x1 ;  /* 0x000000017676781a */ /* 0x000fc80000000000 */
[----:B------:R-:W-:-:S04]  /*d3c0*/  LOP3.LUT R118, R118, 0x7c, RZ, 0xfc, !PT ;  /* 0x0000007c76767812 */ /* 0x000fc800078efcff */
[----:B------:R-:W-:Y:S01]  /*d3d0*/  ISETP.GE.AND P0, PT, R118, UR5, PT ;  /* 0x0000000576007c0c */ /* 0x000fe2000bf06270 */
[----:B------:R-:W-:-:S05]  /*d3e0*/  @!P1 IMAD.MOV.U32 R118, RZ, RZ, R159 ;  /* 0x000000ffff769224 */ /* 0x000fca00078e009f */
[----:B--2---:R0:W2:Y:S04]  /*d3f0*/  @!P1 LDG.E.U16 R153, desc[UR18][R118.64] ;  /* 0x0000001276999981 */ /* 0x0040a8000c1e1500 */
[----:B------:R-:W0:Y:S04]  /*d400*/  LDL R118, [R1+0x244] ;  /* 0x0002440001767983 */ /* 0x000e280000100800 */
[----:B------:R-:W0:Y:S01]  /*d410*/  LDL R119, [R1+0x248] ;  /* 0x0002480001777983 */ /* 0x000e220000100800 */
[----:B------:R-:W1:Y:S01]  /*d420*/  S2R R159, SR_TID.X ;  /* 0x00000000009f7919 */ /* 0x000e620000002100 */
[----:B------:R-:W-:-:S02]  /*d430*/  PRMT R185, RZ, 0x7610, R185 ;  /* 0x00007610ffb97816 */ /* 0x000fc400000000b9 */
[----:B------:R-:W-:Y:S02]  /*d440*/  PRMT R150, RZ, 0x7610, R150 ;  /* 0x00007610ff967816 */ /* 0x000fe40000000096 */
[----:B-1----:R-:W-:-:S04]  /*d450*/  LEA.HI R159, R159, 0x7e, RZ, 0x1a ;  /* 0x0000007e9f9f7811 */ /* 0x002fc800078fd0ff */
[----:B------:R-:W-:Y:S02]  /*d460*/  ISETP.GE.AND P1, PT, R159, UR5, PT ;  /* 0x000000059f007c0c */ /* 0x000fe4000bf26270 */
[----:B------:R-:W1:Y:S02]  /*d470*/  S2R R159, SR_TID.X ;  /* 0x00000000009f7919 */ /* 0x000e640000002100 */
[----:B-1----:R-:W-:Y:S02]  /*d480*/  LOP3.LUT R159, R159, 0x7f, RZ, 0xc0, !PT ;  /* 0x0000007f9f9f7812 */ /* 0x002fe400078ec0ff */
[----:B0-----:R-:W-:-:S04]  /*d490*/  @!P0 LOP3.LUT R119, R119, R118, RZ, 0x3c, !PT ;  /* 0x0000007677778212 */ /* 0x001fc800078e3cff */
[----:B------:R-:W-:-:S04]  /*d4a0*/  @!P0 LOP3.LUT R118, R119, R118, RZ, 0x3c, !PT ;  /* 0x0000007677768212 */ /* 0x000fc800078e3cff */
[----:B------:R-:W-:-:S05]  /*d4b0*/  @!P0 LOP3.LUT R119, R119, R118, RZ, 0x3c, !PT ;  /* 0x0000007677778212 */ /* 0x000fca00078e3cff */
[----:B------:R0:W2:Y:S02]  /*d4c0*/  @!P0 LDG.E.U16 R185, desc[UR18][R118.64] ;  /* 0x0000001276b98981 */ /* 0x0000a4000c1e1500 */
[----:B0-----:R-:W-:Y:S02]  /*d4d0*/  @!P1 IMAD.MOV.U32 R118, RZ, RZ, R120 ;  /* 0x000000ffff769224 */ /* 0x001fe400078e0078 */
[----:B------:R-:W-:-:S05]  /*d4e0*/  @!P1 IMAD.MOV.U32 R119, RZ, RZ, R121 ;  /* 0x000000ffff779224 */ /* 0x000fca00078e0079 */
[----:B------:R0:W2:Y:S01]  /*d4f0*/  @!P1 LDG.E.U16 R150, desc[UR18][R118.64] ;  /* 0x0000001276969981 */ /* 0x0000a2000c1e1500 */
[----:B------:R-:W-:Y:S01]  /*d500*/  BAR.SYNC.DEFER_BLOCKING 0x0 ;  /* 0x0000000000007b1d */ /* 0x000fe20000010000 */
[----:B------:R-:W-:Y:S02]  /*d510*/  ISETP.GE.AND P0, PT, R159, UR5, PT ;  /* 0x000000059f007c0c */ /* 0x000fe4000bf06270 */
[----:B0-----:R-:W-:-:S03]  /*d520*/  PRMT R118, RZ, 0x7610, R118 ;  /* 0x00007610ff767816 */ /* 0x001fc60000000076 */
[----:B------:R-:W3:Y:S08]  /*d530*/  LDL R159, [R1+0x180] ;  /* 0x00018000019f7983 */ /* 0x000ef00000100800 */
[----:B------:R-:W-:Y:S02]  /*d540*/  @!P0 IMAD.MOV.U32 R120, RZ, RZ, R20 ;  /* 0x000000ffff788224 */ /* 0x000fe400078e0014 */
[----:B------:R-:W-:Y:S01]  /*d550*/  @!P0 IMAD.MOV.U32 R121, RZ, RZ, R11 ;  /* 0x000000ffff798224 */ /* 0x000fe200078e000b */
[----:B------:R0:W-:Y:S04]  /*d560*/  STL [R1+0x55c], R20 ;  /* 0x00055c1401007387 */ /* 0x0001e80000100800 */
[----:B------:R1:W2:Y:S04]  /*d570*/  @!P0 LDG.E.U16 R118, desc[UR18][R120.64] ;  /* 0x0000001278768981 */ /* 0x0002a8000c1e1500 */
[----:B0-----:R-:W4:Y:S04]  /*d580*/  LDL R20, [R1+0x17c] ;  /* 0x00017c0001147983 */ /* 0x001f280000100800 */
[----:B------:R0:W-:Y:S04]  /*d590*/  STL [R1+0x558], R11 ;  /* 0x0005580b01007387 */ /* 0x0001e80000100800 */
[----:B------:R-:W1:Y:S04]  /*d5a0*/  LDL R120, [R1+0x43c] ;  /* 0x00043c0001787983 */ /* 0x000e680000100800 */
[----:B------:R-:W1:Y:S01]  /*d5b0*/  LDL R121, [R1+0x440] ;  /* 0x0004400001797983 */ /* 0x000e620000100800 */
[----:B------:R-:W-:-:S02]  /*d5c0*/  PRMT R148, RZ, 0x7610, R148 ;  /* 0x00007610ff947816 */ /* 0x000fc40000000094 */
[----:B------:R-:W-:Y:S01]  /*d5d0*/  PRMT R147, RZ, 0x7610, R147 ;  /* 0x00007610ff937816 */ /* 0x000fe20000000093 */
[----:B0-----:R-:W2:Y:S01]  /*d5e0*/  LDL R11, [R1+0x140] ;  /* 0x00014000010b7983 */ /* 0x001ea20000100800 */
[----:B-1----:R-:W-:-:S04]  /*d5f0*/  @!P0 LOP3.LUT R121, R121, R120, RZ, 0x3c, !PT ;  /* 0x0000007879798212 */ /* 0x002fc800078e3cff */
[----:B------:R-:W-:-:S04]  /*d600*/  @!P0 LOP3.LUT R120, R121, R120, RZ, 0x3c, !PT ;  /* 0x0000007879788212 */ /* 0x000fc800078e3cff */
[----:B------:R-:W-:-:S05]  /*d610*/  @!P0 LOP3.LUT R121, R121, R120, RZ, 0x3c, !PT ;  /* 0x0000007879798212 */ /* 0x000fca00078e3cff */
[----:B------:R0:W2:Y:S04]  /*d620*/  @!P0 LDG.E.U16 R148, desc[UR18][R120.64] ;  /* 0x0000001278948981 */ /* 0x0000a8000c1e1500 */
[----:B------:R-:W0:Y:S04]  /*d630*/  LDL R120, [R1+0x1fc] ;  /* 0x0001fc0001787983 */ /* 0x000e280000100800 */
[----:B------:R-:W0:Y:S02]  /*d640*/  LDL R121, [R1+0x200] ;  /* 0x0002000001797983 */ /* 0x000e240000100800 */
[----:B0-----:R-:W-:-:S04]  /*d650*/  @!P0 LOP3.LUT R121, R121, R120, RZ, 0x3c, !PT ;  /* 0x0000007879798212 */ /* 0x001fc800078e3cff */
[----:B------:R-:W-:-:S04]  /*d660*/  @!P0 LOP3.LUT R120, R121, R120, RZ, 0x3c, !PT ;  /* 0x0000007879788212 */ /* 0x000fc800078e3cff */
[----:B------:R-:W-:-:S05]  /*d670*/  @!P0 LOP3.LUT R121, R121, R120, RZ, 0x3c, !PT ;  /* 0x0000007879798212 */ /* 0x000fca00078e3cff */
[----:B------:R0:W2:Y:S04]  /*d680*/  @!P0 LDG.E.U16 R147, desc[UR18][R120.64] ;  /* 0x0000001278938981 */ /* 0x0000a8000c1e1500 */
[----:B------:R-:W0:Y:S04]  /*d690*/  LDL R120, [R1+0x1bc] ;  /* 0x0001bc0001787983 */ /* 0x000e280000100800 */
[----:B------:R-:W0:Y:S01]  /*d6a0*/  LDL R121, [R1+0x1c0] ;  /* 0x0001c00001797983 */ /* 0x000e220000100800 */
[----:B------:R-:W-:Y:S02]  /*d6b0*/  PRMT R146, RZ, 0x7610, R146 ;  /* 0x00007610ff927816 */ /* 0x000fe40000000092 */
[----:B------:R-:W-:-:S02]  /*d6c0*/  PRMT R145, RZ, 0x7610, R145 ;  /* 0x00007610ff917816 */ /* 0x000fc40000000091 */
[----:B0-----:R-:W-:-:S04]  /*d6d0*/  @!P0 LOP3.LUT R121, R121, R120, RZ, 0x3c, !PT ;  /* 0x0000007879798212 */ /* 0x001fc800078e3cff */
[----:B------:R-:W-:-:S04]  /*d6e0*/  @!P0 LOP3.LUT R120, R121, R120, RZ, 0x3c, !PT ;  /* 0x0000007879788212 */ /* 0x000fc800078e3cff */
[----:B------:R-:W-:-:S05]  /*d6f0*/  @!P0 LOP3.LUT R121, R121, R120, RZ, 0x3c, !PT ;  /* 0x0000007879798212 */ /* 0x000fca00078e3cff */
[----:B------:R3:W2:Y:S02]  /*d700*/  @!P0 LDG.E.U16 R146, desc[UR18][R120.64] ;  /* 0x0000001278928981 */ /* 0x0006a4000c1e1500 */
[----:B---3--:R-:W-:Y:S02]  /*d710*/  @!P0 IMAD.MOV.U32 R120, RZ, RZ, R159 ;  /* 0x000000ffff788224 */ /* 0x008fe400078e009f */
[----:B----4-:R-:W-:Y:S01]  /*d720*/  @!P0 IMAD.MOV.U32 R121, RZ, RZ, R20 ;  /* 0x000000ffff798224 */ /* 0x010fe200078e0014 */
[----:B------:R-:W-:Y:S02]  /*d730*/  PRMT R144, RZ, 0x7610, R144 ;  /* 0x00007610ff907816 */ /* 0x000fe40000000090 */
[----:B------:R-:W-:Y:S01]  /*d740*/  PRMT R143, RZ, 0x7610, R143 ;  /* 0x00007610ff8f7816 */ /* 0x000fe2000000008f */
[----:B-----5:R0:W-:Y:S04]  /*d750*/  STS.U16 [R0+UR7+0x8000], R142 ;  /* 0x0080008e00007988 */ /* 0x0201e80008000407 */
[----:B------:R2:W3:Y:S04]  /*d760*/  @!P0 LDG.E.U16 R145, desc[UR18][R120.64] ;  /* 0x0000001278918981 */ /* 0x0004e8000c1e1500 */
[----:B------:R-:W4:Y:S04]  /*d770*/  LDL R159, [R1+0x3c] ;  /* 0x00003c00019f7983 */ /* 0x000f280000100800 */
[----:B------:R-:W3:Y:S04]  /*d780*/  LDL R20, [R1+0x40] ;  /* 0x0000400001147983 */ /* 0x000ee80000100800 */
[----:B------:R-:W4:Y:S01]  /*d790*/  LDL R121, [R1+0x13c] ;  /* 0x00013c0001797983 */ /* 0x000f220000100800 */
[----:B--2---:R-:W-:Y:S01]  /*d7a0*/  @!P0 IMAD.MOV.U32 R120, RZ, RZ, R11 ;  /* 0x000000ffff788224 */ /* 0x004fe200078e000b */
[----:B0-----:R-:W-:-:S02]  /*d7b0*/  PRMT R142, RZ, 0x7610, R142 ;  /* 0x00007610ff8e7816 */ /* 0x001fc4000000008e */
[----:B------:R-:W2:Y:S04]  /*d7c0*/  LDL R11, [R1] ;  /* 0x00000000010b7983 */ /* 0x000ea80000100800 */
[----:B----4-:R0:W4:Y:S04]  /*d7d0*/  @!P0 LDG.E.U16 R144, desc[UR18][R120.64] ;  /* 0x0000001278908981 */ /* 0x010128000c1e1500 */
[----:B------:R-:W0:Y:S04]  /*d7e0*/  LDL R120, [R1+0xfc] ;  /* 0x0000fc0001787983 */ /* 0x000e280000100800 */
[----:B------:R-:W0:Y:S02]  /*d7f0*/  LDL R121, [R1+0x100] ;  /* 0x0001000001797983 */ /* 0x000e240000100800 */
[----:B0-----:R-:W-:-:S04]  /*d800*/  @!P0 LOP3.LUT R121, R121, R120, RZ, 0x3c, !PT ;  /* 0x0000007879798212 */ /* 0x001fc800078e3cff */
[----:B------:R-:W-:-:S04]  /*d810*/  @!P0 LOP3.LUT R120, R121, R120, RZ, 0x3c, !PT ;  /* 0x0000007879788212 */ /* 0x000fc800078e3cff */
[----:B------:R-:W-:-:S05]  /*d820*/  @!P0 LOP3.LUT R121, R121, R120, RZ, 0x3c, !PT ;  /* 0x0000007879798212 */ /* 0x000fca00078e3cff */
[----:B------:R0:W4:Y:S04]  /*d830*/  @!P0 LDG.E.U16 R143, desc[UR18][R120.64] ;  /* 0x00000012788f8981 */ /* 0x000128000c1e1500 */
[----:B------:R-:W0:Y:S04]  /*d840*/  LDL R120, [R1+0xbc] ;  /* 0x0000bc0001787983 */ /* 0x000e280000100800 */
[----:B------:R-:W0:Y:S02]  /*d850*/  LDL R121, [R1+0xc0] ;  /* 0x0000c00001797983 */ /* 0x000e240000100800 */
[----:B0-----:R-:W-:-:S04]  /*d860*/  @!P0 LOP3.LUT R121, R121, R120, RZ, 0x3c, !PT ;  /* 0x0000007879798212 */ /* 0x001fc800078e3cff */
[----:B------:R-:W-:-:S04]  /*d870*/  @!P0 LOP3.LUT R120, R121, R120, RZ, 0x3c, !PT ;  /* 0x0000007879788212 */ /* 0x000fc800078e3cff */
[----:B------:R-:W-:-:S05]  /*d880*/  @!P0 LOP3.LUT R121, R121, R120, RZ, 0x3c, !PT ;  /* 0x0000007879798212 */ /* 0x000fca00078e3cff */
[----:B------:R0:W4:Y:S04]  /*d890*/  @!P0 LDG.E.U16 R142, desc[UR18][R120.64] ;  /* 0x00000012788e8981 */ /* 0x000128000c1e1500 */
[----:B------:R-:W0:Y:S04]  /*d8a0*/  LDL R120, [R1+0x7c] ;  /* 0x00007c0001787983 */ /* 0x000e280000100800 */
[----:B------:R-:W0:Y:S04]  /*d8b0*/  LDL R121, [R1+0x80] ;  /* 0x0000800001797983 */ /* 0x000e280000100800 */
[----:B------:R1:W-:Y:S04]  /*d8c0*/  STS.U16 [R0+UR7+0x8400], R141 ;  /* 0x0084008d00007988 */ /* 0x0003e80008000407 */
[----:B------:R3:W-:Y:S01]  /*d8d0*/  STS.U16 [R0+UR7+0x8800], R140 ;  /* 0x0088008c00007988 */ /* 0x0007e20008000407 */
[----:B-1----:R-:W-:-:S02]  /*d8e0*/  PRMT R141, RZ, 0x7610, R141 ;  /* 0x00007610ff8d7816 */ /* 0x002fc4000000008d */
[----:B---3--:R-:W-:Y:S01]  /*d8f0*/  PRMT R140, RZ, 0x7610, R140 ;  /* 0x00007610ff8c7816 */ /* 0x008fe2000000008c */
[----:B------:R1:W-:Y:S01]  /*d900*/  STS.U16 [R0+UR7+0x8c00], R139 ;  /* 0x008c008b00007988 */ /* 0x0003e20008000407 */
[----:B0-----:R-:W-:-:S04]  /*d910*/  @!P0 LOP3.LUT R121, R121, R120, RZ, 0x3c, !PT ;  /* 0x0000007879798212 */ /* 0x001fc800078e3cff */
[----:B------:R-:W-:-:S04]  /*d920*/  @!P0 LOP3.LUT R120, R121, R120, RZ, 0x3c, !PT ;  /* 0x0000007879788212 */ /* 0x000fc800078e3cff */
[----:B------:R-:W-:-:S05]  /*d930*/  @!P0 LOP3.LUT R121, R121, R120, RZ, 0x3c, !PT ;  /* 0x0000007879798212 */ /* 0x000fca00078e3cff */
[----:B------:R0:W3:Y:S02]  /*d940*/  @!P0 LDG.E.U16 R141, desc[UR18][R120.64] ;  /* 0x00000012788d8981 */ /* 0x0000e4000c1e1500 */
[----:B0-----:R-:W-:Y:S02]  /*d950*/  @!P0 IMAD.MOV.U32 R120, RZ, RZ, R20 ;  /* 0x000000ffff788224 */ /* 0x001fe400078e0014 */
[----:B------:R-:W-:Y:S01]  /*d960*/  @!P0 IMAD.MOV.U32 R121, RZ, RZ, R159 ;  /* 0x000000ffff798224 */ /* 0x000fe200078e009f */
[----:B------:R-:W4:Y:S04]  /*d970*/  LDL R20, [R1+0x238] ;  /* 0x0002380001147983 */ /* 0x000f280000100800 */
[----:B------:R2:W3:Y:S01]  /*d980*/  @!P0 LDG.E.U16 R140, desc[UR18][R120.64] ;  /* 0x00000012788c8981 */ /* 0x0004e2000c1e1500 */
[----:B-1----:R-:W-:-:S03]  /*d990*/  PRMT R139, RZ, 0x7610, R139 ;  /* 0x00007610ff8b7816 */ /* 0x002fc6000000008b */
[----:B------:R0:W-:Y:S04]  /*d9a0*/  STS.U16 [R0+UR7+0x9000], R138 ;  /* 0x0090008a00007988 */ /* 0x0001e80008000407 */
[----:B------:R1:W-:Y:S01]  /*d9b0*/  STS.U16 [R0+UR7+0x9400], R137 ;  /* 0x0094008900007988 */ /* 0x0003e20008000407 */
[----:B--2---:R-:W-:-:S03]  /*d9c0*/  @!P0 IMAD.MOV.U32 R120, RZ, RZ, R11 ;  /* 0x000000ffff788224 */ /* 0x004fc600078e000b */
[----:B------:R-:W2:Y:S01]  /*d9d0*/  LDL R11, [R1+0x438] ;  /* 0x00043800010b7983 */ /* 0x000ea20000100800 */
[----:B------:R-:W-:Y:S01]  /*d9e0*/  @!P0 IMAD.MOV.U32 R121, RZ, RZ, R252 ;  /* 0x000000ffff798224 */ /* 0x000fe200078e00fc */
[----:B0-----:R-:W-:Y:S02]  /*d9f0*/  PRMT R138, RZ, 0x7610, R138 ;  /* 0x00007610ff8a7816 */ /* 0x001fe4000000008a */
[----:B------:R0:W-:Y:S04]  /*da00*/  STS.U16 [R0+UR7+0x9800], R136 ;  /* 0x0098008800007988 */ /* 0x0001e80008000407 */
[----:B------:R0:W3:Y:S01]  /*da10*/  @!P0 LDG.E.U16 R139, desc[UR18][R120.64] ;  /* 0x00000012788b8981 */ /* 0x0000e2000c1e1500 */
[----:B-1----:R-:W-:-:S03]  /*da20*/  PRMT R137, RZ, 0x7610, R137 ;  /* 0x00007610ff897816 */ /* 0x002fc60000000089 */
[----:B------:R-:W3:Y:S01]  /*da30*/  LDL R159, [R1+0x1f8] ;  /* 0x0001f800019f7983 */ /* 0x000ee20000100800 */
[----:B0-----:R-:W-:Y:S02]  /*da40*/  @!P0 IMAD.MOV.U32 R120, RZ, RZ, R237 ;  /* 0x000000ffff788224 */ /* 0x001fe400078e00ed */
[----:B------:R-:W-:-:S05]  /*da50*/  @!P0 IMAD.MOV.U32 R121, RZ, RZ, R236 ;  /* 0x000000ffff798224 */ /* 0x000fca00078e00ec */
[----:B------:R0:W3:Y:S01]  /*da60*/  @!P0 LDG.E.U16 R138, desc[UR18][R120.64] ;  /* 0x00000012788a8981 */ /* 0x0000e2000c1e1500 */
[----:B------:R-:W-:Y:S01]  /*da70*/  PRMT R136, RZ, 0x7610, R136 ;  /* 0x00007610ff887816 */ /* 0x000fe20000000088 */
[----:B0-----:R-:W-:Y:S02]  /*da80*/  @!P0 IMAD.MOV.U32 R120, RZ, RZ, R221 ;  /* 0x000000ffff788224 */ /* 0x001fe400078e00dd */
[----:B------:R-:W-:-:S05]  /*da90*/  @!P0 IMAD.MOV.U32 R121, RZ, RZ, R220 ;  /* 0x000000ffff798224 */ /* 0x000fca00078e00dc */
[----:B------:R0:W3:Y:S04]  /*daa0*/  @!P0 LDG.E.U16 R137, desc[UR18][R120.64] ;  /* 0x0000001278898981 */ /* 0x0000e8000c1e1500 */
[----:B------:R1:W-:Y:S01]  /*dab0*/  STL [R1+0x560], R252 ;  /* 0x000560fc01007387 */ /* 0x0003e20000100800 */
[----:B0-----:R-:W-:Y:S02]  /*dac0*/  @!P0 IMAD.MOV.U32 R120, RZ, RZ, R205 ;  /* 0x000000ffff788224 */ /* 0x001fe400078e00cd */
[----:B------:R-:W-:Y:S01]  /*dad0*/  @!P0 IMAD.MOV.U32 R121, RZ, RZ, R204 ;  /* 0x000000ffff798224 */ /* 0x000fe200078e00cc */
[----:B------:R0:W-:Y:S04]  /*dae0*/  STS.U16 [R0+UR7+0x9c00], R135 ;  /* 0x009c008700007988 */ /* 0x0001e80008000407 */
[----:B-1----:R-:W3:Y:S04]  /*daf0*/  LDL R252, [R1+0x1b8] ;  /* 0x0001b80001fc7983 */ /* 0x002ee80000100800 */
[----:B------:R1:W3:Y:S01]  /*db00*/  @!P0 LDG.E.U16 R136, desc[UR18][R120.64] ;  /* 0x0000001278888981 */ /* 0x0002e2000c1e1500 */
[----:B0-----:R-:W-:-:S03]  /*db10*/  PRMT R135, RZ, 0x7610, R135 ;  /* 0x00007610ff877816 */ /* 0x001fc60000000087 */
[----:B------:R0:W-:Y:S01]  /*db20*/  STL [R1+0x568], R237 ;  /* 0x000568ed01007387 */ /* 0x0001e20000100800 */
[----:B-1----:R-:W-:Y:S02]  /*db30*/  @!P0 IMAD.MOV.U32 R120, RZ, RZ, R115 ;  /* 0x000000ffff788224 */ /* 0x002fe400078e0073 */
[----:B------:R-:W-:Y:S01]  /*db40*/  @!P0 IMAD.MOV.U32 R121, RZ, RZ, R95 ;  /* 0x000000ffff798224 */ /* 0x000fe200078e005f */
[----:B0-----:R-:W3:Y:S04]  /*db50*/  LDL.LU R237, [R1+0x2c] ;  /* 0x00002c0001ed7983 */ /* 0x001ee80000300800 */
[----:B------:R0:W-:Y:S04]  /*db60*/  STL [R1+0x564], R236 ;  /* 0x000564ec01007387 */ /* 0x0001e80000100800 */
[----:B------:R1:W-:Y:S04]  /*db70*/  STS.U16 [R0+UR7+0xa000], R134 ;  /* 0x00a0008600007988 */ /* 0x0003e80008000407 */
[----:B------:R1:W3:Y:S04]  /*db80*/  @!P0 LDG.E.U16 R135, desc[UR18][R120.64] ;  /* 0x0000001278878981 */ /* 0x0002e8000c1e1500 */
[----:B0-----:R-:W3:Y:S01]  /*db90*/  LDL R236, [R1+0x1b4] ;  /* 0x0001b40001ec7983 */ /* 0x001ee20000100800 */
[----:B-1----:R-:W-:-:S03]  /*dba0*/  PRMT R134, RZ, 0x7610, R134 ;  /* 0x00007610ff867816 */ /* 0x002fc60000000086 */
[----:B------:R0:W-:Y:S01]  /*dbb0*/  STL [R1+0x570], R221 ;  /* 0x000570dd01007387 */ /* 0x0001e20000100800 */
[----:B------:R-:W-:Y:S02]  /*dbc0*/  @!P0 IMAD.MOV.U32 R120, RZ, RZ, R107 ;  /* 0x000000ffff788224 */ /* 0x000fe400078e006b */
[----:B------:R-:W-:Y:S01]  /*dbd0*/  @!P0 IMAD.MOV.U32 R121, RZ, RZ, R16 ;  /* 0x000000ffff798224 */ /* 0x000fe200078e0010 */
[----:B------:R1:W-:Y:S04]  /*dbe0*/  STS.U16 [R0+UR7+0xa400], R133 ;  /* 0x00a4008500007988 */ /* 0x0003e80008000407 */
[----:B------:R1:W3:Y:S04]  /*dbf0*/  @!P0 LDG.E.U16 R134, desc[UR18][R120.64] ;  /* 0x0000001278868981 */ /* 0x0002e8000c1e1500 */
[----:B0-----:R-:W3:Y:S04]  /*dc00*/  LDL.LU R221, [R1+0x34] ;  /* 0x0000340001dd7983 */ /* 0x001ee80000300800 */
[----:B------:R0:W-:Y:S01]  /*dc10*/  STL [R1+0x56c], R220 ;  /* 0x00056cdc01007387 */ /* 0x0001e20000100800 */
[----:B-1----:R-:W-:Y:S01]  /*dc20*/  PRMT R133, RZ, 0x7610, R133 ;  /* 0x00007610ff857816 */ /* 0x002fe20000000085 */
[----:B------:R-:W-:-:S02]  /*dc30*/  @!P0 IMAD.MOV.U32 R120, RZ, RZ, R98 ;  /* 0x000000ffff788224 */ /* 0x000fc400078e0062 */
[----:B------:R-:W-:-:S05]  /*dc40*/  @!P0 IMAD.MOV.U32 R121, RZ, RZ, R5 ;  /* 0x000000ffff798224 */ /* 0x000fca00078e0005 */
[----:B------:R4:W3:Y:S04]  /*dc50*/  @!P0 LDG.E.U16 R133, desc[UR18][R120.64] ;  /* 0x0000001278858981 */ /* 0x0008e8000c1e1500 */
[----:B0-----:R-:W3:Y:S04]  /*dc60*/  LDL R220, [R1+0x1f4] ;  /* 0x0001f40001dc7983 */ /* 0x001ee80000100800 */
[----:B------:R-:W-:Y:S04]  /*dc70*/  STL [R1+0x578], R205 ;  /* 0x000578cd01007387 */ /* 0x000fe80000100800 */
[----:B------:R-:W-:Y:S04]  /*dc80*/  STL [R1+0x574], R204 ;  /* 0x000574cc01007387 */ /* 0x000fe80000100800 */
[----:B------:R-:W-:Y:S04]  /*dc90*/  STL [R1+0x580], R115 ;  /* 0x0005807301007387 */ /* 0x000fe80000100800 */
[----:B------:R-:W-:Y:S04]  /*dca0*/  STL [R1+0x57c], R95 ;  /* 0x00057c5f01007387 */ /* 0x000fe80000100800 */
[----:B------:R-:W-:Y:S04]  /*dcb0*/  STL [R1+0x588], R107 ;  /* 0x0005886b01007387 */ /* 0x000fe80000100800 */
[----:B------:R-:W-:Y:S04]  /*dcc0*/  STL [R1+0x584], R16 ;  /* 0x0005841001007387 */ /* 0x000fe80000100800 */
[----:B------:R-:W-:Y:S04]  /*dcd0*/  STL [R1+0x590], R98 ;  /* 0x0005906201007387 */ /* 0x000fe80000100800 */
[----:B------:R0:W-:Y:S04]  /*dce0*/  STL [R1+0x58c], R5 ;  /* 0x00058c0501007387 */ /* 0x0001e80000100800 */
[----:B------:R1:W-:Y:S04]  /*dcf0*/  STS.U16 [R0+UR7+0xa800], R132 ;  /* 0x00a8008400007988 */ /* 0x0003e80008000407 */
[----:B------:R1:W-:Y:S04]  /*dd00*/  STS.U16 [R0+UR7+0xac00], R131 ;  /* 0x00ac008300007988 */ /* 0x0003e80008000407 */
[----:B0-----:R-:W3:Y:S01]  /*dd10*/  LDL R5, [R1+0x138] ;  /* 0x0001380001057983 */ /* 0x001ee20000100800 */
[----:B----4-:R-:W-:-:S03]  /*dd20*/  @!P0 IMAD.MOV.U32 R121, RZ, RZ, R20 ;  /* 0x000000ffff798224 */ /* 0x010fc600078e0014 */
[----:B------:R-:W4:Y:S04]  /*dd30*/  LDL R115, [R1+0xf4] ;  /* 0x0000f40001737983 */ /* 0x000f280000100800 */
[----:B------:R-:W4:Y:S01]  /*dd40*/  LDL R20, [R1+0x174] ;  /* 0x0001740001147983 */ /* 0x000f220000100800 */
[----:B--2---:R-:W-:-:S03]  /*dd50*/  @!P0 IMAD.MOV.U32 R120, RZ, RZ, R11 ;  /* 0x000000ffff788224 */ /* 0x004fc600078e000b */
[----:B------:R-:W2:Y:S04]  /*dd60*/  LDL R107, [R1+0xf8] ;  /* 0x0000f800016b7983 */ /* 0x000ea80000100800 */
[----:B------:R-:W2:Y:S01]  /*dd70*/  LDL R11, [R1+0x178] ;  /* 0x00017800010b7983 */ /* 0x000ea20000100800 */
[----:B-1----:R-:W-:-:S03]  /*dd80*/  PRMT R132, RZ, 0x7610, R132 ;  /* 0x00007610ff847816 */ /* 0x002fc60000000084 */
[----:B------:R0:W-:Y:S04]  /*dd90*/  STS.U16 [R0+UR7+0xb000], R130 ;  /* 0x00b0008200007988 */ /* 0x0001e80008000407 */
[----:B------:R3:W2:Y:S01]  /*dda0*/  @!P0 LDG.E.U16 R132, desc[UR18][R120.64] ;  /* 0x0000001278848981 */ /* 0x0006a2000c1e1500 */
[----:B------:R-:W-:-:S03]  /*ddb0*/  PRMT R131, RZ, 0x7610, R131 ;  /* 0x00007610ff837816 */ /* 0x000fc60000000083 */
[----:B------:R-:W2:Y:S04]  /*ddc0*/  LDL R16, [R1+0x548] ;  /* 0x0005480001107983 */ /* 0x000ea80000100800 */
[----:B------:R-:W2:Y:S01]  /*ddd0*/  LDL R98, [R1+0xb4] ;  /* 0x0000b40001627983 */ /* 0x000ea20000100800 */
[----:B---3--:R-:W-:-:S03]  /*dde0*/  @!P0 IMAD.MOV.U32 R120, RZ, RZ, R159 ;  /* 0x000000ffff788224 */ /* 0x008fc600078e009f */
[----:B------:R-:W3:Y:S01]  /*ddf0*/  LDL R159, [R1+0x134] ;  /* 0x00013400019f7983 */ /* 0x000ee20000100800 */
[----:B0-----:R-:W-:-:S03]  /*de00*/  PRMT R130, RZ, 0x7610, R130 ;  /* 0x00007610ff827816 */ /* 0x001fc60000000082 */
[----:B------:R-:W3:Y:S04]  /*de10*/  LDL R95, [R1+0xb8] ;  /* 0x0000b800015f7983 */ /* 0x000ee80000100800 */
[----:B------:R0:W-:Y:S02]  /*de20*/  STS.U16 [R0+UR7+0xb400], R129 ;  /* 0x00b4008100007988 */ /* 0x0001e40008000407 */
[----:B0-----:R-:W-:Y:S01]  /*de30*/  PRMT R129, RZ, 0x7610, R129 ;  /* 0x00007610ff817816 */ /* 0x001fe20000000081 */
[----:B------:R-:W-:-:S05]  /*de40*/  @!P0 IMAD.MOV.U32 R121, RZ, RZ, R220 ;  /* 0x000000ffff798224 */ /* 0x000fca00078e00dc */
[----:B------:R0:W3:Y:S02]  /*de50*/  @!P0 LDG.E.U16 R131, desc[UR18][R120.64] ;  /* 0x0000001278838981 */ /* 0x0000e4000c1e1500 */
[----:B0-----:R-:W-:Y:S02]  /*de60*/  @!P0 IMAD.MOV.U32 R120, RZ, RZ, R252 ;  /* 0x000000ffff788224 */ /* 0x001fe400078e00fc */
[----:B------:R-:W-:-:S05]  /*de70*/  @!P0 IMAD.MOV.U32 R121, RZ, RZ, R236 ;  /* 0x000000ffff798224 */ /* 0x000fca00078e00ec */
[----:B------:R4:W3:Y:S02]  /*de80*/  @!P0 LDG.E.U16 R130, desc[UR18][R120.64] ;  /* 0x0000001278828981 */ /* 0x0008e4000c1e1500 */
[----:B----4-:R-:W-:Y:S02]  /*de90*/  @!P0 IMAD.MOV.U32 R121, RZ, RZ, R20 ;  /* 0x000000ffff798224 */ /* 0x010fe400078e0014 */
[----:B------:R-:W4:Y:S01]  /*dea0*/  LDL R20, [R1+0x74] ;  /* 0x0000740001147983 */ /* 0x000f220000100800 */
[----:B--2---:R-:W-:-:S03]  /*deb0*/  @!P0 IMAD.MOV.U32 R120, RZ, RZ, R11 ;  /* 0x000000ffff788224 */ /* 0x004fc600078e000b */
[----:B------:R-:W2:Y:S04]  /*dec0*/  LDL R11, [R1+0x78] ;  /* 0x00007800010b7983 */ /* 0x000ea80000100800 */
[----:B------:R0:W2:Y:S02]  /*ded0*/  @!P0 LDG.E.U16 R129, desc[UR18][R120.64] ;  /* 0x0000001278818981 */ /* 0x0000a4000c1e1500 */
[----:B0-----:R-:W-:Y:S02]  /*dee0*/  @!P0 IMAD.MOV.U32 R120, RZ, RZ, R5 ;  /* 0x000000ffff788224 */ /* 0x001fe400078e0005 */
[----:B------:R-:W2:Y:S01]  /*def0*/  LDL R5, [R1+0x38] ;  /* 0x0000380001057983 */ /* 0x000ea20000100800 */
[----:B---3--:R-:W-:-:S03]  /*df00*/  @!P0 IMAD.MOV.U32 R121, RZ, RZ, R159 ;  /* 0x000000ffff798224 */ /* 0x008fc600078e009f */
[----:B------:R0:W-:Y:S04]  /*df10*/  STS.U16 [R0+UR7+0xb800], R128 ;  /* 0x00b8008000007988 */ /* 0x0001e80008000407 */
[----:B------:R1:W-:Y:S01]  /*df20*/  STS.U16 [R0+UR7+0xbc00], R127 ;  /* 0x00bc007f00007988 */ /* 0x0003e20008000407 */
[----:B0-----:R-:W-:Y:S02]  /*df30*/  PRMT R128, RZ, 0x7610, R128 ;  /* 0x00007610ff807816 */ /* 0x001fe40000000080 */
[----:B-1----:R-:W-:-:S04]  /*df40*/  PRMT R127, RZ, 0x7610, R127 ;  /* 0x00007610ff7f7816 */ /* 0x002fc8000000007f */
[----:B------:R0:W3:Y:S04]  /*df50*/  @!P0 LDG.E.U16 R128, desc[UR18][R120.64] ;  /* 0x0000001278808981 */ /* 0x0000e8000c1e1500 */
[----:B------:R1:W-:Y:S01]  /*df60*/  STS.U16 [R16+UR7+0x8100], R126 ;  /* 0x0081007e10007988 */ /* 0x0003e20008000407 */
[----:B0-----:R-:W-:Y:S02]  /*df70*/  @!P0 IMAD.MOV.U32 R120, RZ, RZ, R107 ;  /* 0x000000ffff788224 */ /* 0x001fe400078e006b */
[----:B------:R-:W-:Y:S01]  /*df80*/  @!P0 IMAD.MOV.U32 R121, RZ, RZ, R115 ;  /* 0x000000ffff798224 */ /* 0x000fe200078e0073 */
[----:B-1----:R-:W-:-:S04]  /*df90*/  PRMT R126, RZ, 0x7610, R126 ;  /* 0x00007610ff7e7816 */ /* 0x002fc8000000007e */
[----:B------:R0:W3:Y:S04]  /*dfa0*/  @!P0 LDG.E.U16 R127, desc[UR18][R120.64] ;  /* 0x00000012787f8981 */ /* 0x0000e8000c1e1500 */
[----:B------:R1:W-:Y:S04]  /*dfb0*/  STL [R1+0x594], R0 ;  /* 0x0005940001007387 */ /* 0x0003e80000100800 */
[----:B------:R-:W3:Y:S01]  /*dfc0*/  LDL R205, [R1+0x430] ;  /* 0x0004300001cd7983 */ /* 0x000ee20000100800 */
[----:B0-----:R-:W-:Y:S02]  /*dfd0*/  @!P0 IMAD.MOV.U32 R120, RZ, RZ, R95 ;  /* 0x000000ffff788224 */ /* 0x001fe400078e005f */
[----:B------:R-:W-:Y:S01]  /*dfe0*/  @!P0 IMAD.MOV.U32 R121, RZ, RZ, R98 ;  /* 0x000000ffff798224 */ /* 0x000fe200078e0062 */
[----:B------:R-:W3:Y:S04]  /*dff0*/  LDL R204, [R1+0x1ec] ;  /* 0x0001ec0001cc7983 */ /* 0x000ee80000100800 */
[----:B------:R4:W3:Y:S04]  /*e000*/  @!P0 LDG.E.U16 R126, desc[UR18][R120.64] ;  /* 0x00000012787e8981 */ /* 0x0008e8000c1e1500 */
[----:B-1----:R-:W3:Y:S04]  /*e010*/  LDL R0, [R1+0x1f0] ;  /* 0x0001f00001007983 */ /* 0x002ee80000100800 */
[----:B------:R0:W-:Y:S04]  /*e020*/  STS.U16 [R16+UR7+0x8500], R125 ;  /* 0x0085007d10007988 */ /* 0x0001e80008000407 */
[----:B------:R-:W3:Y:S04]  /*e030*/  LDL R115, [R1+0x1ac] ;  /* 0x0001ac0001737983 */ /* 0x000ee80000100800 */
[----:B------:R-:W3:Y:S01]  /*e040*/  LDL R107, [R1+0x1b0] ;  /* 0x0001b000016b7983 */ /* 0x000ee20000100800 */
[----:B0-----:R-:W-:-:S03]  /*e050*/  PRMT R125, RZ, 0x7610, R125 ;  /* 0x00007610ff7d7816 */ /* 0x001fc6000000007d */
[----:B------:R-:W3:Y:S01]  /*e060*/  LDL R98, [R1+0x16c] ;  /* 0x00016c0001627983 */ /* 0x000ee20000100800 */
[----:B------:R-:W-:Y:S01]  /*e070*/  @!P0 IMAD.MOV.U32 R159, RZ, RZ, R218 ;  /* 0x000000ffff9f8224 */ /* 0x000fe200078e00da */
[----:B------:R-:W-:Y:S02]  /*e080*/  PRMT R119, RZ, 0x7610, R119 ;  /* 0x00007610ff777816 */ /* 0x000fe40000000077 */
[----:B------:R-:W3:Y:S01]  /*e090*/  LDL R95, [R1+0x12c] ;  /* 0x00012c00015f7983 */ /* 0x000ee20000100800 */
[----:B----4-:R-:W-:Y:S02]  /*e0a0*/  @!P0 IMAD.MOV.U32 R121, RZ, RZ, R20 ;  /* 0x000000ffff798224 */ /* 0x010fe400078e0014 */
[----:B--2---:R-:W-:Y:S01]  /*e0b0*/  @!P0 IMAD.MOV.U32 R120, RZ, RZ, R11 ;  /* 0x000000ffff788224 */ /* 0x004fe200078e000b */
[----:B------:R0:W-:Y:S04]  /*e0c0*/  STS.U16 [R16+UR7+0x8900], R124 ;  /* 0x0089007c10007988 */ /* 0x0001e80008000407 */
[----:B------:R-:W2:Y:S04]  /*e0d0*/  LDL R11, [R1+0x434] ;  /* 0x00043400010b7983 */ /* 0x000ea80000100800 */
[----:B------:R1:W4:Y:S04]  /*e0e0*/  @!P0 LDG.E.U16 R125, desc[UR18][R120.64] ;  /* 0x00000012787d8981 */ /* 0x000328000c1e1500 */
[----:B------:R-:W4:Y:S01]  /*e0f0*/  LDL R20, [R1+0x130] ;  /* 0x0001300001147983 */ /* 0x000f220000100800 */
[----:B-1----:R-:W-:-:S03]  /*e100*/  @!P0 IMAD.MOV.U32 R120, RZ, RZ, R5 ;  /* 0x000000ffff788224 */ /* 0x002fc600078e0005 */
[----:B------:R-:W4:Y:S01]  /*e110*/  LDL R5, [R1+0x170] ;  /* 0x0001700001057983 */ /* 0x000f220000100800 */
[----:B0-----:R-:W-:Y:S01]  /*e120*/  PRMT R124, RZ, 0x7610, R124 ;  /* 0x00007610ff7c7816 */ /* 0x001fe2000000007c */
[----:B------:R-:W-:Y:S02]  /*e130*/  @!P0 IMAD.MOV.U32 R121, RZ, RZ, R221 ;  /* 0x000000ffff798224 */ /* 0x000fe400078e00dd */
[----:B------:R0:W-:Y:S04]  /*e140*/  STS.U16 [R16+UR7+0x8d00], R123 ;  /* 0x008d007b10007988 */ /* 0x0001e80008000407 */
[----:B------:R1:W4:Y:S01]  /*e150*/  @!P0 LDG.E.U16 R124, desc[UR18][R120.64] ;  /* 0x00000012787c8981 */ /* 0x000322000c1e1500 */
[----:B0-----:R-:W-:Y:S01]  /*e160*/  PRMT R123, RZ, 0x7610, R123 ;  /* 0x00007610ff7b7816 */ /* 0x001fe2000000007b */
[----:B-1----:R-:W-:-:S02]  /*e170*/  @!P0 IMAD.MOV.U32 R120, RZ, RZ, R251 ;  /* 0x000000ffff788224 */ /* 0x002fc400078e00fb */
[----:B------:R-:W-:Y:S01]  /*e180*/  @!P0 IMAD.MOV.U32 R121, RZ, RZ, R250 ;  /* 0x000000ffff798224 */ /* 0x000fe200078e00fa */
[----:B------:R0:W-:Y:S04]  /*e190*/  STS.U16 [R16+UR7+0x9100], R122 ;  /* 0x0091007a10007988 */ /* 0x0001e80008000407 */
[----:B------:R1:W4:Y:S01]  /*e1a0*/  @!P0 LDG.E.U16 R123, desc[UR18][R120.64] ;  /* 0x00000012787b8981 */ /* 0x000322000c1e1500 */
[----:B0-----:R-:W-:Y:S01]  /*e1b0*/  PRMT R122, RZ, 0x7610, R122 ;  /* 0x00007610ff7a7816 */ /* 0x001fe2000000007a */
[----:B-1----:R-:W-:Y:S02]  /*e1c0*/  @!P0 IMAD.MOV.U32 R120, RZ, RZ, R235 ;  /* 0x000000ffff788224 */ /* 0x002fe400078e00eb */
[----:B------:R-:W-:Y:S01]  /*e1d0*/  @!P0 IMAD.MOV.U32 R121, RZ, RZ, R234 ;  /* 0x000000ffff798224 */ /* 0x000fe200078e00ea */
[----:B------:R0:W-:Y:S04]  /*e1e0*/  STS.U16 [R16+UR7+0x9500], R158 ;  /* 0x0095009e10007988 */ /* 0x0001e80008000407 */
[----:B------:R1:W4:Y:S01]  /*e1f0*/  @!P0 LDG.E.U16 R122, desc[UR18][R120.64] ;  /* 0x00000012787a8981 */ /* 0x000322000c1e1500 */
[----:B0-----:R-:W-:Y:S01]  /*e200*/  @!P0 IMAD.MOV.U32 R158, RZ, RZ, R219 ;  /* 0x000000ffff9e8224 */ /* 0x001fe200078e00db */
[----:B-1----:R-:W-:-:S02]  /*e210*/  PRMT R121, RZ, 0x7610, R121 ;  /* 0x00007610ff797816 */ /* 0x002fc40000000079 */
[----:B------:R-:W-:-:S04]  /*e220*/  PRMT R120, RZ, 0x7610, R120 ;  /* 0x00007610ff787816 */ /* 0x000fc80000000078 */
[----:B------:R0:W4:Y:S02]  /*e230*/  @!P0 LDG.E.U16 R121, desc[UR18][R158.64] ;  /* 0x000000129e798981 */ /* 0x000124000c1e1500 */
[----:B0-----:R-:W-:Y:S02]  /*e240*/  @!P0 IMAD.MOV.U32 R158, RZ, RZ, R203 ;  /* 0x000000ffff9e8224 */ /* 0x001fe400078e00cb */
[----:B------:R-:W-:Y:S01]  /*e250*/  @!P0 IMAD.MOV.U32 R159, RZ, RZ, R202 ;  /* 0x000000ffff9f8224 */ /* 0x000fe200078e00ca */
[----:B------:R-:W-:Y:S04]  /*e260*/  STS.U16 [R16+UR7+0x9900], R192 ;  /* 0x009900c010007988 */ /* 0x000fe80008000407 */
[----:B------:R0:W4:Y:S04]  /*e270*/  @!P0 LDG.E.U16 R120, desc[UR18][R158.64] ;  /* 0x000000129e788981 */ /* 0x000128000c1e1500 */
[----:B------:R-:W-:Y:S01]  /*e280*/  STS.U16 [R16+UR7+0x9d00], R191 ;  /* 0x009d00bf10007988 */ /* 0x000fe20008000407 */
[----:B0-----:R-:W-:-:S02]  /*e290*/  @!P0 IMAD.MOV.U32 R158, RZ, RZ, R114 ;  /* 0x000000ffff9e8224 */ /* 0x001fc400078e0072 */
        /* <DEDUP_REMOVED lines=8> */
[----:B0-----:R-:W-:-:S03]  /*e320*/  PRMT R151, RZ, 0x7610, R151 ;  /* 0x00007610ff977816 */ /* 0x001fc60000000097 */
[----:B------:R-:W-:Y:S01]  /*e330*/  STL [R1+0x598], R221 ;  /* 0x000598dd01007387 */ /* 0x000fe20000100800 */
[----:B-1----:R-:W-:Y:S02]  /*e340*/  @!P0 IMAD.MOV.U32 R158, RZ, RZ, R96 ;  /* 0x000000ffff9e8224 */ /* 0x002fe400078e0060 */
[----:B------:R-:W-:Y:S01]  /*e350*/  @!P0 IMAD.MOV.U32 R159, RZ, RZ, R4 ;  /* 0x000000ffff9f8224 */ /* 0x000fe200078e0004 */
[----:B------:R-:W-:Y:S04]  /*e360*/  STL [R1+0x5a0], R251 ;  /* 0x0005a0fb01007387 */ /* 0x000fe80000100800 */
[----:B------:R0:W-:Y:S04]  /*e370*/  STS.U16 [R16+UR7+0xa900], R152 ;  /* 0x00a9009810007988 */ /* 0x0001e80008000407 */
[----:B------:R1:W-:Y:S04]  /*e380*/  STL [R1+0x59c], R250 ;  /* 0x00059cfa01007387 */ /* 0x0003e80000100800 */
[----:B------:R3:W4:Y:S01]  /*e390*/  @!P0 LDG.E.U16 R151, desc[UR18][R158.64] ;  /* 0x000000129e978981 */ /* 0x000722000c1e1500 */
[----:B0-----:R-:W-:-:S03]  /*e3a0*/  PRMT R152, RZ, 0x7610, R152 ;  /* 0x00007610ff987816 */ /* 0x001fc60000000098 */
[----:B-1----:R-:W4:Y:S01]  /*e3b0*/  LDL.LU R250, [R1+0x6c] ;  /* 0x00006c0001fa7983 */ /* 0x002f220000300800 */
[----:B---3--:R-:W-:-:S03]  /*e3c0*/  @!P0 IMAD.MOV.U32 R159, RZ, RZ, R205 ;  /* 0x000000ffff9f8224 */ /* 0x008fc600078e00cd */
[----:B------:R-:W-:Y:S04]  /*e3d0*/  STL [R1+0x5a8], R235 ;  /* 0x0005a8eb01007387 */ /* 0x000fe80000100800 */
[----:B------:R-:W-:Y:S04]  /*e3e0*/  STL [R1+0x5a4], R234 ;  /* 0x0005a4ea01007387 */ /* 0x000fe80000100800 */
[----:B------:R-:W-:Y:S04]  /*e3f0*/  STL [R1+0x5b0], R219 ;  /* 0x0005b0db01007387 */ /* 0x000fe80000100800 */
[----:B------:R-:W-:Y:S04]  /*e400*/  STL [R1+0x5ac], R218 ;  /* 0x0005acda01007387 */ /* 0x000fe80000100800 */
[----:B------:R0:W-:Y:S04]  /*e410*/  STS.U16 [R16+UR7+0xad00], R155 ;  /* 0x00ad009b10007988 */ /* 0x0001e80008000407 */
[----:B------:R-:W-:Y:S04]  /*e420*/  STL [R1+0x5b8], R203 ;  /* 0x0005b8cb01007387 */ /* 0x000fe80000100800 */
[----:B------:R-:W-:Y:S01]  /*e430*/  STL [R1+0x5b4], R202 ;  /* 0x0005b4ca01007387 */ /* 0x000fe20000100800 */
[----:B0-----:R-:W-:-:S03]  /*e440*/  PRMT R155, RZ, 0x7610, R155 ;  /* 0x00007610ff9b7816 */ /* 0x001fc6000000009b */
[----:B------:R0:W-:Y:S04]  /*e450*/  STL [R1+0x5c0], R114 ;  /* 0x0005c07201007387 */ /* 0x0001e80000100800 */
[----:B------:R1:W-:Y:S04]  /*e460*/  STS.U16 [R16+UR7+0xb100], R156 ;  /* 0x00b1009c10007988 */ /* 0x0003e80008000407 */
[----:B0-----:R-:W3:Y:S04]  /*e470*/  LDL.LU R114, [R1+0x70] ;  /* 0x0000700001727983 */ /* 0x001ee80000300800 */
[----:B------:R-:W-:Y:S01]  /*e480*/  STL [R1+0x5bc], R93 ;  /* 0x0005bc5d01007387 */ /* 0x000fe20000100800 */
[----:B-1----:R-:W-:-:S03]  /*e490*/  PRMT R156, RZ, 0x7610, R156 ;  /* 0x00007610ff9c7816 */ /* 0x002fc6000000009c */
[----:B------:R-:W-:Y:S04]  /*e4a0*/  STL [R1+0x5c8], R106 ;  /* 0x0005c86a01007387 */ /* 0x000fe80000100800 */
[----:B------:R-:W-:Y:S04]  /*e4b0*/  STL [R1+0x5c4], R14 ;  /* 0x0005c40e01007387 */ /* 0x000fe80000100800 */
[----:B------:R-:W-:Y:S04]  /*e4c0*/  STL [R1+0x5d0], R96 ;  /* 0x0005d06001007387 */ /* 0x000fe80000100800 */
[----:B------:R0:W-:Y:S04]  /*e4d0*/  STL [R1+0x5cc], R4 ;  /* 0x0005cc0401007387 */ /* 0x0001e80000100800 */
[----:B0-----:R-:W3:Y:S04]  /*e4e0*/  LDL.LU R4, [R1+0xac] ;  /* 0x0000ac0001047983 */ /* 0x001ee80000300800 */
[----:B------:R-:W3:Y:S01]  /*e4f0*/  LDL R14, [R1+0xec] ;  /* 0x0000ec00010e7983 */ /* 0x000ee20000100800 */
[----:B--2---:R-:W-:-:S03]  /*e500*/  @!P0 IMAD.MOV.U32 R158, RZ, RZ, R11 ;  /* 0x000000ffff9e8224 */ /* 0x004fc600078e000b */
[----:B------:R-:W2:Y:S04]  /*e510*/  LDL R11, [R1+0xf0] ;  /* 0x0000f000010b7983 */ /* 0x000ea80000100800 */
[----:B------:R0:W2:Y:S02]  /*e520*/  @!P0 LDG.E.U16 R152, desc[UR18][R158.64] ;  /* 0x000000129e988981 */ /* 0x0000a4000c1e1500 */
[----:B0-----:R-:W-:Y:S02]  /*e530*/  @!P0 IMAD.MOV.U32 R158, RZ, RZ, R0 ;  /* 0x000000ffff9e8224 */ /* 0x001fe400078e0000 */
[----:B------:R-:W-:Y:S01]  /*e540*/  @!P0 IMAD.MOV.U32 R159, RZ, RZ, R204 ;  /* 0x000000ffff9f8224 */ /* 0x000fe200078e00cc */
[----:B------:R-:W2:Y:S04]  /*e550*/  LDL R0, [R1+0xb0] ;  /* 0x0000b00001007983 */ /* 0x000ea80000100800 */
[----:B------:R0:W2:Y:S02]  /*e560*/  @!P0 LDG.E.U16 R155, desc[UR18][R158.64] ;  /* 0x000000129e9b8981 */ /* 0x0000a4000c1e1500 */
[----:B0-----:R-:W-:-:S02]  /*e570*/  @!P0 IMAD.MOV.U32 R158, RZ, RZ, R107 ;  /* 0x000000ffff9e8224 */ /* 0x001fc400078e006b */
[----:B------:R-:W-:-:S05]  /*e580*/  @!P0 IMAD.MOV.U32 R159, RZ, RZ, R115 ;  /* 0x000000ffff9f8224 */ /* 0x000fca00078e0073 */
[----:B------:R4:W2:Y:S02]  /*e590*/  @!P0 LDG.E.U16 R156, desc[UR18][R158.64] ;  /* 0x000000129e9c8981 */ /* 0x0008a4000c1e1500 */
[----:B----4-:R-:W-:Y:S02]  /*e5a0*/  @!P0 IMAD.MOV.U32 R158, RZ, RZ, R5 ;  /* 0x000000ffff9e8224 */ /* 0x010fe400078e0005 */
[----:B------:R-:W4:Y:S01]  /*e5b0*/  LDL R5, [R1+0x544] ;  /* 0x0005440001057983 */ /* 0x000f220000100800 */
[----:B------:R-:W-:-:S03]  /*e5c0*/  @!P0 IMAD.MOV.U32 R159, RZ, RZ, R98 ;  /* 0x000000ffff9f8224 */ /* 0x000fc600078e0062 */
[----:B------:R-:W4:Y:S04]  /*e5d0*/  LDL.LU R106, [R1+0xa4] ;  /* 0x0000a400016a7983 */ /* 0x000f280000300800 */
[----:B------:R-:W4:Y:S04]  /*e5e0*/  LDL.LU R203, [R1+0x68] ;  /* 0x0000680001cb7983 */ /* 0x000f280000300800 */
[----:B------:R-:W4:Y:S04]  /*e5f0*/  LDL.LU R221, [R1+0x64] ;  /* 0x0000640001dd7983 */ /* 0x000f280000300800 */
[----:B------:R-:W4:Y:S04]  /*e600*/  LDL.LU R98, [R1+0x30] ;  /* 0x0000300001627983 */ /* 0x000f280000300800 */
[----:B------:R0:W-:Y:S04]  /*e610*/  STS.U16 [R16+UR7+0xb500], R160 ;  /* 0x00b500a010007988 */ /* 0x0001e80008000407 */
[----:B------:R1:W-:Y:S04]  /*e620*/  STS.U16 [R16+UR7+0xb900], R163 ;  /* 0x00b900a310007988 */ /* 0x0003e80008000407 */
[----:B------:R-:W4:Y:S01]  /*e630*/  LDL.LU R107, [R1+0x28] ;  /* 0x00002800016b7983 */ /* 0x000f220000300800 */
[----:B0-----:R-:W-:-:S02]  /*e640*/  PRMT R160, RZ, 0x7610, R160 ;  /* 0x00007610ffa07816 */ /* 0x001fc400000000a0 */
[----:B-1----:R-:W-:Y:S01]  /*e650*/  PRMT R163, RZ, 0x7610, R163 ;  /* 0x00007610ffa37816 */ /* 0x002fe200000000a3 */
[----:B------:R0:W-:Y:S04]  /*e660*/  STS.U16 [R16+UR7+0xbd00], R165 ;  /* 0x00bd00a510007988 */ /* 0x0001e80008000407 */
[----:B------:R1:W4:Y:S04]  /*e670*/  @!P0 LDG.E.U16 R160, desc[UR18][R158.64] ;  /* 0x000000129ea08981 */ /* 0x000328000c1e1500 */
[----:B------:R-:W4:Y:S01]  /*e680*/  LDL.LU R236, [R1+0x24] ;  /* 0x0000240001ec7983 */ /* 0x000f220000300800 */
[----:B0-----:R-:W-:-:S03]  /*e690*/  PRMT R165, RZ, 0x7610, R165 ;  /* 0x00007610ffa57816 */ /* 0x001fc600000000a5 */
[----:B------:R-:W4:Y:S01]  /*e6a0*/  LDL R192, [R1+0x428] ;  /* 0x0004280001c07983 */ /* 0x000f220000100800 */
[----:B-1----:R-:W-:Y:S02]  /*e6b0*/  @!P0 IMAD.MOV.U32 R158, RZ, RZ, R20 ;  /* 0x000000ffff9e8224 */ /* 0x002fe400078e0014 */
[----:B------:R-:W-:Y:S01]  /*e6c0*/  @!P0 IMAD.MOV.U32 R159, RZ, RZ, R95 ;  /* 0x000000ffff9f8224 */ /* 0x000fe200078e005f */
[----:B------:R-:W4:Y:S04]  /*e6d0*/  LDL R115, [R1+0x42c] ;  /* 0x00042c0001737983 */ /* 0x000f280000100800 */
[----:B------:R3:W4:Y:S04]  /*e6e0*/  @!P0 LDG.E.U16 R163, desc[UR18][R158.64] ;  /* 0x000000129ea38981 */ /* 0x000728000c1e1500 */
[----:B------:R-:W4:Y:S04]  /*e6f0*/  LDL R96, [R1+0x1e4] ;  /* 0x0001e40001607983 */ /* 0x000f280000100800 */
[----:B------:R-:W4:Y:S04]  /*e700*/  LDL R95, [R1+0x1e8] ;  /* 0x0001e800015f7983 */ /* 0x000f280000100800 */
[----:B------:R-:W4:Y:S04]  /*e710*/  LDL R93, [R1+0x1a4] ;  /* 0x0001a400015d7983 */ /* 0x000f280000100800 */
[----:B------:R-:W4:Y:S04]  /*e720*/  LDL R20, [R1+0x1a8] ;  /* 0x0001a80001147983 */ /* 0x000f280000100800 */
[----:B------:R-:W4:Y:S01]  /*e730*/  LDL R16, [R1+0x164] ;  /* 0x0001640001107983 */ /* 0x000f220000100800 */
[----:B---3--:R-:W-:-:S03]  /*e740*/  @!P0 IMAD.MOV.U32 R159, RZ, RZ, R14 ;  /* 0x000000ffff9f8224 */ /* 0x008fc600078e000e */
[----:B------:R-:W3:Y:S01]  /*e750*/  LDL R14, [R1+0x168] ;  /* 0x00016800010e7983 */ /* 0x000ee20000100800 */
[----:B--2---:R-:W-:-:S03]  /*e760*/  @!P0 IMAD.MOV.U32 R158, RZ, RZ, R11 ;  /* 0x000000ffff9e8224 */ /* 0x004fc600078e000b */
[----:B------:R-:W2:Y:S04]  /*e770*/  LDL R11, [R1+0x128] ;  /* 0x00012800010b7983 */ /* 0x000ea80000100800 */
[----:B------:R0:W2:Y:S02]  /*e780*/  @!P0 LDG.E.U16 R165, desc[UR18][R158.64] ;  /* 0x000000129ea58981 */ /* 0x0000a4000c1e1500 */
[----:B0-----:R-:W-:Y:S02]  /*e790*/  @!P0 IMAD.MOV.U32 R159, RZ, RZ, R4 ;  /* 0x000000ffff9f8224 */ /* 0x001fe400078e0004 */
[----:B------:R-:W-:Y:S02]  /*e7a0*/  @!P0 IMAD.MOV.U32 R158, RZ, RZ, R0 ;  /* 0x000000ffff9e8224 */ /* 0x000fe400078e0000 */
[----:B------:R-:W2:Y:S04]  /*e7b0*/  LDL R0, [R1+0x540] ;  /* 0x0005400001007983 */ /* 0x000ea80000100800 */
[----:B----4-:R0:W-:Y:S04]  /*e7c0*/  STS.U16 [R5+UR7+0x8200], R166 ;  /* 0x008200a605007988 */ /* 0x0101e80008000407 */
[----:B------:R1:W-:Y:S01]  /*e7d0*/  STS.U16 [R5+UR7+0x8600], R169 ;  /* 0x008600a905007988 */ /* 0x0003e20008000407 */
[----:B0-----:R-:W-:-:S02]  /*e7e0*/  PRMT R166, RZ, 0x7610, R166 ;  /* 0x00007610ffa67816 */ /* 0x001fc400000000a6 */
[----:B-1----:R-:W-:-:S04]  /*e7f0*/  PRMT R169, RZ, 0x7610, R169 ;  /* 0x00007610ffa97816 */ /* 0x002fc800000000a9 */
[----:B------:R0:W4:Y:S04]  /*e800*/  @!P0 LDG.E.U16 R166, desc[UR18][R158.64] ;  /* 0x000000129ea68981 */ /* 0x000128000c1e1500 */
[----:B------:R1:W-:Y:S01]  /*e810*/  STS.U16 [R5+UR7+0x8a00], R170 ;  /* 0x008a00aa05007988 */ /* 0x0003e20008000407 */
[----:B0-----:R-:W-:Y:S02]  /*e820*/  @!P0 IMAD.MOV.U32 R158, RZ, RZ, R114 ;  /* 0x000000ffff9e8224 */ /* 0x001fe400078e0072 */
[----:B------:R-:W-:Y:S01]  /*e830*/  @!P0 IMAD.MOV.U32 R159, RZ, RZ, R250 ;  /* 0x000000ffff9f8224 */ /* 0x000fe200078e00fa */
        /* <DEDUP_REMOVED lines=17> */
[----:B------:R-:W-:Y:S01]  /*e950*/  STL [R1+0x5d8], R4 ;  /* 0x0005d80401007387 */ /* 0x000fe20000100800 */
[----:B0-----:R-:W-:Y:S02]  /*e960*/  @!P0 IMAD.MOV.U32 R158, RZ, RZ, R217 ;  /* 0x000000ffff9e8224 */ /* 0x001fe400078e00d9 */
[----:B------:R-:W-:Y:S01]  /*e970*/  @!P0 IMAD.MOV.U32 R159, RZ, RZ, R216 ;  /* 0x000000ffff9f8224 */ /* 0x000fe200078e00d8 */
[----:B------:R0:W-:Y:S04]  /*e980*/  STS.U16 [R5+UR7+0x9a00], R179 ;  /* 0x009a00b305007988 */ /* 0x0001e80008000407 */
[----:B------:R-:W-:Y:S04]  /*e990*/  STL [R1+0x5dc], R114 ;  /* 0x0005dc7201007387 */ /* 0x000fe80000100800 */
[----:B------:R1:W4:Y:S01]  /*e9a0*/  @!P0 LDG.E.U16 R176, desc[UR18][R158.64] ;  /* 0x000000129eb08981 */ /* 0x000322000c1e1500 */
[----:B0-----:R-:W-:-:S03]  /*e9b0*/  PRMT R179, RZ, 0x7610, R179 ;  /* 0x00007610ffb37816 */ /* 0x001fc600000000b3 */
[----:B------:R-:W-:Y:S04]  /*e9c0*/  STL [R1+0x5d4], R250 ;  /* 0x0005d4fa01007387 */ /* 0x000fe80000100800 */
[----:B------:R-:W-:Y:S01]  /*e9d0*/  STL [R1+0x5e4], R98 ;  /* 0x0005e46201007387 */ /* 0x000fe20000100800 */
[----:B-1----:R-:W-:Y:S02]  /*e9e0*/  @!P0 IMAD.MOV.U32 R158, RZ, RZ, R201 ;  /* 0x000000ffff9e8224 */ /* 0x002fe400078e00c9 */
[----:B------:R-:W-:Y:S01]  /*e9f0*/  @!P0 IMAD.MOV.U32 R159, RZ, RZ, R200 ;  /* 0x000000ffff9f8224 */ /* 0x000fe200078e00c8 */
[----:B------:R-:W-:Y:S04]  /*ea00*/  STL [R1+0x5e0], R237 ;  /* 0x0005e0ed01007387 */ /* 0x000fe80000100800 */
[----:B------:R-:W-:Y:S04]  /*ea10*/  STL [R1+0x5ec], R249 ;  /* 0x0005ecf901007387 */ /* 0x000fe80000100800 */
[----:B------:R0:W-:Y:S04]  /*ea20*/  STL [R1+0x5e8], R248 ;  /* 0x0005e8f801007387 */ /* 0x0001e80000100800 */
[----:B------:R1:W-:Y:S04]  /*ea30*/  STS.U16 [R5+UR7+0x9e00], R181 ;  /* 0x009e00b505007988 */ /* 0x0003e80008000407 */
[----:B------:R1:W4:Y:S04]  /*ea40*/  @!P0 LDG.E.U16 R179, desc[UR18][R158.64] ;  /* 0x000000129eb38981 */ /* 0x000328000c1e1500 */
[----:B0-----:R-:W4:Y:S01]  /*ea50*/  LDL.LU R248, [R1+0xa8] ;  /* 0x0000a80001f87983 */ /* 0x001f220000300800 */
[----:B-1----:R-:W-:-:S03]  /*ea60*/  PRMT R181, RZ, 0x7610, R181 ;  /* 0x00007610ffb57816 */ /* 0x002fc600000000b5 */
[----:B------:R0:W-:Y:S01]  /*ea70*/  STL [R1+0x5f4], R233 ;  /* 0x0005f4e901007387 */ /* 0x0001e20000100800 */
[----:B------:R-:W-:Y:S02]  /*ea80*/  @!P0 IMAD.MOV.U32 R158, RZ, RZ, R113 ;  /* 0x000000ffff9e8224 */ /* 0x000fe400078e0071 */
[----:B------:R-:W-:Y:S01]  /*ea90*/  @!P0 IMAD.MOV.U32 R159, RZ, RZ, R91 ;  /* 0x000000ffff9f8224 */ /* 0x000fe200078e005b */
[----:B------:R1:W-:Y:S04]  /*eaa0*/  STS.U16 [R5+UR7+0xa200], R183 ;  /* 0x00a200b705007988 */ /* 0x0003e80008000407 */
[----:B------:R1:W4:Y:S04]  /*eab0*/  @!P0 LDG.E.U16 R181, desc[UR18][R158.64] ;  /* 0x000000129eb58981 */ /* 0x000328000c1e1500 */
[----:B0-----:R-:W4:Y:S04]  /*eac0*/  LDL.LU R233, [R1+0xe4] ;  /* 0x0000e40001e97983 */ /* 0x001f280000300800 */
[----:B------:R-:W-:Y:S01]  /*ead0*/  STL [R1+0x5f0], R232 ;  /* 0x0005f0e801007387 */ /* 0x000fe20000100800 */
[----:B-1----:R-:W-:-:S03]  /*eae0*/  PRMT R183, RZ, 0x7610, R183 ;  /* 0x00007610ffb77816 */ /* 0x002fc600000000b7 */
[----:B------:R-:W-:Y:S01]  /*eaf0*/  STL [R1+0x5fc], R217 ;  /* 0x0005fcd901007387 */ /* 0x000fe20000100800 */
[----:B------:R-:W-:-:S03]  /*eb00*/  @!P0 IMAD.MOV.U32 R158, RZ, RZ, R105 ;  /* 0x000000ffff9e8224 */ /* 0x000fc600078e0069 */
[----:B------:R-:W-:Y:S01]  /*eb10*/  STL [R1+0x5f8], R216 ;  /* 0x0005f8d801007387 */ /* 0x000fe20000100800 */
[----:B------:R-:W-:-:S03]  /*eb20*/  @!P0 IMAD.MOV.U32 R159, RZ, RZ, R12 ;  /* 0x000000ffff9f8224 */ /* 0x000fc600078e000c */
[----:B------:R-:W-:Y:S04]  /*eb30*/  STL [R1+0x604], R201 ;  /* 0x000604c901007387 */ /* 0x000fe80000100800 */
[----:B------:R-:W-:Y:S04]  /*eb40*/  STL [R1+0x600], R200 ;  /* 0x000600c801007387 */ /* 0x000fe80000100800 */
[----:B------:R-:W-:Y:S04]  /*eb50*/  STL [R1+0x60c], R113 ;  /* 0x00060c7101007387 */ /* 0x000fe80000100800 */
[----:B------:R-:W-:Y:S04]  /*eb60*/  STL [R1+0x608], R91 ;  /* 0x0006085b01007387 */ /* 0x000fe80000100800 */
[----:B------:R-:W-:Y:S04]  /*eb70*/  STL [R1+0x614], R105 ;  /* 0x0006146901007387 */ /* 0x000fe80000100800 */
[----:B------:R0:W-:Y:S04]  /*eb80*/  STL [R1+0x610], R12 ;  /* 0x0006100c01007387 */ /* 0x0001e80000100800 */
[----:B------:R1:W4:Y:S04]  /*eb90*/  @!P0 LDG.E.U16 R183, desc[UR18][R158.64] ;  /* 0x000000129eb78981 */ /* 0x000328000c1e1500 */
[----:B0-----:R-:W4:Y:S01]  /*eba0*/  LDL.LU R12, [R1+0xe8] ;  /* 0x0000e800010c7983 */ /* 0x001f220000300800 */
[----:B-1----:R-:W-:-:S03]  /*ebb0*/  @!P0 IMAD.MOV.U32 R158, RZ, RZ, R94 ;  /* 0x000000ffff9e8224 */ /* 0x002fc600078e005e */
[----:B------:R0:W-:Y:S04]  /*ebc0*/  STL [R1+0x61c], R94 ;  /* 0x00061c5e01007387 */ /* 0x0001e80000100800 */
[----:B0-----:R-:W4:Y:S01]  /*ebd0*/  LDL.LU R94, [R1+0x124] ;  /* 0x00012400015e7983 */ /* 0x001f220000300800 */
[----:B------:R-:W-:-:S03]  /*ebe0*/  @!P0 IMAD.MOV.U32 R159, RZ, RZ, R3 ;  /* 0x000000ffff9f8224 */ /* 0x000fc600078e0003 */
[----:B------:R0:W-:Y:S04]  /*ebf0*/  STS.U16 [R5+UR7+0xa600], R184 ;  /* 0x00a600b805007988 */ /* 0x0001e80008000407 */
[----:B------:R1:W-:Y:S01]  /*ec00*/  STS.U16 [R5+UR7+0xaa00], R187 ;  /* 0x00aa00bb05007988 */ /* 0x0003e20008000407 */
[----:B0-----:R-:W-:Y:S02]  /*ec10*/  PRMT R184, RZ, 0x7610, R184 ;  /* 0x00007610ffb87816 */ /* 0x001fe400000000b8 */
        /* <DEDUP_REMOVED lines=18> */
[----:B---3--:R-:W-:Y:S02]  /*ed40*/  @!P0 IMAD.MOV.U32 R158, RZ, RZ, R14 ;  /* 0x000000ffff9e8224 */ /* 0x008fe400078e000e */
[----:B------:R-:W-:Y:S01]  /*ed50*/  @!P0 IMAD.MOV.U32 R159, RZ, RZ, R16 ;  /* 0x000000ffff9f8224 */ /* 0x000fe200078e0010 */
[----:B0-----:R-:W-:-:S04]  /*ed60*/  PRMT R186, RZ, 0x7610, R186 ;  /* 0x00007610ffba7816 */ /* 0x001fc800000000ba */
[----:B------:R2:W3:Y:S04]  /*ed70*/  @!P0 LDG.E.U16 R189, desc[UR18][R158.64] ;  /* 0x000000129ebd8981 */ /* 0x0004e8000c1e1500 */
[----:B------:R0:W-:Y:S01]  /*ed80*/  STS.U16 [R5+UR7+0xbe00], R185 ;  /* 0x00be00b905007988 */ /* 0x0001e20008000407 */
[----:B--2---:R-:W-:Y:S01]  /*ed90*/  @!P0 IMAD.MOV.U32 R158, RZ, RZ, R11 ;  /* 0x000000ffff9e8224 */ /* 0x004fe200078e000b */
[----:B0-----:R-:W-:Y:S02]  /*eda0*/  PRMT R185, RZ, 0x7610, R185 ;  /* 0x00007610ffb97816 */ /* 0x001fe400000000b9 */
[----:B------:R0:W-:Y:S04]  /*edb0*/  STS.U16 [R0+UR7+0x8300], R182 ;  /* 0x008300b600007988 */ /* 0x0001e80008000407 */
[----:B------:R1:W-:Y:S01]  /*edc0*/  STS.U16 [R0+UR7+0x8700], R180 ;  /* 0x008700b400007988 */ /* 0x0003e20008000407 */
[----:B0-----:R-:W-:-:S02]  /*edd0*/  PRMT R182, RZ, 0x7610, R182 ;  /* 0x00007610ffb67816 */ /* 0x001fc400000000b6 */
[----:B-1----:R-:W-:Y:S01]  /*ede0*/  PRMT R180, RZ, 0x7610, R180 ;  /* 0x00007610ffb47816 */ /* 0x002fe200000000b4 */
[----:B------:R0:W-:Y:S04]  /*edf0*/  STS.U16 [R0+UR7+0x8b00], R178 ;  /* 0x008b00b200007988 */ /* 0x0001e80008000407 */
[----:B------:R1:W-:Y:S01]  /*ee00*/  STS.U16 [R0+UR7+0x8f00], R177 ;  /* 0x008f00b100007988 */ /* 0x0003e20008000407 */
[----:B0-----:R-:W-:Y:S02]  /*ee10*/  PRMT R178, RZ, 0x7610, R178 ;  /* 0x00007610ffb27816 */ /* 0x001fe400000000b2 */
[----:B-1----:R-:W-:Y:S01]  /*ee20*/  PRMT R177, RZ, 0x7610, R177 ;  /* 0x00007610ffb17816 */ /* 0x002fe200000000b1 */
[----:B------:R-:W-:Y:S04]  /*ee30*/  STL [R1+0x618], R3 ;  /* 0x0006180301007387 */ /* 0x000fe80000100800 */
        /* <DEDUP_REMOVED lines=8> */
[----:B----4-:R-:W-:-:S05]  /*eec0*/  @!P0 IMAD.MOV.U32 R159, RZ, RZ, R94 ;  /* 0x000000ffff9f8224 */ /* 0x010fca00078e005e */
[----:B------:R0:W2:Y:S02]  /*eed0*/  @!P0 LDG.E.U16 R186, desc[UR18][R158.64] ;  /* 0x000000129eba8981 */ /* 0x0000a4000c1e1500 */
[----:B0-----:R-:W-:Y:S02]  /*eee0*/  @!P0 IMAD.MOV.U32 R158, RZ, RZ, R12 ;  /* 0x000000ffff9e8224 */ /* 0x001fe400078e000c */
[----:B------:R-:W-:-:S05]  /*eef0*/  @!P0 IMAD.MOV.U32 R159, RZ, RZ, R233 ;  /* 0x000000ffff9f8224 */ /* 0x000fca00078e00e9 */
[----:B------:R0:W4:Y:S02]  /*ef00*/  @!P0 LDG.E.U16 R185, desc[UR18][R158.64] ;  /* 0x000000129eb98981 */ /* 0x000124000c1e1500 */
        /* <DEDUP_REMOVED lines=8> */
[----:B------:R0:W4:Y:S04]  /*ef90*/  @!P0 LDG.E.U16 R178, desc[UR18][R158.64] ;  /* 0x000000129eb28981 */ /* 0x000128000c1e1500 */
[----:B------:R-:W-:Y:S04]  /*efa0*/  STL [R1+0x628], R94 ;  /* 0x0006285e01007387 */ /* 0x000fe80000100800 */
[----:B------:R-:W3:Y:S01]  /*efb0*/  LDL R14, [R1+0x21c] ;  /* 0x00021c00010e7983 */ /* 0x000ee20000100800 */
[----:B0-----:R-:W-:Y:S02]  /*efc0*/  @!P0 IMAD.MOV.U32 R158, RZ, RZ, R247 ;  /* 0x000000ffff9e8224 */ /* 0x001fe400078e00f7 */
[----:B------:R-:W-:Y:S01]  /*efd0*/  @!P0 IMAD.MOV.U32 R159, RZ, RZ, R246 ;  /* 0x000000ffff9f8224 */ /* 0x000fe200078e00f6 */
[----:B------:R-:W2:Y:S04]  /*efe0*/  LDL R11, [R1+0x220] ;  /* 0x00022000010b7983 */ /* 0x000ea80000100800 */
[----:B------:R0:W4:Y:S04]  /*eff0*/  @!P0 LDG.E.U16 R177, desc[UR18][R158.64] ;  /* 0x000000129eb18981 */ /* 0x000128000c1e1500 */
[----:B------:R-:W4:Y:S04]  /*f000*/  LDL R5, [R1+0x1dc] ;  /* 0x0001dc0001057983 */ /* 0x000f280000100800 */
[----:B------:R-:W4:Y:S01]  /*f010*/  LDL R4, [R1+0x1e0] ;  /* 0x0001e00001047983 */ /* 0x000f220000100800 */
[----:B0-----:R-:W-:-:S02]  /*f020*/  @!P0 IMAD.MOV.U32 R158, RZ, RZ, R231 ;  /* 0x000000ffff9e8224 */ /* 0x001fc400078e00e7 */
[----:B------:R-:W-:Y:S01]  /*f030*/  @!P0 IMAD.MOV.U32 R159, RZ, RZ, R230 ;  /* 0x000000ffff9f8224 */ /* 0x000fe200078e00e6 */
[----:B------:R-:W4:Y:S04]  /*f040*/  LDL.LU R3, [R1+0x11c] ;  /* 0x00011c0001037983 */ /* 0x000f280000300800 */
[----:B------:R-:W-:Y:S04]  /*f050*/  STL [R1+0x624], R12 ;  /* 0x0006240c01007387 */ /* 0x000fe80000100800 */
[----:B------:R-:W-:Y:S04]  /*f060*/  STL [R1+0x620], R233 ;  /* 0x000620e901007387 */ /* 0x000fe80000100800 */
[----:B------:R0:W-:Y:S04]  /*f070*/  STL [R1+0x630], R248 ;  /* 0x000630f801007387 */ /* 0x0001e80000100800 */
[----:B------:R1:W4:Y:S04]  /*f080*/  @!P0 LDG.E.U16 R174, desc[UR18][R158.64] ;  /* 0x000000129eae8981 */ /* 0x000328000c1e1500 */
[----:B0-----:R-:W4:Y:S04]  /*f090*/  LDL.LU R248, [R1+0x120] ;  /* 0x0001200001f87983 */ /* 0x001f280000300800 */
[----:B------:R-:W-:Y:S01]  /*f0a0*/  STL [R1+0x62c], R106 ;  /* 0x00062c6a01007387 */ /* 0x000fe20000100800 */
[----:B-1----:R-:W-:-:S02]  /*f0b0*/  @!P0 IMAD.MOV.U32 R158, RZ, RZ, R215 ;  /* 0x000000ffff9e8224 */ /* 0x002fc400078e00d7 */
[----:B------:R-:W-:Y:S01]  /*f0c0*/  @!P0 IMAD.MOV.U32 R159, RZ, RZ, R214 ;  /* 0x000000ffff9f8224 */ /* 0x000fe200078e00d6 */
[----:B------:R-:W-:Y:S04]  /*f0d0*/  STL [R1+0x638], R203 ;  /* 0x000638cb01007387 */ /* 0x000fe80000100800 */
        /* <DEDUP_REMOVED lines=22> */
[----:B-1----:R-:W-:-:S03]  /*f240*/  @!P0 IMAD.MOV.U32 R158, RZ, RZ, R104 ;  /* 0x000000ffff9e8224 */ /* 0x002fc600078e0068 */
[----:B------:R-:W-:Y:S04]  /*f250*/  STL [R1+0x664], R89 ;  /* 0x0006645901007387 */ /* 0x000fe80000100800 */
        /* <DEDUP_REMOVED lines=13> */
[----:B------:R0:W-:Y:S04]  /*f330*/  STS.U16 [R0+UR7+0xaf00], R161 ;  /* 0x00af00a100007988 */ /* 0x0001e80008000407 */
[----:B------:R1:W-:Y:S01]  /*f340*/  STS.U16 [R0+UR7+0xb300], R157 ;  /* 0x00b3009d00007988 */ /* 0x0003e20008000407 */
[----:B0-----:R-:W-:Y:S02]  /*f350*/  PRMT R161, RZ, 0x7610, R161 ;  /* 0x00007610ffa17816 */ /* 0x001fe400000000a1 */
[----:B-1----:R-:W-:Y:S01]  /*f360*/  PRMT R157, RZ, 0x7610, R157 ;  /* 0x00007610ff9d7816 */ /* 0x002fe2000000009d */
[----:B------:R-:W-:Y:S04]  /*f370*/  STL [R1+0x66c], R10 ;  /* 0x00066c0a01007387 */ /* 0x000fe80000100800 */
[----:B------:R-:W-:Y:S04]  /*f380*/  STL [R1+0x678], R92 ;  /* 0x0006785c01007387 */ /* 0x000fe80000100800 */
[----:B------:R0:W-:Y:S04]  /*f390*/  STS.U16 [R0+UR7+0xb700], R154 ;  /* 0x00b7009a00007988 */ /* 0x0001e80008000407 */
[----:B------:R-:W-:Y:S01]  /*f3a0*/  STL [R1+0x674], R117 ;  /* 0x0006747501007387 */ /* 0x000fe20000100800 */
[----:B0-----:R-:W-:Y:S01]  /*f3b0*/  PRMT R154, RZ, 0x7610, R154 ;  /* 0x00007610ff9a7816 */ /* 0x001fe2000000009a */
[----:B---3--:R-:W-:-:S02]  /*f3c0*/  @!P0 IMAD.MOV.U32 R159, RZ, RZ, R14 ;  /* 0x000000ffff9f8224 */ /* 0x008fc400078e000e */
[----:B--2---:R-:W-:-:S05]  /*f3d0*/  @!P0 IMAD.MOV.U32 R158, RZ, RZ, R11 ;  /* 0x000000ffff9e8224 */ /* 0x004fca00078e000b */
[----:B------:R4:W2:Y:S02]  /*f3e0*/  @!P0 LDG.E.U16 R162, desc[UR18][R158.64] ;  /* 0x000000129ea28981 */ /* 0x0008a4000c1e1500 */
[----:B----4-:R-:W-:Y:S02]  /*f3f0*/  @!P0 IMAD.MOV.U32 R158, RZ, RZ, R4 ;  /* 0x000000ffff9e8224 */ /* 0x010fe400078e0004 */
[----:B------:R-:W-:-:S05]  /*f400*/  @!P0 IMAD.MOV.U32 R159, RZ, RZ, R5 ;  /* 0x000000ffff9f8224 */ /* 0x000fca00078e0005 */
[----:B------:R0:W3:Y:S02]  /*f410*/  @!P0 LDG.E.U16 R161, desc[UR18][R158.64] ;  /* 0x000000129ea18981 */ /* 0x0000e4000c1e1500 */
[----:B0-----:R-:W-:Y:S02]  /*f420*/  @!P0 IMAD.MOV.U32 R159, RZ, RZ, R198 ;  /* 0x000000ffff9f8224 */ /* 0x001fe400078e00c6 */
[----:B------:R-:W-:Y:S01]  /*f430*/  @!P0 IMAD.MOV.U32 R158, RZ, RZ, R104 ;  /* 0x000000ffff9e8224 */ /* 0x000fe200078e0068 */
[----:B------:R-:W-:Y:S04]  /*f440*/  STL [R1+0x680], R104 ;  /* 0x0006806801007387 */ /* 0x000fe80000100800 */
[----:B------:R0:W4:Y:S04]  /*f450*/  @!P0 LDG.E.U16 R157, desc[UR18][R158.64] ;  /* 0x000000129e9d8981 */ /* 0x000128000c1e1500 */
[----:B------:R-:W-:Y:S04]  /*f460*/  STL [R1+0x67c], R198 ;  /* 0x00067cc601007387 */ /* 0x000fe80000100800 */
[----:B------:R-:W-:Y:S01]  /*f470*/  STL [R1+0x688], R231 ;  /* 0x000688e701007387 */ /* 0x000fe20000100800 */
[----:B0-----:R-:W-:-:S02]  /*f480*/  @!P0 IMAD.MOV.U32 R158, RZ, RZ, R231 ;  /* 0x000000ffff9e8224 */ /* 0x001fc400078e00e7 */
[----:B------:R-:W-:Y:S01]  /*f490*/  @!P0 IMAD.MOV.U32 R159, RZ, RZ, R236 ;  /* 0x000000ffff9f8224 */ /* 0x000fe200078e00ec */
[----:B------:R-:W-:Y:S04]  /*f4a0*/  STL [R1+0x684], R236 ;  /* 0x000684ec01007387 */ /* 0x000fe80000100800 */
[----:B------:R-:W-:Y:S04]  /*f4b0*/  STL [R1+0x690], R248 ;  /* 0x000690f801007387 */ /* 0x000fe80000100800 */
[----:B------:R0:W4:Y:S04]  /*f4c0*/  @!P0 LDG.E.U16 R154, desc[UR18][R158.64] ;  /* 0x000000129e9a8981 */ /* 0x000128000c1e1500 */
[----:B------:R1:W-:Y:S04]  /*f4d0*/  STL [R1+0x68c], R3 ;  /* 0x00068c0301007387 */ /* 0x0003e80000100800 */
[----:B------:R-:W2:Y:S01]  /*f4e0*/  LDL R95, [R1+0x214] ;  /* 0x00021400015f7983 */ /* 0x000ea20000100800 */
[----:B0-----:R-:W-:-:S03]  /*f4f0*/  @!P0 IMAD.MOV.U32 R159, RZ, RZ, R3 ;  /* 0x000000ffff9f8224 */ /* 0x001fc600078e0003 */
[----:B------:R-:W3:Y:S04]  /*f500*/  LDL R10, [R1+0x218] ;  /* 0x00021800010a7983 */ /* 0x000ee80000100800 */
[----:B-1----:R-:W4:Y:S04]  /*f510*/  LDL.LU R3, [R1+0x20c] ;  /* 0x00020c0001037983 */ /* 0x002f280000300800 */
[----:B------:R-:W4:Y:S04]  /*f520*/  LDL.LU R236, [R1+0x1d8] ;  /* 0x0001d80001ec7983 */ /* 0x000f280000300800 */
        /* <DEDUP_REMOVED lines=18> */
[----:B------:R-:W2:Y:S04]  /*f650*/  LDL.LU R232, [R1+0xdc] ;  /* 0x0000dc0001e87983 */ /* 0x000ea80000300800 */
        /* <DEDUP_REMOVED lines=9> */
[----:B------:R-:W-:Y:S04]  /*f6f0*/  STS.U16 [R0+UR7+0xbb00], R153 ;  /* 0x00bb009900007988 */ /* 0x000fe80008000407 */
[----:B------:R-:W4:Y:S04]  /*f700*/  LDL.LU R235, [R1+0x58] ;  /* 0x0000580001eb7983 */ /* 0x000f280000300800 */
[----:B------:R0:W-:Y:S04]  /*f710*/  STS.U16 [R0+UR7+0xbf00], R150 ;  /* 0x00bf009600007988 */ /* 0x0001e80008000407 */
[----:B------:R-:W4:Y:S04]  /*f720*/  LDL.LU R234, [R1+0x50] ;  /* 0x0000500001ea7983 */ /* 0x000f280000300800 */
[----:B0-----:R-:W4:Y:S04]  /*f730*/  LDL.LU R0, [R1+0x5c] ;  /* 0x00005c0001007983 */ /* 0x001f280000300800 */
[----:B------:R-:W4:Y:S04]  /*f740*/  LDL.LU R5, [R1+0x54] ;  /* 0x0000540001057983 */ /* 0x000f280000300800 */
[----:B------:R-:W4:Y:S04]  /*f750*/  LDL.LU R16, [R1+0x4c] ;  /* 0x00004c0001107983 */ /* 0x000f280000300800 */
[----:B------:R-:W4:Y:S04]  /*f760*/  LDL.LU R115, [R1+0x20] ;  /* 0x0000200001737983 */ /* 0x000f280000300800 */
[----:B------:R-:W4:Y:S04]  /*f770*/  LDL.LU R205, [R1+0x18] ;  /* 0x0000180001cd7983 */ /* 0x000f280000300800 */
[----:B------:R-:W4:Y:S04]  /*f780*/  LDL.LU R252, [R1+0x1c] ;  /* 0x00001c0001fc7983 */ /* 0x000f280000300800 */
[----:B------:R-:W4:Y:S01]  /*f790*/  LDL.LU R20, [R1+0x14] ;  /* 0x0000140001147983 */ /* 0x000f220000300800 */
[----:B------:R-:W-:Y:S01]  /*f7a0*/  PRMT R153, RZ, 0x7610, R153 ;  /* 0x00007610ff997816 */ /* 0x000fe20000000099 */
[----:B------:R-:W-:-:S02]  /*f7b0*/  @!P0 IMAD.MOV.U32 R158, RZ, RZ, R248 ;  /* 0x000000ffff9e8224 */ /* 0x000fc400078e00f8 */
[----:B------:R-:W4:Y:S04]  /*f7c0*/  LDL.LU R11, [R1+0xc] ;  /* 0x00000c00010b7983 */ /* 0x000f280000300800 */
[----:B------:R2:W4:Y:S04]  /*f7d0*/  @!P0 LDG.E.U16 R153, desc[UR18][R158.64] ;  /* 0x000000129e998981 */ /* 0x000528000c1e1500 */
[----:B------:R3:W-:Y:S04]  /*f7e0*/  STS.U16 [R2+UR7+0x2800], R138 ;  /* 0x0028008a02007988 */ /* 0x0007e80008000407 */
[----:B------:R-:W-:Y:S04]  /*f7f0*/  STS.U16 [R2+UR7], R148 ;  /* 0x0000009402007988 */ /* 0x000fe80008000407 */
[----:B------:R-:W-:Y:S04]  /*f800*/  STS.U16 [R2+UR7+0x400], R147 ;  /* 0x0004009302007988 */ /* 0x000fe80008000407 */
        /* <DEDUP_REMOVED lines=12> */
[----:B------:R-:W-:Y:S01]  /*f8d0*/  STS.U16 [R2+UR7+0x3c00], R133 ;  /* 0x003c008502007988 */ /* 0x000fe20008000407 */
[----:B---3--:R-:W-:Y:S01]  /*f8e0*/  @!P0 IMAD.MOV.U32 R138, RZ, RZ, R10 ;  /* 0x000000ffff8a8224 */ /* 0x008fe200078e000a */
[----:B------:R-:W-:-:S05]  /*f8f0*/  LOP3.LUT R10, R2, 0x10, RZ, 0x3c, !PT ;  /* 0x00000010020a7812 */ /* 0x000fca00078e3cff */
        /* <DEDUP_REMOVED lines=8> */
[----:B--2---:R-:W-:-:S03]  /*f980*/  @!P0 IMAD.MOV.U32 R159, RZ, RZ, R232 ;  /* 0x000000ffff9f8224 */ /* 0x004fc600078e00e8 */
[----:B------:R0:W-:Y:S04]  /*f990*/  STL [R1+0x694], R232 ;  /* 0x000694e801007387 */ /* 0x0001e80000100800 */
[----:B0-----:R-:W2:Y:S04]  /*f9a0*/  LDL.LU R232, [R1+0x210] ;  /* 0x0002100001e87983 */ /* 0x001ea80000300800 */
[----:B------:R-:W-:Y:S04]  /*f9b0*/  STS.U16 [R10+UR7+0x2080], R124 ;  /* 0x0020807c0a007988 */ /* 0x000fe80008000407 */
[----:B------:R-:W-:Y:S04]  /*f9c0*/  STS.U16 [R10+UR7+0x2480], R123 ;  /* 0x0024807b0a007988 */ /* 0x000fe80008000407 */
[----:B------:R-:W-:Y:S04]  /*f9d0*/  STS.U16 [R10+UR7+0x2880], R122 ;  /* 0x0028807a0a007988 */ /* 0x000fe80008000407 */
[----:B------:R-:W-:Y:S04]  /*f9e0*/  STS.U16 [R10+UR7+0x2c80], R121 ;  /* 0x002c80790a007988 */ /* 0x000fe80008000407 */
[----:B------:R-:W-:Y:S04]  /*f9f0*/  STS.U16 [R10+UR7+0x3080], R120 ;  /* 0x003080780a007988 */ /* 0x000fe80008000407 */
[----:B------:R-:W-:Y:S04]  /*fa00*/  STS.U16 [R10+UR7+0x3480], R119 ;  /* 0x003480770a007988 */ /* 0x000fe80008000407 */
[----:B------:R-:W3:Y:S04]  /*fa10*/  LDL.LU R248, [R1+0x208] ;  /* 0x0002080001f87983 */ /* 0x000ee80000300800 */
[----:B------:R-:W-:Y:S04]  /*fa20*/  STS.U16 [R10+UR7+0x3880], R149 ;  /* 0x003880950a007988 */ /* 0x000fe80008000407 */
[----:B------:R-:W3:Y:S04]  /*fa30*/  LDL.LU R231, [R1+0x204] ;  /* 0x0002040001e77983 */ /* 0x000ee80000300800 */
[----:B------:R0:W-:Y:S04]  /*fa40*/  STS.U16 [R10+UR7+0x3c80], R151 ;  /* 0x003c80970a007988 */ /* 0x0001e80008000407 */
[----:B------:R-:W3:Y:S04]  /*fa50*/  LDL.LU R198, [R1+0x1c8] ;  /* 0x0001c80001c67983 */ /* 0x000ee80000300800 */
[----:B0-----:R-:W3:Y:S04]  /*fa60*/  LDL.LU R10, [R1+0x1c4] ;  /* 0x0001c400010a7983 */ /* 0x001ee80000300800 */
[----:B------:R-:W3:Y:S04]  /*fa70*/  LDL.LU R199, [R1+0x188] ;  /* 0x0001880001c77983 */ /* 0x000ee80000300800 */
[----:B------:R-:W3:Y:S04]  /*fa80*/  LDL.LU R230, [R1+0x184] ;  /* 0x0001840001e67983 */ /* 0x000ee80000300800 */
[----:B------:R-:W3:Y:S04]  /*fa90*/  LDL.LU R107, [R1+0x148] ;  /* 0x00014800016b7983 */ /* 0x000ee80000300800 */
[----:B------:R-:W3:Y:S04]  /*faa0*/  LDL.LU R106, [R1+0x144] ;  /* 0x00014400016a7983 */ /* 0x000ee80000300800 */
[----:B------:R-:W3:Y:S04]  /*fab0*/  LDL.LU R233, [R1+0x108] ;  /* 0x0001080001e97983 */ /* 0x000ee80000300800 */
[----:B------:R-:W3:Y:S04]  /*fac0*/  LDL.LU R201, [R1+0x104] ;  /* 0x0001040001c97983 */ /* 0x000ee80000300800 */
[----:B------:R-:W3:Y:S01]  /*fad0*/  LDL.LU R216, [R1+0xc8] ;  /* 0x0000c80001d87983 */ /* 0x000ee20000300800 */
[----:B------:R-:W-:-:S03]  /*fae0*/  @!P0 IMAD.MOV.U32 R139, RZ, RZ, R95 ;  /* 0x000000ffff8b8224 */ /* 0x000fc600078e005f */
[----:B------:R-:W3:Y:S04]  /*faf0*/  LDL.LU R114, [R1+0xc4] ;  /* 0x0000c40001727983 */ /* 0x000ee80000300800 */
[----:B------:R-:W3:Y:S04]  /*fb00*/  LDL.LU R96, [R1+0x88] ;  /* 0x0000880001607983 */ /* 0x000ee80000300800 */
[----:B------:R-:W3:Y:S04]  /*fb10*/  LDL.LU R218, [R1+0x84] ;  /* 0x0000840001da7983 */ /* 0x000ee80000300800 */
[----:B------:R-:W3:Y:S04]  /*fb20*/  LDL.LU R251, [R1+0x48] ;  /* 0x0000480001fb7983 */ /* 0x000ee80000300800 */
[----:B------:R-:W3:Y:S04]  /*fb30*/  LDL.LU R95, [R1+0x44] ;  /* 0x00004400015f7983 */ /* 0x000ee80000300800 */
[----:B------:R-:W3:Y:S01]  /*fb40*/  LDL.LU R204, [R1+0x10] ;  /* 0x0000100001cc7983 */ /* 0x000ee20000300800 */
[----:B------:R-:W-:Y:S01]  /*fb50*/  PRMT R150, RZ, 0x7610, R150 ;  /* 0x00007610ff967816 */ /* 0x000fe20000000096 */
[----:B----4-:R-:W-:Y:S01]  /*fb60*/  @!P0 IMAD.MOV.U32 R158, RZ, RZ, R91 ;  /* 0x000000ffff9e8224 */ /* 0x010fe200078e005b */
[----:B------:R-:W-:-:S02]  /*fb70*/  PRMT R148, RZ, 0x7610, R148 ;  /* 0x00007610ff947816 */ /* 0x000fc40000000094 */
[----:B------:R-:W-:Y:S01]  /*fb80*/  PRMT R191, RZ, 0x7610, R191 ;  /* 0x00007610ffbf7816 */ /* 0x000fe200000000bf */
[----:B------:R-:W-:Y:S01]  /*fb90*/  @!P0 IMAD.MOV.U32 R146, RZ, RZ, R115 ;  /* 0x000000ffff928224 */ /* 0x000fe200078e0073 */
[----:B------:R0:W4:Y:S01]  /*fba0*/  @!P0 LDG.E.U16 R150, desc[UR18][R158.64] ;  /* 0x000000129e968981 */ /* 0x000122000c1e1500 */
[----:B------:R-:W-:Y:S02]  /*fbb0*/  @!P0 IMAD.MOV.U32 R147, RZ, RZ, R252 ;  /* 0x000000ffff938224 */ /* 0x000fe400078e00fc */
[----:B------:R-:W-:Y:S02]  /*fbc0*/  @!P0 IMAD.MOV.U32 R144, RZ, RZ, R229 ;  /* 0x000000ffff908224 */ /* 0x000fe400078e00e5 */
[----:B------:R-:W-:Y:S02]  /*fbd0*/  @!P0 IMAD.MOV.U32 R145, RZ, RZ, R228 ;  /* 0x000000ffff918224 */ /* 0x000fe400078e00e4 */
[----:B------:R-:W-:Y:S02]  /*fbe0*/  @!P0 IMAD.MOV.U32 R142, RZ, RZ, R197 ;  /* 0x000000ffff8e8224 */ /* 0x000fe400078e00c5 */
[----:B------:R-:W-:-:S02]  /*fbf0*/  @!P0 IMAD.MOV.U32 R143, RZ, RZ, R196 ;  /* 0x000000ffff8f8224 */ /* 0x000fc400078e00c4 */
[----:B------:R-:W-:Y:S02]  /*fc00*/  @!P0 IMAD.MOV.U32 R140, RZ, RZ, R103 ;  /* 0x000000ffff8c8224 */ /* 0x000fe400078e0067 */
        /* <DEDUP_REMOVED lines=17> */
[----:B------:R-:W-:Y:S01]  /*fd20*/  @!P0 IMAD.MOV.U32 R121, RZ, RZ, R214 ;  /* 0x000000ffff798224 */ /* 0x000fe200078e00d6 */
[----:B------:R-:W-:Y:S01]  /*fd30*/  PRMT R119, RZ, 0x7610, R119 ;  /* 0x00007610ff777816 */ /* 0x000fe20000000077 */
[----:B0-----:R-:W-:Y:S01]  /*fd40*/  @!P0 IMAD.MOV.U32 R158, RZ, RZ, R237 ;  /* 0x000000ffff9e8224 */ /* 0x001fe200078e00ed */
[----:B------:R-:W-:Y:S01]  /*fd50*/  PRMT R149, RZ, 0x7610, R149 ;  /* 0x00007610ff957816 */ /* 0x000fe20000000095 */
[----:B------:R-:W-:Y:S01]  /*fd60*/  @!P0 IMAD.MOV.U32 R159, RZ, RZ, R14 ;  /* 0x000000ffff9f8224 */ /* 0x000fe200078e000e */
[----:B------:R-:W-:Y:S01]  /*fd70*/  PRMT R151, RZ, 0x7610, R151 ;  /* 0x00007610ff977816 */ /* 0x000fe20000000097 */
[----:B------:R-:W4:Y:S04]  /*fd80*/  LDL.LU R220, [R1+0x8] ;  /* 0x0000080001dc7983 */ /* 0x000f280000300800 */
[----:B------:R0:W4:Y:S04]  /*fd90*/  @!P0 LDG.E.U16 R148, desc[UR18][R158.64] ;  /* 0x000000129e948981 */ /* 0x000128000c1e1500 */
[----:B------:R-:W4:Y:S01]  /*fda0*/  LDL.LU R192, [R1+0x4] ;  /* 0x0000040001c07983 */ /* 0x000f220000300800 */
[----:B0-----:R-:W-:-:S02]  /*fdb0*/  @!P0 IMAD.MOV.U32 R158, RZ, RZ, R219 ;  /* 0x000000ffff9e8224 */ /* 0x001fc400078e00db */
[----:B------:R-:W-:-:S05]  /*fdc0*/  @!P0 IMAD.MOV.U32 R159, RZ, RZ, R0 ;  /* 0x000000ffff9f8224 */ /* 0x000fca00078e0000 */
[----:B------:R0:W4:Y:S02]  /*fdd0*/  @!P0 LDG.E.U16 R191, desc[UR18][R158.64] ;  /* 0x000000129ebf8981 */ /* 0x000124000c1e1500 */
[----:B0-----:R-:W-:Y:S02]  /*fde0*/  PRMT R158, RZ, 0x7610, R158 ;  /* 0x00007610ff9e7816 */ /* 0x001fe4000000009e */
[----:B------:R-:W-:-:S04]  /*fdf0*/  PRMT R159, RZ, 0x7610, R159 ;  /* 0x00007610ff9f7816 */ /* 0x000fc8000000009f */
[----:B------:R0:W4:Y:S02]  /*fe00*/  @!P0 LDG.E.U16 R158, desc[UR18][R146.64] ;  /* 0x00000012929e8981 */ /* 0x000124000c1e1500 */
[----:B0-----:R-:W-:Y:S02]  /*fe10*/  @!P0 IMAD.MOV.U32 R146, RZ, RZ, R245 ;  /* 0x000000ffff928224 */ /* 0x001fe400078e00f5 */
        /* <DEDUP_REMOVED lines=64> */
[----:B------:R0:W4:Y:S01]  /*10220*/  @!P0 LDG.E.U16 R126, desc[UR18][R124.64] ;  /* 0x000000127c7e8981 */ /* 0x000122000c1e1500 */
[----:B--2---:R-:W-:Y:S02]  /*10230*/  @!P0 IMAD.MOV.U32 R122, RZ, RZ, R232 ;  /* 0x000000ffff7a8224 */ /* 0x004fe400078e00e8 */
[----:B0-----:R-:W-:Y:S02]  /*10240*/  @!P0 IMAD.MOV.U32 R124, RZ, RZ, R88 ;  /* 0x000000ffff7c8224 */ /* 0x001fe400078e0058 */
[----:B------:R-:W-:-:S05]  /*10250*/  @!P0 IMAD.MOV.U32 R125, RZ, RZ, R15 ;  /* 0x000000ffff7d8224 */ /* 0x000fca00078e000f */
[----:B------:R0:W2:Y:S02]  /*10260*/  @!P0 LDG.E.U16 R127, desc[UR18][R124.64] ;  /* 0x000000127c7f8981 */ /* 0x0000a4000c1e1500 */
[----:B0-----:R-:W-:Y:S02]  /*10270*/  PRMT R124, RZ, 0x7610, R124 ;  /* 0x00007610ff7c7816 */ /* 0x001fe4000000007c */
[----:B------:R-:W-:-:S04]  /*10280*/  PRMT R125, RZ, 0x7610, R125 ;  /* 0x00007610ff7d7816 */ /* 0x000fc8000000007d */
[----:B------:R0:W2:Y:S02]  /*10290*/  @!P0 LDG.E.U16 R124, desc[UR18][R122.64] ;  /* 0x000000127a7c8981 */ /* 0x0000a4000c1e1500 */
[----:B0-----:R-:W-:Y:S02]  /*102a0*/  @!P0 IMAD.MOV.U32 R122, RZ, RZ, R104 ;  /* 0x000000ffff7a8224 */ /* 0x001fe400078e0068 */
[----:B------:R-:W-:-:S05]  /*102b0*/  @!P0 IMAD.MOV.U32 R123, RZ, RZ, R117 ;  /* 0x000000ffff7b8224 */ /* 0x000fca00078e0075 */
[----:B------:R0:W2:Y:S02]  /*102c0*/  @!P0 LDG.E.U16 R125, desc[UR18][R122.64] ;  /* 0x000000127a7d8981 */ /* 0x0000a4000c1e1500 */
[----:B0-----:R-:W-:-:S06]  /*102d0*/  PRMT R122, RZ, 0x7610, R122 ;  /* 0x00007610ff7a7816 */ /* 0x001fcc000000007a */
[----:B------:R0:W2:Y:S01]  /*102e0*/  @!P0 LDG.E.U16 R122, desc[UR18][R120.64] ;  /* 0x00000012787a8981 */ /* 0x0000a2000c1e1500 */
[----:B------:R-:W-:Y:S01]  /*102f0*/  PRMT R123, RZ, 0x7610, R123 ;  /* 0x00007610ff7b7816 */ /* 0x000fe2000000007b */
[----:B0-----:R-:W-:Y:S02]  /*10300*/  @!P0 IMAD.MOV.U32 R120, RZ, RZ, R246 ;  /* 0x000000ffff788224 */ /* 0x001fe400078e00f6 */
[----:B------:R-:W-:-:S05]  /*10310*/  @!P0 IMAD.MOV.U32 R121, RZ, RZ, R221 ;  /* 0x000000ffff798224 */ /* 0x000fca00078e00dd */
[----:B------:R0:W2:Y:S02]  /*10320*/  @!P0 LDG.E.U16 R119, desc[UR18][R120.64] ;  /* 0x0000001278778981 */ /* 0x0000a4000c1e1500 */
[----:B0-----:R-:W-:Y:S02]  /*10330*/  @!P0 IMAD.MOV.U32 R120, RZ, RZ, R12 ;  /* 0x000000ffff788224 */ /* 0x001fe400078e000c */
[----:B------:R-:W-:-:S05]  /*10340*/  @!P0 IMAD.MOV.U32 R121, RZ, RZ, R113 ;  /* 0x000000ffff798224 */ /* 0x000fca00078e0071 */
[----:B------:R0:W2:Y:S02]  /*10350*/  @!P0 LDG.E.U16 R123, desc[UR18][R120.64] ;  /* 0x00000012787b8981 */ /* 0x0000a4000c1e1500 */
[----:B0-----:R-:W-:Y:S02]  /*10360*/  @!P0 IMAD.MOV.U32 R120, RZ, RZ, R217 ;  /* 0x000000ffff788224 */ /* 0x001fe400078e00d9 */
[----:B------:R-:W-:-:S05]  /*10370*/  @!P0 IMAD.MOV.U32 R121, RZ, RZ, R98 ;  /* 0x000000ffff798224 */ /* 0x000fca00078e0062 */
[----:B------:R0:W2:Y:S02]  /*10380*/  @!P0 LDG.E.U16 R149, desc[UR18][R120.64] ;  /* 0x0000001278958981 */ /* 0x0000a4000c1e1500 */
[----:B0-----:R-:W-:Y:S01]  /*10390*/  LOP3.LUT R121, R2, 0x20, RZ, 0x3c, !PT ;  /* 0x0000002002797812 */ /* 0x001fe200078e3cff */
[----:B------:R-:W-:-:S04]  /*103a0*/  @!P0 IMAD.MOV.U32 R120, RZ, RZ, R250 ;  /* 0x000000ffff788224 */ /* 0x000fc800078e00fa */
[----:B------:R0:W-:Y:S02]  /*103b0*/  STS.U16 [R121+UR7+0x100], R152 ;  /* 0x0001009879007988 */ /* 0x0001e40008000407 */
[----:B0-----:R-:W-:-:S05]  /*103c0*/  @!P0 IMAD.MOV.U32 R121, RZ, RZ, R202 ;  /* 0x000000ffff798224 */ /* 0x001fca00078e00ca */
[----:B------:R0:W2:Y:S01]  /*103d0*/  @!P0 LDG.E.U16 R151, desc[UR18][R120.64] ;  /* 0x0000001278978981 */ /* 0x0000a2000c1e1500 */
[----:B------:R-:W-:Y:S02]  /*103e0*/  PRMT R152, RZ, 0x7610, R152 ;  /* 0x00007610ff987816 */ /* 0x000fe40000000098 */
[----:B0-----:R-:W-:Y:S01]  /*103f0*/  LOP3.LUT R121, R2, 0x20, RZ, 0x3c, !PT ;  /* 0x0000002002797812 */ /* 0x001fe200078e3cff */
[----:B------:R-:W-:-:S04]  /*10400*/  @!P0 IMAD.MOV.U32 R120, RZ, RZ, R234 ;  /* 0x000000ffff788224 */ /* 0x000fc800078e00ea */
[----:B------:R0:W-:Y:S02]  /*10410*/  STS.U16 [R121+UR7+0x500], R155 ;  /* 0x0005009b79007988 */ /* 0x0001e40008000407 */
[----:B0-----:R-:W-:-:S05]  /*10420*/  @!P0 IMAD.MOV.U32 R121, RZ, RZ, R16 ;  /* 0x000000ffff798224 */ /* 0x001fca00078e0010 */
[----:B------:R0:W2:Y:S01]  /*10430*/  @!P0 LDG.E.U16 R152, desc[UR18][R120.64] ;  /* 0x0000001278988981 */ /* 0x0000a2000c1e1500 */
[----:B------:R-:W-:Y:S02]  /*10440*/  PRMT R155, RZ, 0x7610, R155 ;  /* 0x00007610ff9b7816 */ /* 0x000fe4000000009b */
[----:B0-----:R-:W-:Y:S01]  /*10450*/  LOP3.LUT R121, R2, 0x20, RZ, 0x3c, !PT ;  /* 0x0000002002797812 */ /* 0x001fe200078e3cff */
[----:B---3--:R-:W-:-:S04]  /*10460*/  @!P0 IMAD.MOV.U32 R120, RZ, RZ, R204 ;  /* 0x000000ffff788224 */ /* 0x008fc800078e00cc */
[----:B------:R0:W-:Y:S02]  /*10470*/  STS.U16 [R121+UR7+0x900], R156 ;  /* 0x0009009c79007988 */ /* 0x0001e40008000407 */
[----:B0-----:R-:W-:-:S05]  /*10480*/  @!P0 IMAD.MOV.U32 R121, RZ, RZ, R11 ;  /* 0x000000ffff798224 */ /* 0x001fca00078e000b */
[----:B------:R0:W3:Y:S01]  /*10490*/  @!P0 LDG.E.U16 R155, desc[UR18][R120.64] ;  /* 0x00000012789b8981 */ /* 0x0000e2000c1e1500 */
[----:B------:R-:W-:Y:S02]  /*104a0*/  PRMT R156, RZ, 0x7610, R156 ;  /* 0x00007610ff9c7816 */ /* 0x000fe4000000009c */
[----:B0-----:R-:W-:Y:S01]  /*104b0*/  LOP3.LUT R121, R2, 0x20, RZ, 0x3c, !PT ;  /* 0x0000002002797812 */ /* 0x001fe200078e3cff */
[----:B------:R-:W-:-:S04]  /*104c0*/  @!P0 IMAD.MOV.U32 R120, RZ, RZ, R241 ;  /* 0x000000ffff788224 */ /* 0x000fc800078e00f1 */
        /* <DEDUP_REMOVED lines=89> */
[----:B----4-:R-:W-:-:S04]  /*10a60*/  @!P0 IMAD.MOV.U32 R120, RZ, RZ, R220 ;  /* 0x000000ffff788224 */ /* 0x010fc800078e00dc */
[----:B------:R0:W-:Y:S02]  /*10a70*/  STS.U16 [R121+UR7+0x980], R190 ;  /* 0x000980be79007988 */ /* 0x0001e40008000407 */
[----:B0-----:R-:W-:Y:S01]  /*10a80*/  LOP3.LUT R190, R2, 0x30, RZ, 0x3c, !PT ;  /* 0x0000003002be7812 */ /* 0x001fe200078e3cff */
[----:B------:R-:W-:-:S04]  /*10a90*/  @!P0 IMAD.MOV.U32 R121, RZ, RZ, R192 ;  /* 0x000000ffff798224 */ /* 0x000fc800078e00c0 */
[----:B------:R0:W-:Y:S04]  /*10aa0*/  STS.U16 [R190+UR7+0xd80], R189 ;  /* 0x000d80bdbe007988 */ /* 0x0001e80008000407 */
[----:B------:R1:W4:Y:S01]  /*10ab0*/  @!P0 LDG.E.U16 R188, desc[UR18][R120.64] ;  /* 0x0000001278bc8981 */ /* 0x000322000c1e1500 */
[----:B0-----:R-:W-:Y:S01]  /*10ac0*/  PRMT R189, RZ, 0x7610, R189 ;  /* 0x00007610ffbd7816 */ /* 0x001fe200000000bd */
[----:B-1----:R-:W-:Y:S02]  /*10ad0*/  @!P0 IMAD.MOV.U32 R120, RZ, RZ, R239 ;  /* 0x000000ffff788224 */ /* 0x002fe400078e00ef */
[----:B------:R-:W-:Y:S01]  /*10ae0*/  @!P0 IMAD.MOV.U32 R121, RZ, RZ, R238 ;  /* 0x000000ffff798224 */ /* 0x000fe200078e00ee */
        /* <DEDUP_REMOVED lines=25> */
[----:B------:R-:W-:Y:S04]  /*10c80*/  STS.U16 [R190+UR7+0x2580], R177 ;  /* 0x002580b1be007988 */ /* 0x000fe80008000407 */
[----:B------:R0:W4:Y:S04]  /*10c90*/  @!P0 LDG.E.U16 R178, desc[UR18][R120.64] ;  /* 0x0000001278b28981 */ /* 0x000128000c1e1500 */
[----:B------:R-:W-:Y:S04]  /*10ca0*/  STS.U16 [R190+UR7+0x2980], R174 ;  /* 0x002980aebe007988 */ /* 0x000fe80008000407 */
[----:B------:R-:W-:Y:S01]  /*10cb0*/  STS.U16 [R190+UR7+0x2d80], R172 ;  /* 0x002d80acbe007988 */ /* 0x000fe20008000407 */
[----:B0-----:R-:W-:-:S03]  /*10cc0*/  LOP3.LUT R121, R2, 0x40, RZ, 0x3c, !PT ;  /* 0x0000004002797812 */ /* 0x001fc600078e3cff */
[----:B------:R-:W-:Y:S04]  /*10cd0*/  STS.U16 [R190+UR7+0x3180], R171 ;  /* 0x003180abbe007988 */ /* 0x000fe80008000407 */
[----:B------:R-:W-:Y:S04]  /*10ce0*/  STS.U16 [R190+UR7+0x3580], R168 ;  /* 0x003580a8be007988 */ /* 0x000fe80008000407 */
[----:B------:R-:W-:Y:S04]  /*10cf0*/  STS.U16 [R190+UR7+0x3980], R167 ;  /* 0x003980a7be007988 */ /* 0x000fe80008000407 */
[----:B------:R0:W-:Y:S04]  /*10d00*/  STS.U16 [R190+UR7+0x3d80], R164 ;  /* 0x003d80a4be007988 */ /* 0x0001e80008000407 */
        /* <DEDUP_REMOVED lines=8> */
[----:B0-----:R-:W-:-:S03]  /*10d90*/  LOP3.LUT R190, R2, 0x50, RZ, 0x3c, !PT ;  /* 0x0000005002be7812 */ /* 0x001fc600078e3cff */
        /* <DEDUP_REMOVED lines=16> */
[----:B------:R-:W-:-:S03]  /*10ea0*/  LOP3.LUT R120, R2, 0x60, RZ, 0x3c, !PT ;  /* 0x0000006002787812 */ /* 0x000fc600078e3cff */
[----:B------:R-:W-:Y:S04]  /*10eb0*/  STS.U16 [R190+UR7+0x2280], R132 ;  /* 0x00228084be007988 */ /* 0x000fe80008000407 */
[----:B------:R-:W-:Y:S04]  /*10ec0*/  STS.U16 [R190+UR7+0x2680], R133 ;  /* 0x00268085be007988 */ /* 0x000fe80008000407 */
[----:B------:R-:W-:Y:S04]  /*10ed0*/  STS.U16 [R190+UR7+0x2a80], R130 ;  /* 0x002a8082be007988 */ /* 0x000fe80008000407 */
[----:B------:R-:W-:Y:S04]  /*10ee0*/  STS.U16 [R190+UR7+0x2e80], R131 ;  /* 0x002e8083be007988 */ /* 0x000fe80008000407 */
[----:B------:R-:W-:Y:S04]  /*10ef0*/  STS.U16 [R190+UR7+0x3280], R128 ;  /* 0x00328080be007988 */ /* 0x000fe80008000407 */
[----:B------:R-:W-:Y:S04]  /*10f00*/  STS.U16 [R190+UR7+0x3680], R129 ;  /* 0x00368081be007988 */ /* 0x000fe80008000407 */
[----:B------:R-:W-:Y:S04]  /*10f10*/  STS.U16 [R190+UR7+0x3a80], R126 ;  /* 0x003a807ebe007988 */ /* 0x000fe80008000407 */
[----:B--2---:R-:W-:Y:S04]  /*10f20*/  STS.U16 [R190+UR7+0x3e80], R127 ;  /* 0x003e807fbe007988 */ /* 0x004fe80008000407 */
        /* <DEDUP_REMOVED lines=8> */
[----:B---3--:R-:W-:Y:S04]  /*10fb0*/  STS.U16 [R120+UR7+0x2300], R155 ;  /* 0x0023009b78007988 */ /* 0x008fe80008000407 */
[----:B------:R-:W-:Y:S04]  /*10fc0*/  STS.U16 [R120+UR7+0x2700], R156 ;  /* 0x0027009c78007988 */ /* 0x000fe80008000407 */
[----:B------:R-:W-:Y:S04]  /*10fd0*/  STS.U16 [R120+UR7+0x2b00], R160 ;  /* 0x002b00a078007988 */ /* 0x000fe80008000407 */
[----:B------:R-:W-:Y:S04]  /*10fe0*/  STS.U16 [R120+UR7+0x2f00], R163 ;  /* 0x002f00a378007988 */ /* 0x000fe80008000407 */
[----:B------:R-:W-:Y:S04]  /*10ff0*/  STS.U16 [R120+UR7+0x3300], R165 ;  /* 0x003300a578007988 */ /* 0x000fe80008000407 */
[----:B------:R-:W-:Y:S04]  /*11000*/  STS.U16 [R120+UR7+0x3700], R166 ;  /* 0x003700a678007988 */ /* 0x000fe80008000407 */
[----:B------:R-:W-:Y:S04]  /*11010*/  STS.U16 [R120+UR7+0x3b00], R169 ;  /* 0x003b00a978007988 */ /* 0x000fe80008000407 */
[----:B------:R1:W-:Y:S04]  /*11020*/  STS.U16 [R120+UR7+0x3f00], R170 ;  /* 0x003f00aa78007988 */ /* 0x0003e80008000407 */
[----:B0-----:R-:W2:Y:S04]  /*11030*/  LDL R119, [R1+0x444] ;  /* 0x0004440001777983 */ /* 0x001ea80000100800 */
[----:B-1----:R-:W3:Y:S04]  /*11040*/  LDL.LU R120, [R1+0x234] ;  /* 0x0002340001787983 */ /* 0x002ee80000300800 */
[----:B------:R-:W4:Y:S04]  /*11050*/  LDL.LU R121, [R1+0x41c] ;  /* 0x00041c0001797983 */ /* 0x000f280000300800 */
[----:B------:R-:W2:Y:S04]  /*11060*/  LDL.LU R157, [R1+0x418] ;  /* 0x00041800019d7983 */ /* 0x000ea80000300800 */
        /* <DEDUP_REMOVED lines=13> */
[----:B------:R-:W2:Y:S01]  /*11140*/  LDL.LU R154, [R1+0x404] ;  /* 0x00040400019a7983 */ /* 0x000ea20000300800 */
[----:B---3--:R-:W-:-:S02]  /*11150*/  IADD3 R120, P1, R120, UR45, RZ ;  /* 0x0000002d78787c10 */ /* 0x008fc4000ff3e0ff */
[----:B----4-:R-:W-:-:S03]  /*11160*/  IADD3 R121, P4, R121, UR45, RZ ;  /* 0x0000002d79797c10 */ /* 0x010fc6000ff9e0ff */
[----:B------:R0:W-:Y:S01]  /*11170*/  STL [R1+0x234], R120 ;  /* 0x0002347801007387 */ /* 0x0001e20000100800 */
[----:B--2---:R-:W-:Y:S02]  /*11180*/  IADD3 R157, P3, R157, UR45, RZ ;  /* 0x0000002d9d9d7c10 */ /* 0x004fe4000ff7e0ff */
[----:B------:R-:W-:Y:S01]  /*11190*/  IADD3 R190, P6, R190, UR45, RZ ;  /* 0x0000002dbebe7c10 */ /* 0x000fe2000ffde0ff */
[----:B0-----:R-:W2:Y:S04]  /*111a0*/  LDL.LU R120, [R1+0x3d8] ;  /* 0x0003d80001787983 */ /* 0x001ea80000300800 */
[----:B------:R-:W3:Y:S04]  /*111b0*/  LDL.LU R162, [R1+0x3fc] ;  /* 0x0003fc0001a27983 */ /* 0x000ee80000300800 */
[----:B------:R0:W-:Y:S01]  /*111c0*/  STL [R1+0x41c], R121 ;  /* 0x00041c7901007387 */ /* 0x0001e20000100800 */
[----:B------:R-:W-:-:S02]  /*111d0*/  IADD3 R172, P2, R172, UR45, RZ ;  /* 0x0000002dacac7c10 */ /* 0x000fc4000ff5e0ff */
[----:B------:R-:W-:Y:S01]  /*111e0*/  IADD3 R161, P5, R161, UR45, RZ ;  /* 0x0000002da1a17c10 */ /* 0x000fe2000ffbe0ff */
[----:B0-----:R-:W4:Y:S04]  /*111f0*/  LDL.LU R121, [R1+0x3d0] ;  /* 0x0003d00001797983 */ /* 0x001f280000300800 */
[----:B------:R0:W-:Y:S01]  /*11200*/  STL [R1+0x414], R190 ;  /* 0x000414be01007387 */ /* 0x0001e20000100800 */
[----:B------:R-:W-:Y:S02]  /*11210*/  IADD3.X R164, R164, UR17, RZ, P1, !PT ;  /* 0x00000011a4a47c10 */ /* 0x000fe40008ffe4ff */
[----:B------:R-:W-:Y:S02]  /*11220*/  IADD3.X R168, R168, UR17, RZ, P4, !PT ;  /* 0x00000011a8a87c10 */ /* 0x000fe4000a7fe4ff */
[----:B------:R-:W-:Y:S01]  /*11230*/  IADD3 R167, P1, R167, UR45, RZ ;  /* 0x0000002da7a77c10 */ /* 0x000fe2000ff3e0ff */
[----:B0-----:R-:W4:Y:S04]  /*11240*/  LDL.LU R190, [R1+0x3f4] ;  /* 0x0003f40001be7983 */ /* 0x001f280000300800 */
[----:B------:R-:W-:Y:S04]  /*11250*/  STL [R1+0x418], R157 ;  /* 0x0004189d01007387 */ /* 0x000fe80000100800 */
[----:B------:R0:W-:Y:S01]  /*11260*/  STL [R1+0x408], R172 ;  /* 0x000408ac01007387 */ /* 0x0001e20000100800 */
[----:B------:R-:W-:-:S03]  /*11270*/  IADD3 R174, P4, R174, UR45, RZ ;  /* 0x0000002daeae7c10 */ /* 0x000fc6000ff9e0ff */
[----:B0-----:R-:W4:Y:S04]  /*11280*/  LDL.LU R172, [R1+0x3c8] ;  /* 0x0003c80001ac7983 */ /* 0x001f280000300800 */
[----:B------:R-:W-:Y:S04]  /*11290*/  STL [R1+0x410], R161 ;  /* 0x000410a101007387 */ /* 0x000fe80000100800 */
[----:B------:R-:W4:Y:S04]  /*112a0*/  LDL.LU R191, [R1+0x3ec] ;  /* 0x0003ec0001bf7983 */ /* 0x000f280000300800 */
[----:B------:R-:W-:Y:S04]  /*112b0*/  STL [R1+0x228], R164 ;  /* 0x000228a401007387 */ /* 0x000fe80000100800 */
[----:B------:R0:W-:Y:S04]  /*112c0*/  STL [R1+0x230], R168 ;  /* 0x000230a801007387 */ /* 0x0001e80000100800 */
[----:B------:R1:W-:Y:S04]  /*112d0*/  STL [R1+0x400], R167 ;  /* 0x000400a701007387 */ /* 0x0003e80000100800 */
[----:B0-----:R-:W4:Y:S04]  /*112e0*/  LDL.LU R168, [R1+0x3c0] ;  /* 0x0003c00001a87983 */ /* 0x001f280000300800 */
[----:B------:R-:W4:Y:S04]  /*112f0*/  LDL.LU R148, [R1+0x3e4] ;  /* 0x0003e40001947983 */ /* 0x000f280000300800 */
[----:B------:R-:W4:Y:S04]  /*11300*/  LDL.LU R157, [R1+0x3b8] ;  /* 0x0003b800019d7983 */ /* 0x000f280000300800 */
[----:B------:R-:W4:Y:S04]  /*11310*/  LDL.LU R161, [R1+0x3dc] ;  /* 0x0003dc0001a17983 */ /* 0x000f280000300800 */
[----:B------:R0:W-:Y:S01]  /*11320*/  STL [R1+0x3f8], R174 ;  /* 0x0003f8ae01007387 */ /* 0x0001e20000100800 */
[----:B------:R-:W-:-:S03]  /*11330*/  IADD3.X R177, R177, UR17, RZ, P3, !PT ;  /* 0x00000011b1b17c10 */ /* 0x000fc60009ffe4ff */
[----:B------:R-:W4:Y:S04]  /*11340*/  LDL.LU R164, [R1+0x3b0] ;  /* 0x0003b00001a47983 */ /* 0x000f280000300800 */
[----:B-1----:R-:W4:Y:S04]  /*11350*/  LDL.LU R167, [R1+0x3d4] ;  /* 0x0003d40001a77983 */ /* 0x002f280000300800 */
[----:B0-----:R-:W4:Y:S04]  /*11360*/  LDL.LU R174, [R1+0x3a8] ;  /* 0x0003a80001ae7983 */ /* 0x001f280000300800 */
[----:B------:R0:W-:Y:S04]  /*11370*/  STL [R1+0x22c], R177 ;  /* 0x00022cb101007387 */ /* 0x0001e80000100800 */
[----:B0-----:R-:W4:Y:S01]  /*11380*/  LDL.LU R177, [R1+0x3cc] ;  /* 0x0003cc0001b17983 */ /* 0x001f220000300800 */
[----:B------:R-:W-:-:S02]  /*11390*/  IADD3 R159, P3, R159, UR45, RZ ;  /* 0x0000002d9f9f7c10 */ /* 0x000fc4000ff7e0ff */
[----:B------:R-:W-:Y:S02]  /*113a0*/  IADD3.X R158, R158, UR17, RZ, P6, !PT ;  /* 0x000000119e9e7c10 */ /* 0x000fe4000b7fe4ff */
[----:B------:R-:W-:Y:S02]  /*113b0*/  IADD3.X R153, R153, UR17, RZ, P5, !PT ;  /* 0x0000001199997c10 */ /* 0x000fe4000affe4ff */
[----:B------:R-:W-:Y:S02]  /*113c0*/  IADD3 R171, P5, R171, UR45, RZ ;  /* 0x0000002dabab7c10 */ /* 0x000fe4000ffbe0ff */
[----:B------:R-:W-:Y:S01]  /*113d0*/  IADD3 R150, P6, R150, UR45, RZ ;  /* 0x0000002d96967c10 */ /* 0x000fe2000ffde0ff */
[----:B------:R-:W-:Y:S01]  /*113e0*/  STL [R1+0x3f0], R159 ;  /* 0x0003f09f01007387 */ /* 0x000fe20000100800 */
[----:B------:R-:W-:-:S03]  /*113f0*/  IADD3.X R154, R154, UR17, RZ, P2, !PT ;  /* 0x000000119a9a7c10 */ /* 0x000fc600097fe4ff */
[----:B------:R-:W-:Y:S04]  /*11400*/  STL [R1+0x224], R158 ;  /* 0x0002249e01007387 */ /* 0x000fe80000100800 */
[----:B------:R0:W-:Y:S04]  /*11410*/  STL [R1+0x3e0], R171 ;  /* 0x0003e0ab01007387 */ /* 0x0001e80000100800 */
[----:B------:R-:W-:Y:S04]  /*11420*/  STL [R1+0x3e8], R150 ;  /* 0x0003e89601007387 */ /* 0x000fe80000100800 */
[----:B0-----:R-:W4:Y:S04]  /*11430*/  LDL.LU R171, [R1+0x3a0] ;  /* 0x0003a00001ab7983 */ /* 0x001f280000300800 */
[----:B------:R-:W-:Y:S01]  /*11440*/  STL [R1+0x40c], R153 ;  /* 0x00040c9901007387 */ /* 0x000fe20000100800 */
[----:B--2---:R-:W-:-:S02]  /*11450*/  IADD3 R120, P2, R120, UR45, RZ ;  /* 0x0000002d78787c10 */ /* 0x004fc4000ff5e0ff */
[----:B---3--:R-:W-:-:S03]  /*11460*/  IADD3.X R162, R162, UR17, RZ, P1, !PT ;  /* 0x00000011a2a27c10 */ /* 0x008fc60008ffe4ff */
[----:B------:R0:W-:Y:S04]  /*11470*/  STL [R1+0x3d8], R120 ;  /* 0x0003d87801007387 */ /* 0x0001e80000100800 */
[----:B0-----:R-:W2:Y:S01]  /*11480*/  LDL.LU R120, [R1+0x3c4] ;  /* 0x0003c40001787983 */ /* 0x001ea20000300800 */
[----:B----4-:R-:W-:-:S03]  /*11490*/  IADD3 R121, P1, R121, UR45, RZ ;  /* 0x0000002d79797c10 */ /* 0x010fc6000ff3e0ff */
[----:B------:R-:W-:Y:S04]  /*114a0*/  STL [R1+0x404], R154 ;  /* 0x0004049a01007387 */ /* 0x000fe80000100800 */
[----:B------:R-:W3:Y:S04]  /*114b0*/  LDL.LU R150, [R1+0x398] ;  /* 0x0003980001967983 */ /* 0x000ee80000300800 */
[----:B------:R0:W-:Y:S01]  /*114c0*/  STL [R1+0x3d0], R121 ;  /* 0x0003d07901007387 */ /* 0x0001e20000100800 */
[----:B------:R-:W-:-:S03]  /*114d0*/  IADD3.X R190, R190, UR17, RZ, P4, !PT ;  /* 0x00000011bebe7c10 */ /* 0x000fc6000a7fe4ff */
[----:B------:R-:W-:Y:S04]  /*114e0*/  STL [R1+0x3fc], R162 ;  /* 0x0003fca201007387 */ /* 0x000fe80000100800 */
[----:B0-----:R-:W4:Y:S04]  /*114f0*/  LDL.LU R121, [R1+0x3bc] ;  /* 0x0003bc0001797983 */ /* 0x001f280000300800 */
[----:B------:R-:W4:Y:S04]  /*11500*/  LDL.LU R153, [R1+0x390] ;  /* 0x0003900001997983 */ /* 0x000f280000300800 */
[----:B------:R0:W-:Y:S01]  /*11510*/  STL [R1+0x3f4], R190 ;  /* 0x0003f4be01007387 */ /* 0x0001e20000100800 */
[----:B------:R-:W-:-:S03]  /*11520*/  IADD3 R172, P4, R172, UR45, RZ ;  /* 0x0000002dacac7c10 */ /* 0x000fc6000ff9e0ff */
[----:B0-----:R-:W4:Y:S04]  /*11530*/  LDL.LU R190, [R1+0x3b4] ;  /* 0x0003b40001be7983 */ /* 0x001f280000300800 */
[----:B------:R-:W4:Y:S01]  /*11540*/  LDL.LU R154, [R1+0x388] ;  /* 0x00038800019a7983 */ /* 0x000f220000300800 */
[----:B------:R-:W-:-:S03]  /*11550*/  IADD3.X R191, R191, UR17, RZ, P3, !PT ;  /* 0x00000011bfbf7c10 */ /* 0x000fc60009ffe4ff */
[----:B------:R-:W4:Y:S04]  /*11560*/  LDL.LU R162, [R1+0x3ac] ;  /* 0x0003ac0001a27983 */ /* 0x000f280000300800 */
[----:B------:R0:W-:Y:S01]  /*11570*/  STL [R1+0x3c8], R172 ;  /* 0x0003c8ac01007387 */ /* 0x0001e20000100800 */
[----:B------:R-:W-:-:S03]  /*11580*/  IADD3 R168, P3, R168, UR45, RZ ;  /* 0x0000002da8a87c10 */ /* 0x000fc6000ff7e0ff */
[----:B0-----:R-:W4:Y:S01]  /*11590*/  LDL.LU R172, [R1+0x380] ;  /* 0x0003800001ac7983 */ /* 0x001f220000300800 */
[----:B------:R-:W-:-:S03]  /*115a0*/  IADD3.X R148, R148, UR17, RZ, P6, !PT ;  /* 0x0000001194947c10 */ /* 0x000fc6000b7fe4ff */
[----:B------:R0:W-:Y:S01]  /*115b0*/  STL [R1+0x3c0], R168 ;  /* 0x0003c0a801007387 */ /* 0x0001e20000100800 */
[----:B------:R-:W-:Y:S02]  /*115c0*/  IADD3 R157, P6, R157, UR45, RZ ;  /* 0x0000002d9d9d7c10 */ /* 0x000fe4000ffde0ff */
[----:B------:R-:W-:Y:S01]  /*115d0*/  IADD3.X R161, R161, UR17, RZ, P5, !PT ;  /* 0x00000011a1a17c10 */ /* 0x000fe2000affe4ff */
[----:B0-----:R-:W4:Y:S04]  /*115e0*/  LDL.LU R168, [R1+0x3a4] ;  /* 0x0003a40001a87983 */ /* 0x001f280000300800 */
[----:B------:R-:W-:Y:S01]  /*115f0*/  STL [R1+0x3ec], R191 ;  /* 0x0003ecbf01007387 */ /* 0x000fe20000100800 */
[----:B------:R-:W-:Y:S02]  /*11600*/  IADD3 R164, P5, R164, UR45, RZ ;  /* 0x0000002da4a47c10 */ /* 0x000fe4000ffbe0ff */
[----:B------:R-:W-:Y:S01]  /*11610*/  IADD3.X R167, R167, UR17, RZ, P2, !PT ;  /* 0x00000011a7a77c10 */ /* 0x000fe200097fe4ff */
[----:B------:R-:W-:Y:S01]  /*11620*/  STL [R1+0x3e4], R148 ;  /* 0x0003e49401007387 */ /* 0x000fe20000100800 */
[----:B------:R-:W-:-:S03]  /*11630*/  IADD3 R174, P2, R174, UR45, RZ ;  /* 0x0000002daeae7c10 */ /* 0x000fc6000ff5e0ff */
[----:B------:R-:W-:Y:S04]  /*11640*/  STL [R1+0x3b8], R157 ;  /* 0x0003b89d01007387 */ /* 0x000fe80000100800 */
[----:B------:R-:W-:Y:S04]  /*11650*/  STL [R1+0x3dc], R161 ;  /* 0x0003dca101007387 */ /* 0x000fe80000100800 */
[----:B------:R0:W-:Y:S04]  /*11660*/  STL [R1+0x3a8], R174 ;  /* 0x0003a8ae01007387 */ /* 0x0001e80000100800 */
[----:B------:R-:W-:Y:S01]  /*11670*/  STL [R1+0x3b0], R164 ;  /* 0x0003b0a401007387 */ /* 0x000fe20000100800 */
[----:B------:R-:W-:-:S03]  /*11680*/  IADD3.X R177, R177, UR17, RZ, P1, !PT ;  /* 0x00000011b1b17c10 */ /* 0x000fc60008ffe4ff */
[----:B0-----:R-:W4:Y:S04]  /*11690*/  LDL.LU R174, [R1+0x378] ;  /* 0x0003780001ae7983 */ /* 0x001f280000300800 */
[----:B------:R-:W-:Y:S04]  /*116a0*/  STL [R1+0x3d4], R167 ;  /* 0x0003d4a701007387 */ /* 0x000fe80000100800 */
[----:B------:R-:W4:Y:S04]  /*116b0*/  LDL.LU R159, [R1+0x39c] ;  /* 0x00039c00019f7983 */ /* 0x000f280000300800 */
[----:B------:R-:W4:Y:S04]  /*116c0*/  LDL.LU R158, [R1+0x370] ;  /* 0x00037000019e7983 */ /* 0x000f280000300800 */
[----:B------:R-:W4:Y:S04]  /*116d0*/  LDL.LU R157, [R1+0x394] ;  /* 0x00039400019d7983 */ /* 0x000f280000300800 */
[----:B------:R0:W-:Y:S04]  /*116e0*/  STL [R1+0x3cc], R177 ;  /* 0x0003ccb101007387 */ /* 0x0001e80000100800 */
[----:B------:R-:W4:Y:S04]  /*116f0*/  LDL.LU R161, [R1+0x368] ;  /* 0x0003680001a17983 */ /* 0x000f280000300800 */
[----:B0-----:R-:W4:Y:S01]  /*11700*/  LDL.LU R177, [R1+0x38c] ;  /* 0x00038c0001b17983 */ /* 0x001f220000300800 */
[----:B------:R-:W-:-:S03]  /*11710*/  IADD3 R171, P1, R171, UR45, RZ ;  /* 0x0000002dabab7c10 */ /* 0x000fc6000ff3e0ff */
[----:B------:R-:W4:Y:S04]  /*11720*/  LDL.LU R164, [R1+0x360] ;  /* 0x0003600001a47983 */ /* 0x000f280000300800 */
[----:B------:R0:W-:Y:S04]  /*11730*/  STL [R1+0x3a0], R171 ;  /* 0x0003a0ab01007387 */ /* 0x0001e80000100800 */
[----:B0-----:R-:W4:Y:S04]  /*11740*/  LDL.LU R171, [R1+0x384] ;  /* 0x0003840001ab7983 */ /* 0x001f280000300800 */
[----:B------:R-:W4:Y:S01]  /*11750*/  LDL.LU R167, [R1+0x358] ;  /* 0x0003580001a77983 */ /* 0x000f220000300800 */
[----:B--2---:R-:W-:-:S05]  /*11760*/  IADD3.X R120, R120, UR17, RZ, P4, !PT ;  /* 0x0000001178787c10 */ /* 0x004fca000a7fe4ff */
[----:B------:R0:W-:Y:S01]  /*11770*/  STL [R1+0x3c4], R120 ;  /* 0x0003c47801007387 */ /* 0x0001e20000100800 */
[----:B---3--:R-:W-:-:S03]  /*11780*/  IADD3 R150, P4, R150, UR45, RZ ;  /* 0x0000002d96967c10 */ /* 0x008fc6000ff9e0ff */
[----:B0-----:R-:W2:Y:S01]  /*11790*/  LDL.LU R120, [R1+0x37c] ;  /* 0x00037c0001787983 */ /* 0x001ea20000300800 */
[----:B----4-:R-:W-:Y:S02]  /*117a0*/  IADD3.X R121, R121, UR17, RZ, P3, !PT ;  /* 0x0000001179797c10 */ /* 0x010fe40009ffe4ff */
[----:B------:R-:W-:-:S03]  /*117b0*/  IADD3 R153, P3, R153, UR45, RZ ;  /* 0x0000002d99997c10 */ /* 0x000fc6000ff7e0ff */
[----:B------:R0:W-:Y:S04]  /*117c0*/  STL [R1+0x3bc], R121 ;  /* 0x0003bc7901007387 */ /* 0x0001e80000100800 */
[----:B0-----:R-:W3:Y:S01]  /*117d0*/  LDL.LU R121, [R1+0x350] ;  /* 0x0003500001797983 */ /* 0x001ee20000300800 */
[----:B------:R-:W-:-:S03]  /*117e0*/  IADD3.X R190, R190, UR17, RZ, P6, !PT ;  /* 0x00000011bebe7c10 */ /* 0x000fc6000b7fe4ff */
[----:B------:R-:W-:Y:S01]  /*117f0*/  STL [R1+0x398], R150 ;  /* 0x0003989601007387 */ /* 0x000fe20000100800 */
[----:B------:R-:W-:-:S03]  /*11800*/  IADD3 R154, P6, R154, UR45, RZ ;  /* 0x0000002d9a9a7c10 */ /* 0x000fc6000ffde0ff */
[----:B------:R0:W-:Y:S01]  /*11810*/  STL [R1+0x3b4], R190 ;  /* 0x0003b4be01007387 */ /* 0x0001e20000100800 */
[----:B------:R-:W-:-:S03]  /*11820*/  IADD3.X R162, R162, UR17, RZ, P5, !PT ;  /* 0x00000011a2a27c10 */ /* 0x000fc6000affe4ff */
[----:B0-----:R-:W4:Y:S04]  /*11830*/  LDL.LU R190, [R1+0x374] ;  /* 0x0003740001be7983 */ /* 0x001f280000300800 */
[----:B------:R-:W-:Y:S01]  /*11840*/  STL [R1+0x390], R153 ;  /* 0x0003909901007387 */ /* 0x000fe20000100800 */
[----:B------:R-:W-:-:S03]  /*11850*/  IADD3 R172, P5, R172, UR45, RZ ;  /* 0x0000002dacac7c10 */ /* 0x000fc6000ffbe0ff */
[----:B------:R-:W4:Y:S04]  /*11860*/  LDL.LU R191, [R1+0x348] ;  /* 0x0003480001bf7983 */ /* 0x000f280000300800 */
[----:B------:R-:W-:Y:S04]  /*11870*/  STL [R1+0x388], R154 ;  /* 0x0003889a01007387 */ /* 0x000fe80000100800 */
[----:B------:R0:W-:Y:S04]  /*11880*/  STL [R1+0x380], R172 ;  /* 0x000380ac01007387 */ /* 0x0001e80000100800 */
[----:B------:R1:W-:Y:S01]  /*11890*/  STL [R1+0x3ac], R162 ;  /* 0x0003aca201007387 */ /* 0x0003e20000100800 */
[----:B------:R-:W-:-:S03]  /*118a0*/  IADD3.X R168, R168, UR17, RZ, P2, !PT ;  /* 0x00000011a8a87c10 */ /* 0x000fc600097fe4ff */
[----:B0-----:R-:W4:Y:S04]  /*118b0*/  LDL.LU R172, [R1+0x36c] ;  /* 0x00036c0001ac7983 */ /* 0x001f280000300800 */
[----:B------:R-:W4:Y:S04]  /*118c0*/  LDL.LU R148, [R1+0x340] ;  /* 0x0003400001947983 */ /* 0x000f280000300800 */
[----:B------:R-:W4:Y:S04]  /*118d0*/  LDL.LU R150, [R1+0x364] ;  /* 0x0003640001967983 */ /* 0x000f280000300800 */
[----:B------:R-:W4:Y:S04]  /*118e0*/  LDL.LU R153, [R1+0x338] ;  /* 0x0003380001997983 */ /* 0x000f280000300800 */
[----:B------:R0:W-:Y:S04]  /*118f0*/  STL [R1+0x3a4], R168 ;  /* 0x0003a4a801007387 */ /* 0x0001e80000100800 */
[----:B------:R-:W4:Y:S04]  /*11900*/  LDL.LU R154, [R1+0x35c] ;  /* 0x00035c00019a7983 */ /* 0x000f280000300800 */
[----:B-1----:R-:W4:Y:S01]  /*11910*/  LDL.LU R162, [R1+0x330] ;  /* 0x0003300001a27983 */ /* 0x002f220000300800 */
[----:B------:R-:W-:-:S03]  /*11920*/  IADD3 R174, P2, R174, UR45, RZ ;  /* 0x0000002daeae7c10 */ /* 0x000fc6000ff5e0ff */
[----:B0-----:R-:W4:Y:S04]  /*11930*/  LDL.LU R168, [R1+0x354] ;  /* 0x0003540001a87983 */ /* 0x001f280000300800 */
[----:B------:R0:W-:Y:S01]  /*11940*/  STL [R1+0x378], R174 ;  /* 0x000378ae01007387 */ /* 0x0001e20000100800 */
[----:B------:R-:W-:Y:S02]  /*11950*/  IADD3.X R159, R159, UR17, RZ, P1, !PT ;  /* 0x000000119f9f7c10 */ /* 0x000fe40008ffe4ff */
[----:B------:R-:W-:Y:S01]  /*11960*/  IADD3 R158, P1, R158, UR45, RZ ;  /* 0x0000002d9e9e7c10 */ /* 0x000fe2000ff3e0ff */
[----:B0-----:R-:W4:Y:S01]  /*11970*/  LDL.LU R174, [R1+0x328] ;  /* 0x0003280001ae7983 */ /* 0x001f220000300800 */
[----:B------:R-:W-:-:S03]  /*11980*/  IADD3.X R157, R157, UR17, RZ, P4, !PT ;  /* 0x000000119d9d7c10 */ /* 0x000fc6000a7fe4ff */
[----:B------:R-:W-:Y:S04]  /*11990*/  STL [R1+0x39c], R159 ;  /* 0x00039c9f01007387 */ /* 0x000fe80000100800 */
[----:B------:R-:W-:Y:S01]  /*119a0*/  STL [R1+0x370], R158 ;  /* 0x0003709e01007387 */ /* 0x000fe20000100800 */
[----:B------:R-:W-:-:S05]  /*119b0*/  IADD3.X R177, R177, UR17, RZ, P3, !PT ;  /* 0x00000011b1b17c10 */ /* 0x000fca0009ffe4ff */
[----:B------:R0:W-:Y:S04]  /*119c0*/  STL [R1+0x38c], R177 ;  /* 0x00038cb101007387 */ /* 0x0001e80000100800 */
[----:B------:R-:W-:Y:S04]  /*119d0*/  STL [R1+0x394], R157 ;  /* 0x0003949d01007387 */ /* 0x000fe80000100800 */
[----:B0-----:R-:W4:Y:S01]  /*119e0*/  LDL.LU R177, [R1+0x34c] ;  /* 0x00034c0001b17983 */ /* 0x001f220000300800 */
[----:B------:R-:W-:Y:S02]  /*119f0*/  IADD3 R161, P4, R161, UR45, RZ ;  /* 0x0000002da1a17c10 */ /* 0x000fe4000ff9e0ff */
[----:B------:R-:W-:-:S02]  /*11a00*/  IADD3.X R171, R171, UR17, RZ, P6, !PT ;  /* 0x00000011abab7c10 */ /* 0x000fc4000b7fe4ff */
[----:B------:R-:W-:Y:S01]  /*11a10*/  IADD3 R164, P3, R164, UR45, RZ ;  /* 0x0000002da4a47c10 */ /* 0x000fe2000ff7e0ff */
[----:B------:R-:W-:Y:S01]  /*11a20*/  STL [R1+0x368], R161 ;  /* 0x000368a101007387 */ /* 0x000fe20000100800 */
[----:B------:R-:W-:-:S03]  /*11a30*/  IADD3 R167, P6, R167, UR45, RZ ;  /* 0x0000002da7a77c10 */ /* 0x000fc6000ffde0ff */
[----:B------:R0:W-:Y:S04]  /*11a40*/  STL [R1+0x384], R171 ;  /* 0x000384ab01007387 */ /* 0x0001e80000100800 */
[----:B0-----:R-:W4:Y:S04]  /*11a50*/  LDL.LU R171, [R1+0x320] ;  /* 0x0003200001ab7983 */ /* 0x001f280000300800 */
[----:B------:R-:W-:Y:S04]  /*11a60*/  STL [R1+0x360], R164 ;  /* 0x000360a401007387 */ /* 0x000fe80000100800 */
[----:B------:R-:W4:Y:S01]  /*11a70*/  LDL.LU R157, [R1+0x344] ;  /* 0x00034400019d7983 */ /* 0x000f220000300800 */
[----:B--2---:R-:W-:-:S05]  /*11a80*/  IADD3.X R120, R120, UR17, RZ, P5, !PT ;  /* 0x0000001178787c10 */ /* 0x004fca000affe4ff */
[----:B------:R0:W-:Y:S04]  /*11a90*/  STL [R1+0x37c], R120 ;  /* 0x00037c7801007387 */ /* 0x0001e80000100800 */
[----:B------:R-:W-:Y:S04]  /*11aa0*/  STL [R1+0x358], R167 ;  /* 0x000358a701007387 */ /* 0x000fe80000100800 */
[----:B0-----:R-:W2:Y:S04]  /*11ab0*/  LDL.LU R120, [R1+0x318] ;  /* 0x0003180001787983 */ /* 0x001ea80000300800 */
[----:B------:R-:W2:Y:S01]  /*11ac0*/  LDL.LU R161, [R1+0x33c] ;  /* 0x00033c0001a17983 */ /* 0x000ea20000300800 */
[----:B---3--:R-:W-:-:S05]  /*11ad0*/  IADD3 R121, P5, R121, UR45, RZ ;  /* 0x0000002d79797c10 */ /* 0x008fca000ffbe0ff */
[----:B------:R0:W-:Y:S04]  /*11ae0*/  STL [R1+0x350], R121 ;  /* 0x0003507901007387 */ /* 0x0001e80000100800 */
[----:B0-----:R-:W3:Y:S01]  /*11af0*/  LDL.LU R121, [R1+0x310] ;  /* 0x0003100001797983 */ /* 0x001ee20000300800 */
[----:B----4-:R-:W-:-:S03]  /*11b00*/  IADD3.X R190, R190, UR17, RZ, P2, !PT ;  /* 0x00000011bebe7c10 */ /* 0x010fc600097fe4ff */
[----:B------:R-:W4:Y:S04]  /*11b10*/  LDL.LU R164, [R1+0x334] ;  /* 0x0003340001a47983 */ /* 0x000f280000300800 */
[----:B------:R-:W4:Y:S04]  /*11b20*/  LDL.LU R167, [R1+0x308] ;  /* 0x0003080001a77983 */ /* 0x000f280000300800 */
[----:B------:R0:W-:Y:S01]  /*11b30*/  STL [R1+0x374], R190 ;  /* 0x000374be01007387 */ /* 0x0001e20000100800 */
[----:B------:R-:W-:-:S03]  /*11b40*/  IADD3 R191, P2, R191, UR45, RZ ;  /* 0x0000002dbfbf7c10 */ /* 0x000fc6000ff5e0ff */
[----:B0-----:R-:W4:Y:S01]  /*11b50*/  LDL.LU R190, [R1+0x32c] ;  /* 0x00032c0001be7983 */ /* 0x001f220000300800 */
[----:B------:R-:W-:Y:S02]  /*11b60*/  IADD3.X R172, R172, UR17, RZ, P1, !PT ;  /* 0x00000011acac7c10 */ /* 0x000fe40008ffe4ff */
[----:B------:R-:W-:-:S03]  /*11b70*/  IADD3 R148, P1, R148, UR45, RZ ;  /* 0x0000002d94947c10 */ /* 0x000fc6000ff3e0ff */
[----:B------:R0:W-:Y:S01]  /*11b80*/  STL [R1+0x36c], R172 ;  /* 0x00036cac01007387 */ /* 0x0001e20000100800 */
[----:B------:R-:W-:Y:S02]  /*11b90*/  IADD3.X R150, R150, UR17, RZ, P4, !PT ;  /* 0x0000001196967c10 */ /* 0x000fe4000a7fe4ff */
[----:B------:R-:W-:Y:S01]  /*11ba0*/  IADD3 R153, P4, R153, UR45, RZ ;  /* 0x0000002d99997c10 */ /* 0x000fe2000ff9e0ff */
[----:B0-----:R-:W4:Y:S04]  /*11bb0*/  LDL.LU R172, [R1+0x300] ;  /* 0x0003000001ac7983 */ /* 0x001f280000300800 */
[----:B------:R-:W-:Y:S01]  /*11bc0*/  STL [R1+0x348], R191 ;  /* 0x000348bf01007387 */ /* 0x000fe20000100800 */
[----:B------:R-:W-:-:S03]  /*11bd0*/  IADD3.X R154, R154, UR17, RZ, P3, !PT ;  /* 0x000000119a9a7c10 */ /* 0x000fc60009ffe4ff */
[----:B------:R-:W-:Y:S01]  /*11be0*/  STL [R1+0x340], R148 ;  /* 0x0003409401007387 */ /* 0x000fe20000100800 */
[----:B------:R-:W-:Y:S02]  /*11bf0*/  IADD3 R162, P3, R162, UR45, RZ ;  /* 0x0000002da2a27c10 */ /* 0x000fe4000ff7e0ff */
[----:B------:R-:W-:Y:S01]  /*11c00*/  IADD3.X R168, R168, UR17, RZ, P6, !PT ;  /* 0x00000011a8a87c10 */ /* 0x000fe2000b7fe4ff */
[----:B------:R-:W-:Y:S04]  /*11c10*/  STL [R1+0x364], R150 ;  /* 0x0003649601007387 */ /* 0x000fe80000100800 */
[----:B------:R-:W-:Y:S04]  /*11c20*/  STL [R1+0x338], R153 ;  /* 0x0003389901007387 */ /* 0x000fe80000100800 */
[----:B------:R0:W-:Y:S04]  /*11c30*/  STL [R1+0x354], R168 ;  /* 0x000354a801007387 */ /* 0x0001e80000100800 */
[----:B------:R1:W-:Y:S01]  /*11c40*/  STL [R1+0x35c], R154 ;  /* 0x00035c9a01007387 */ /* 0x0003e20000100800 */
[----:B------:R-:W-:-:S03]  /*11c50*/  IADD3 R174, P6, R174, UR45, RZ ;  /* 0x0000002daeae7c10 */ /* 0x000fc6000ffde0ff */
[----:B0-----:R-:W4:Y:S04]  /*11c60*/  LDL.LU R168, [R1+0x324] ;  /* 0x0003240001a87983 */ /* 0x001f280000300800 */
[----:B------:R-:W-:Y:S04]  /*11c70*/  STL [R1+0x330], R162 ;  /* 0x000330a201007387 */ /* 0x000fe80000100800 */
[----:B------:R-:W4:Y:S04]  /*11c80*/  LDL.LU R148, [R1+0x2f8] ;  /* 0x0002f80001947983 */ /* 0x000f280000300800 */
[----:B------:R-:W4:Y:S04]  /*11c90*/  LDL.LU R150, [R1+0x31c] ;  /* 0x00031c0001967983 */ /* 0x000f280000300800 */
[----:B------:R-:W4:Y:S04]  /*11ca0*/  LDL.LU R153, [R1+0x2f0] ;  /* 0x0002f00001997983 */ /* 0x000f280000300800 */
[----:B------:R0:W-:Y:S04]  /*11cb0*/  STL [R1+0x328], R174 ;  /* 0x000328ae01007387 */ /* 0x0001e80000100800 */
[----:B-1----:R-:W4:Y:S01]  /*11cc0*/  LDL.LU R154, [R1+0x314] ;  /* 0x00031400019a7983 */ /* 0x002f220000300800 */
[----:B------:R-:W-:-:S03]  /*11cd0*/  IADD3.X R177, R177, UR17, RZ, P5, !PT ;  /* 0x00000011b1b17c10 */ /* 0x000fc6000affe4ff */
[----:B0-----:R-:W4:Y:S04]  /*11ce0*/  LDL.LU R174, [R1+0x2e8] ;  /* 0x0002e80001ae7983 */ /* 0x001f280000300800 */
[----:B------:R-:W4:Y:S04]  /*11cf0*/  LDL.LU R162, [R1+0x30c] ;  /* 0x00030c0001a27983 */ /* 0x000f280000300800 */
[----:B------:R0:W-:Y:S04]  /*11d00*/  STL [R1+0x34c], R177 ;  /* 0x00034cb101007387 */ /* 0x0001e80000100800 */
[----:B0-----:R-:W4:Y:S01]  /*11d10*/  LDL.LU R177, [R1+0x2e0] ;  /* 0x0002e00001b17983 */ /* 0x001f220000300800 */
[----:B------:R-:W-:-:S02]  /*11d20*/  IADD3 R171, P5, R171, UR45, RZ ;  /* 0x0000002dabab7c10 */ /* 0x000fc4000ffbe0ff */
[----:B------:R-:W-:-:S03]  /*11d30*/  IADD3.X R157, R157, UR17, RZ, P2, !PT ;  /* 0x000000119d9d7c10 */ /* 0x000fc600097fe4ff */
[----:B------:R0:W-:Y:S04]  /*11d40*/  STL [R1+0x320], R171 ;  /* 0x000320ab01007387 */ /* 0x0001e80000100800 */
[----:B0-----:R-:W4:Y:S01]  /*11d50*/  LDL.LU R171, [R1+0x304] ;  /* 0x0003040001ab7983 */ /* 0x001f220000300800 */
[----:B--2---:R-:W-:Y:S02]  /*11d60*/  IADD3 R120, P2, R120, UR45, RZ ;  /* 0x0000002d78787c10 */ /* 0x004fe4000ff5e0ff */
[----:B------:R-:W-:-:S03]  /*11d70*/  IADD3.X R161, R161, UR17, RZ, P1, !PT ;  /* 0x00000011a1a17c10 */ /* 0x000fc60008ffe4ff */
[----:B------:R0:W-:Y:S04]  /*11d80*/  STL [R1+0x318], R120 ;  /* 0x0003187801007387 */ /* 0x0001e80000100800 */
[----:B0-----:R-:W2:Y:S01]  /*11d90*/  LDL.LU R120, [R1+0x2d8] ;  /* 0x0002d80001787983 */ /* 0x001ea20000300800 */
[----:B---3--:R-:W-:-:S03]  /*11da0*/  IADD3 R121, P1, R121, UR45, RZ ;  /* 0x0000002d79797c10 */ /* 0x008fc6000ff3e0ff */
[----:B------:R-:W-:Y:S01]  /*11db0*/  STL [R1+0x344], R157 ;  /* 0x0003449d01007387 */ /* 0x000fe20000100800 */
[----:B----4-:R-:W-:-:S03]  /*11dc0*/  IADD3.X R164, R164, UR17, RZ, P4, !PT ;  /* 0x00000011a4a47c10 */ /* 0x010fc6000a7fe4ff */
[----:B------:R0:W-:Y:S01]  /*11dd0*/  STL [R1+0x310], R121 ;  /* 0x0003107901007387 */ /* 0x0001e20000100800 */
[----:B------:R-:W-:-:S03]  /*11de0*/  IADD3 R167, P4, R167, UR45, RZ ;  /* 0x0000002da7a77c10 */ /* 0x000fc6000ff9e0ff */
[----:B0-----:R-:W3:Y:S04]  /*11df0*/  LDL.LU R121, [R1+0x2fc] ;  /* 0x0002fc0001797983 */ /* 0x001ee80000300800 */
[----:B------:R-:W-:Y:S01]  /*11e00*/  STL [R1+0x33c], R161 ;  /* 0x00033ca101007387 */ /* 0x000fe20000100800 */
[----:B------:R-:W-:-:S03]  /*11e10*/  IADD3.X R190, R190, UR17, RZ, P3, !PT ;  /* 0x00000011bebe7c10 */ /* 0x000fc60009ffe4ff */
[----:B------:R-:W4:Y:S04]  /*11e20*/  LDL.LU R158, [R1+0x2d0] ;  /* 0x0002d000019e7983 */ /* 0x000f280000300800 */
[----:B------:R-:W-:Y:S04]  /*11e30*/  STL [R1+0x334], R164 ;  /* 0x000334a401007387 */ /* 0x000fe80000100800 */
[----:B------:R0:W-:Y:S04]  /*11e40*/  STL [R1+0x32c], R190 ;  /* 0x00032cbe01007387 */ /* 0x0001e80000100800 */
[----:B------:R1:W-:Y:S04]  /*11e50*/  STL [R1+0x308], R167 ;  /* 0x000308a701007387 */ /* 0x0003e80000100800 */
[----:B0-----:R-:W4:Y:S01]  /*11e60*/  LDL.LU R190, [R1+0x2f4] ;  /* 0x0002f40001be7983 */ /* 0x001f220000300800 */
[----:B------:R-:W-:-:S03]  /*11e70*/  IADD3 R172, P3, R172, UR45, RZ ;  /* 0x0000002dacac7c10 */ /* 0x000fc6000ff7e0ff */
[----:B------:R-:W4:Y:S04]  /*11e80*/  LDL.LU R191, [R1+0x2c8] ;  /* 0x0002c80001bf7983 */ /* 0x000f280000300800 */
[----:B------:R-:W4:Y:S04]  /*11e90*/  LDL.LU R157, [R1+0x2ec] ;  /* 0x0002ec00019d7983 */ /* 0x000f280000300800 */
[----:B------:R-:W4:Y:S04]  /*11ea0*/  LDL.LU R161, [R1+0x2c0] ;  /* 0x0002c00001a17983 */ /* 0x000f280000300800 */
[----:B------:R0:W-:Y:S04]  /*11eb0*/  STL [R1+0x300], R172 ;  /* 0x000300ac01007387 */ /* 0x0001e80000100800 */
[----:B------:R-:W4:Y:S04]  /*11ec0*/  LDL.LU R164, [R1+0x2e4] ;  /* 0x0002e40001a47983 */ /* 0x000f280000300800 */
[----:B-1----:R-:W4:Y:S04]  /*11ed0*/  LDL.LU R167, [R1+0x2b8] ;  /* 0x0002b80001a77983 */ /* 0x002f280000300800 */
[----:B0-----:R-:W4:Y:S01]  /*11ee0*/  LDL.LU R172, [R1+0x2dc] ;  /* 0x0002dc0001ac7983 */ /* 0x001f220000300800 */
[----:B------:R-:W-:-:S05]  /*11ef0*/  IADD3.X R168, R168, UR17, RZ, P6, !PT ;  /* 0x00000011a8a87c10 */ /* 0x000fca000b7fe4ff */
[----:B------:R0:W-:Y:S01]  /*11f00*/  STL [R1+0x324], R168 ;  /* 0x000324a801007387 */ /* 0x0001e20000100800 */
[----:B------:R-:W-:Y:S02]  /*11f10*/  IADD3 R148, P6, R148, UR45, RZ ;  /* 0x0000002d94947c10 */ /* 0x000fe4000ffde0ff */
[----:B------:R-:W-:Y:S01]  /*11f20*/  IADD3.X R150, R150, UR17, RZ, P5, !PT ;  /* 0x0000001196967c10 */ /* 0x000fe2000affe4ff */
[----:B0-----:R-:W4:Y:S01]  /*11f30*/  LDL.LU R168, [R1+0x2b0] ;  /* 0x0002b00001a87983 */ /* 0x001f220000300800 */
[----:B------:R-:W-:-:S03]  /*11f40*/  IADD3 R153, P5, R153, UR45, RZ ;  /* 0x0000002d99997c10 */ /* 0x000fc6000ffbe0ff */
[----:B------:R-:W-:Y:S01]  /*11f50*/  STL [R1+0x2f8], R148 ;  /* 0x0002f89401007387 */ /* 0x000fe20000100800 */
[----:B------:R-:W-:-:S03]  /*11f60*/  IADD3.X R154, R154, UR17, RZ, P2, !PT ;  /* 0x000000119a9a7c10 */ /* 0x000fc600097fe4ff */
[----:B------:R-:W-:Y:S01]  /*11f70*/  STL [R1+0x31c], R150 ;  /* 0x00031c9601007387 */ /* 0x000fe20000100800 */
[----:B------:R-:W-:Y:S02]  /*11f80*/  IADD3 R174, P2, R174, UR45, RZ ;  /* 0x0000002daeae7c10 */ /* 0x000fe4000ff5e0ff */
[----:B------:R-:W-:-:S03]  /*11f90*/  IADD3.X R162, R162, UR17, RZ, P1, !PT ;  /* 0x00000011a2a27c10 */ /* 0x000fc60008ffe4ff */
[----:B------:R0:W-:Y:S04]  /*11fa0*/  STL [R1+0x2e8], R174 ;  /* 0x0002e8ae01007387 */ /* 0x0001e80000100800 */
[----:B------:R-:W-:Y:S04]  /*11fb0*/  STL [R1+0x2f0], R153 ;  /* 0x0002f09901007387 */ /* 0x000fe80000100800 */
[----:B0-----:R-:W4:Y:S01]  /*11fc0*/  LDL.LU R174, [R1+0x2d4] ;  /* 0x0002d40001ae7983 */ /* 0x001f220000300800 */
[----:B------:R-:W-:-:S03]  /*11fd0*/  IADD3 R177, P1, R177, UR45, RZ ;  /* 0x0000002db1b17c10 */ /* 0x000fc6000ff3e0ff */
[----:B------:R-:W-:Y:S04]  /*11fe0*/  STL [R1+0x314], R154 ;  /* 0x0003149a01007387 */ /* 0x000fe80000100800 */
[----:B------:R0:W-:Y:S04]  /*11ff0*/  STL [R1+0x2e0], R177 ;  /* 0x0002e0b101007387 */ /* 0x0001e80000100800 */
[----:B0-----:R-:W4:Y:S01]  /*12000*/  LDL.LU R177, [R1+0x2a8] ;  /* 0x0002a80001b17983 */ /* 0x001f220000300800 */
[----:B------:R-:W-:-:S03]  /*12010*/  IADD3.X R171, R171, UR17, RZ, P4, !PT ;  /* 0x00000011abab7c10 */ /* 0x000fc6000a7fe4ff */
[----:B------:R-:W-:Y:S04]  /*12020*/  STL [R1+0x30c], R162 ;  /* 0x00030ca201007387 */ /* 0x000fe80000100800 */
[----:B------:R-:W4:Y:S04]  /*12030*/  LDL.LU R148, [R1+0x2cc] ;  /* 0x0002cc0001947983 */ /* 0x000f280000300800 */
[----:B------:R-:W4:Y:S04]  /*12040*/  LDL.LU R150, [R1+0x2a0] ;  /* 0x0002a00001967983 */ /* 0x000f280000300800 */
[----:B------:R0:W-:Y:S04]  /*12050*/  STL [R1+0x304], R171 ;  /* 0x000304ab01007387 */ /* 0x0001e80000100800 */
[----:B0-----:R-:W4:Y:S04]  /*12060*/  LDL.LU R171, [R1+0x2c4] ;  /* 0x0002c40001ab7983 */ /* 0x001f280000300800 */
[----:B------:R-:W4:Y:S01]  /*12070*/  LDL.LU R153, [R1+0x298] ;  /* 0x0002980001997983 */ /* 0x000f220000300800 */
[----:B--2---:R-:W-:-:S05]  /*12080*/  IADD3 R120, P4, R120, UR45, RZ ;  /* 0x0000002d78787c10 */ /* 0x004fca000ff9e0ff */
[----:B------:R0:W-:Y:S04]  /*12090*/  STL [R1+0x2d8], R120 ;  /* 0x0002d87801007387 */ /* 0x0001e80000100800 */
[----:B0-----:R-:W2:Y:S04]  /*120a0*/  LDL.LU R120, [R1+0x2bc] ;  /* 0x0002bc0001787983 */ /* 0x001ea80000300800 */
[----:B------:R-:W2:Y:S01]  /*120b0*/  LDL.LU R154, [R1+0x290] ;  /* 0x00029000019a7983 */ /* 0x000ea20000300800 */
[----:B---3--:R-:W-:-:S03]  /*120c0*/  IADD3.X R121, R121, UR17, RZ, P3, !PT ;  /* 0x0000001179797c10 */ /* 0x008fc60009ffe4ff */
[----:B------:R-:W3:Y:S04]  /*120d0*/  LDL.LU R162, [R1+0x2b4] ;  /* 0x0002b40001a27983 */ /* 0x000ee80000300800 */
[----:B------:R0:W-:Y:S01]  /*120e0*/  STL [R1+0x2fc], R121 ;  /* 0x0002fc7901007387 */ /* 0x0001e20000100800 */
[----:B----4-:R-:W-:-:S03]  /*120f0*/  IADD3 R158, P3, R158, UR45, RZ ;  /* 0x0000002d9e9e7c10 */ /* 0x010fc6000ff7e0ff */
        /* <DEDUP_REMOVED lines=15> */
[----:B------:R1:W-:Y:S04]  /*121f0*/  STL [R1+0x2e4], R164 ;  /* 0x0002e4a401007387 */ /* 0x0003e80000100800 */
[----:B0-----:R-:W4:Y:S01]  /*12200*/  LDL.LU R172, [R1+0x280] ;  /* 0x0002800001ac7983 */ /* 0x001f220000300800 */
[----:B------:R-:W-:-:S03]  /*12210*/  IADD3 R168, P1, R168, UR45, RZ ;  /* 0x0000002da8a87c10 */ /* 0x000fc6000ff3e0ff */
[----:B------:R-:W-:Y:S04]  /*12220*/  STL [R1+0x2b8], R167 ;  /* 0x0002b8a701007387 */ /* 0x000fe80000100800 */
[----:B------:R-:W4:Y:S04]  /*12230*/  LDL.LU R191, [R1+0x2a4] ;  /* 0x0002a40001bf7983 */ /* 0x000f280000300800 */
[----:B------:R-:W4:Y:S04]  /*12240*/  LDL.LU R157, [R1+0x278] ;  /* 0x00027800019d7983 */ /* 0x000f280000300800 */
[----:B------:R-:W4:Y:S04]  /*12250*/  LDL.LU R161, [R1+0x29c] ;  /* 0x00029c0001a17983 */ /* 0x000f280000300800 */
[----:B------:R0:W-:Y:S04]  /*12260*/  STL [R1+0x2b0], R168 ;  /* 0x0002b0a801007387 */ /* 0x0001e80000100800 */
[----:B-1----:R-:W4:Y:S04]  /*12270*/  LDL.LU R164, [R1+0x270] ;  /* 0x0002700001a47983 */ /* 0x002f280000300800 */
[----:B0-----:R-:W4:Y:S01]  /*12280*/  LDL.LU R168, [R1+0x294] ;  /* 0x0002940001a87983 */ /* 0x001f220000300800 */
[----:B------:R-:W-:-:S03]  /*12290*/  IADD3.X R174, R174, UR17, RZ, P4, !PT ;  /* 0x00000011aeae7c10 */ /* 0x000fc6000a7fe4ff */
[----:B------:R-:W4:Y:S04]  /*122a0*/  LDL.LU R167, [R1+0x268] ;  /* 0x0002680001a77983 */ /* 0x000f280000300800 */
[----:B------:R0:W-:Y:S04]  /*122b0*/  STL [R1+0x2d4], R174 ;  /* 0x0002d4ae01007387 */ /* 0x0001e80000100800 */
[----:B0-----:R-:W4:Y:S01]  /*122c0*/  LDL.LU R174, [R1+0x28c] ;  /* 0x00028c0001ae7983 */ /* 0x001f220000300800 */
[----:B------:R-:W-:-:S05]  /*122d0*/  IADD3 R177, P4, R177, UR45, RZ ;  /* 0x0000002db1b17c10 */ /* 0x000fca000ff9e0ff */
[----:B------:R0:W-:Y:S04]  /*122e0*/  STL [R1+0x2a8], R177 ;  /* 0x0002a8b101007387 */ /* 0x0001e80000100800 */
[----:B0-----:R-:W4:Y:S01]  /*122f0*/  LDL.LU R177, [R1+0x260] ;  /* 0x0002600001b17983 */ /* 0x001f220000300800 */
[----:B------:R-:W-:Y:S02]  /*12300*/  IADD3.X R148, R148, UR17, RZ, P3, !PT ;  /* 0x0000001194947c10 */ /* 0x000fe40009ffe4ff */
[----:B------:R-:W-:Y:S02]  /*12310*/  IADD3 R150, P3, R150, UR45, RZ ;  /* 0x0000002d96967c10 */ /* 0x000fe4000ff7e0ff */
[----:B------:R-:W-:-:S05]  /*12320*/  IADD3.X R171, R171, UR17, RZ, P6, !PT ;  /* 0x00000011abab7c10 */ /* 0x000fca000b7fe4ff */
[----:B------:R0:W-:Y:S01]  /*12330*/  STL [R1+0x2c4], R171 ;  /* 0x0002c4ab01007387 */ /* 0x0001e20000100800 */
[----:B------:R-:W-:-:S03]  /*12340*/  IADD3 R153, P6, R153, UR45, RZ ;  /* 0x0000002d99997c10 */ /* 0x000fc6000ffde0ff */
[----:B------:R-:W-:Y:S04]  /*12350*/  STL [R1+0x2cc], R148 ;  /* 0x0002cc9401007387 */ /* 0x000fe80000100800 */
[----:B0-----:R-:W4:Y:S04]  /*12360*/  LDL.LU R171, [R1+0x284] ;  /* 0x0002840001ab7983 */ /* 0x001f280000300800 */
[----:B------:R-:W-:Y:S01]  /*12370*/  STL [R1+0x2a0], R150 ;  /* 0x0002a09601007387 */ /* 0x000fe20000100800 */
[----:B--2---:R-:W-:Y:S02]  /*12380*/  IADD3.X R120, R120, UR17, RZ, P5, !PT ;  /* 0x0000001178787c10 */ /* 0x004fe4000affe4ff */
[----:B------:R-:W-:-:S03]  /*12390*/  IADD3 R154, P5, R154, UR45, RZ ;  /* 0x0000002d9a9a7c10 */ /* 0x000fc6000ffbe0ff */
[----:B------:R0:W-:Y:S01]  /*123a0*/  STL [R1+0x2bc], R120 ;  /* 0x0002bc7801007387 */ /* 0x0001e20000100800 */
[----:B---3--:R-:W-:-:S03]  /*123b0*/  IADD3.X R162, R162, UR17, RZ, P2, !PT ;  /* 0x00000011a2a27c10 */ /* 0x008fc600097fe4ff */
[----:B0-----:R-:W2:Y:S04]  /*123c0*/  LDL.LU R120, [R1+0x258] ;  /* 0x0002580001787983 */ /* 0x001ea80000300800 */
[----:B------:R-:W-:Y:S01]  /*123d0*/  STL [R1+0x298], R153 ;  /* 0x0002989901007387 */ /* 0x000fe20000100800 */
[----:B----4-:R-:W-:-:S03]  /*123e0*/  IADD3 R121, P2, R121, UR45, RZ ;  /* 0x0000002d79797c10 */ /* 0x010fc6000ff5e0ff */
[----:B------:R-:W3:Y:S04]  /*123f0*/  LDL.LU R158, [R1+0x27c] ;  /* 0x00027c00019e7983 */ /* 0x000ee80000300800 */
[----:B------:R-:W-:Y:S04]  /*12400*/  STL [R1+0x290], R154 ;  /* 0x0002909a01007387 */ /* 0x000fe80000100800 */
[----:B------:R0:W-:Y:S04]  /*12410*/  STL [R1+0x288], R121 ;  /* 0x0002887901007387 */ /* 0x0001e80000100800 */
[----:B------:R1:W-:Y:S04]  /*12420*/  STL [R1+0x2b4], R162 ;  /* 0x0002b4a201007387 */ /* 0x0003e80000100800 */
[----:B0-----:R-:W4:Y:S04]  /*12430*/  LDL.LU R121, [R1+0x250] ;  /* 0x0002500001797983 */ /* 0x001f280000300800 */
[----:B------:R-:W4:Y:S01]  /*12440*/  LDL.LU R148, [R1+0x274] ;  /* 0x0002740001947983 */ /* 0x000f220000300800 */
[----:B------:R-:W-:-:S03]  /*12450*/  IADD3.X R190, R190, UR17, RZ, P1, !PT ;  /* 0x00000011bebe7c10 */ /* 0x000fc60008ffe4ff */
[----:B------:R-:W4:Y:S04]  /*12460*/  LDL.LU R150, [R1+0x248] ;  /* 0x0002480001967983 */ /* 0x000f280000300800 */
[----:B------:R-:W4:Y:S04]  /*12470*/  LDL.LU R153, [R1+0x26c] ;  /* 0x00026c0001997983 */ /* 0x000f280000300800 */
[----:B------:R0:W-:Y:S04]  /*12480*/  STL [R1+0x2ac], R190 ;  /* 0x0002acbe01007387 */ /* 0x0001e80000100800 */
[----:B------:R-:W4:Y:S04]  /*12490*/  LDL.LU R154, [R1+0x240] ;  /* 0x00024000019a7983 */ /* 0x000f280000300800 */
[----:B-1----:R-:W4:Y:S04]  /*124a0*/  LDL.LU R162, [R1+0x264] ;  /* 0x0002640001a27983 */ /* 0x002f280000300800 */
[----:B0-----:R-:W4:Y:S01]  /*124b0*/  LDL.LU R190, [R1+0x440] ;  /* 0x0004400001be7983 */ /* 0x001f220000300800 */
[----:B------:R-:W-:-:S05]  /*124c0*/  IADD3 R172, P1, R172, UR45, RZ ;  /* 0x0000002dacac7c10 */ /* 0x000fca000ff3e0ff */
[----:B------:R0:W-:Y:S01]  /*124d0*/  STL [R1+0x280], R172 ;  /* 0x000280ac01007387 */ /* 0x0001e20000100800 */
[----:B------:R-:W-:Y:S02]  /*124e0*/  IADD3.X R191, R191, UR17, RZ, P4, !PT ;  /* 0x00000011bfbf7c10 */ /* 0x000fe4000a7fe4ff */
[----:B------:R-:W-:Y:S01]  /*124f0*/  IADD3 R157, P4, R157, UR45, RZ ;  /* 0x0000002d9d9d7c10 */ /* 0x000fe2000ff9e0ff */
[----:B0-----:R-:W4:Y:S01]  /*12500*/  LDL.LU R172, [R1+0x25c] ;  /* 0x00025c0001ac7983 */ /* 0x001f220000300800 */
[----:B------:R-:W-:-:S03]  /*12510*/  IADD3.X R161, R161, UR17, RZ, P3, !PT ;  /* 0x00000011a1a17c10 */ /* 0x000fc60009ffe4ff */
[----:B------:R-:W-:Y:S04]  /*12520*/  STL [R1+0x2a4], R191 ;  /* 0x0002a4bf01007387 */ /* 0x000fe80000100800 */
[----:B------:R-:W-:Y:S01]  /*12530*/  STL [R1+0x278], R157 ;  /* 0x0002789d01007387 */ /* 0x000fe20000100800 */
[----:B------:R-:W-:Y:S02]  /*12540*/  IADD3 R164, P3, R164, UR45, RZ ;  /* 0x0000002da4a47c10 */ /* 0x000fe4000ff7e0ff */
[----:B------:R-:W-:Y:S02]  /*12550*/  IADD3.X R168, R168, UR17, RZ, P6, !PT ;  /* 0x00000011a8a87c10 */ /* 0x000fe4000b7fe4ff */
[----:B------:R-:W-:-:S03]  /*12560*/  IADD3 R167, P6, R167, UR45, RZ ;  /* 0x0000002da7a77c10 */ /* 0x000fc6000ffde0ff */
[----:B------:R0:W-:Y:S04]  /*12570*/  STL [R1+0x294], R168 ;  /* 0x000294a801007387 */ /* 0x0001e80000100800 */
[----:B------:R-:W-:Y:S04]  /*12580*/  STL [R1+0x29c], R161 ;  /* 0x00029ca101007387 */ /* 0x000fe80000100800 */
[----:B0-----:R-:W4:Y:S01]  /*12590*/  LDL.LU R168, [R1+0x438] ;  /* 0x0004380001a87983 */ /* 0x001f220000300800 */
[----:B------:R-:W-:-:S03]  /*125a0*/  IADD3.X R174, R174, UR17, RZ, P5, !PT ;  /* 0x00000011aeae7c10 */ /* 0x000fc6000affe4ff */
[----:B------:R-:W-:Y:S04]  /*125b0*/  STL [R1+0x270], R164 ;  /* 0x000270a401007387 */ /* 0x000fe80000100800 */
[----:B------:R0:W-:Y:S04]  /*125c0*/  STL [R1+0x28c], R174 ;  /* 0x00028cae01007387 */ /* 0x0001e80000100800 */
[----:B0-----:R-:W4:Y:S01]  /*125d0*/  LDL.LU R174, [R1+0x254] ;  /* 0x0002540001ae7983 */ /* 0x001f220000300800 */
[----:B------:R-:W-:-:S03]  /*125e0*/  IADD3 R177, P5, R177, UR45, RZ ;  /* 0x0000002db1b17c10 */ /* 0x000fc6000ffbe0ff */
[----:B------:R-:W-:Y:S04]  /*125f0*/  STL [R1+0x268], R167 ;  /* 0x000268a701007387 */ /* 0x000fe80000100800 */
[----:B------:R-:W4:Y:S04]  /*12600*/  LDL.LU R191, [R1+0x434] ;  /* 0x0004340001bf7983 */ /* 0x000f280000300800 */
[----:B------:R-:W4:Y:S04]  /*12610*/  LDL.LU R157, [R1+0x24c] ;  /* 0x00024c00019d7983 */ /* 0x000f280000300800 */
[----:B------:R0:W-:Y:S04]  /*12620*/  STL [R1+0x260], R177 ;  /* 0x000260b101007387 */ /* 0x0001e80000100800 */
[----:B0-----:R-:W4:Y:S01]  /*12630*/  LDL.LU R177, [R1+0x42c] ;  /* 0x00042c0001b17983 */ /* 0x001f220000300800 */
[----:B------:R-:W-:-:S03]  /*12640*/  IADD3.X R171, R171, UR17, RZ, P2, !PT ;  /* 0x00000011abab7c10 */ /* 0x000fc600097fe4ff */
[----:B------:R-:W4:Y:S04]  /*12650*/  LDL.LU R161, [R1+0x244] ;  /* 0x0002440001a17983 */ /* 0x000f280000300800 */
[----:B------:R0:W-:Y:S04]  /*12660*/  STL [R1+0x284], R171 ;  /* 0x000284ab01007387 */ /* 0x0001e80000100800 */
[----:B0-----:R-:W4:Y:S04]  /*12670*/  LDL.LU R171, [R1+0x220] ;  /* 0x0002200001ab7983 */ /* 0x001f280000300800 */
[----:B------:R-:W4:Y:S04]  /*12680*/  LDL.LU R164, [R1+0x23c] ;  /* 0x00023c0001a47983 */ /* 0x000f280000300800 */
[----:B------:R-:W4:Y:S01]  /*12690*/  LDL.LU R167, [R1+0x218] ;  /* 0x0002180001a77983 */ /* 0x000f220000300800 */
[----:B--2---:R-:W-:-:S05]  /*126a0*/  IADD3 R120, P2, R120, UR45, RZ ;  /* 0x0000002d78787c10 */ /* 0x004fca000ff5e0ff */
[----:B------:R0:W-:Y:S01]  /*126b0*/  STL [R1+0x258], R120 ;  /* 0x0002587801007387 */ /* 0x0001e20000100800 */
[----:B---3--:R-:W-:-:S03]  /*126c0*/  IADD3.X R158, R158, UR17, RZ, P1, !PT ;  /* 0x000000119e9e7c10 */ /* 0x008fc60008ffe4ff */
[----:B0-----:R-:W2:Y:S01]  /*126d0*/  LDL.LU R120, [R1+0x43c] ;  /* 0x00043c0001787983 */ /* 0x001ea20000300800 */
[----:B----4-:R-:W-:Y:S02]  /*126e0*/  IADD3 R121, P1, R121, UR45, RZ ;  /* 0x0000002d79797c10 */ /* 0x010fe4000ff3e0ff */
[----:B------:R-:W-:-:S03]  /*126f0*/  IADD3.X R148, R148, UR17, RZ, P4, !PT ;  /* 0x0000001194947c10 */ /* 0x000fc6000a7fe4ff */
[----:B------:R0:W-:Y:S01]  /*12700*/  STL [R1+0x250], R121 ;  /* 0x0002507901007387 */ /* 0x0001e20000100800 */
[----:B------:R-:W-:Y:S02]  /*12710*/  IADD3 R150, P4, R150, UR45, RZ ;  /* 0x0000002d96967c10 */ /* 0x000fe4000ff9e0ff */
[----:B------:R-:W-:Y:S01]  /*12720*/  IADD3.X R153, R153, UR17, RZ, P3, !PT ;  /* 0x0000001199997c10 */ /* 0x000fe20009ffe4ff */
[----:B0-----:R-:W3:Y:S04]  /*12730*/  LDL.LU R121, [R1+0x238] ;  /* 0x0002380001797983 */ /* 0x001ee80000300800 */
        /* <DEDUP_REMOVED lines=8> */
[----:B------:R1:W-:Y:S04]  /*127c0*/  STL [R1+0x240], R154 ;  /* 0x0002409a01007387 */ /* 0x0003e80000100800 */
[----:B0-----:R-:W4:Y:S04]  /*127d0*/  LDL.LU R190, [R1+0x430] ;  /* 0x0004300001be7983 */ /* 0x001f280000300800 */
[----:B------:R-:W-:Y:S01]  /*127e0*/  STL [R1+0x264], R162 ;  /* 0x000264a201007387 */ /* 0x000fe20000100800 */
[----:B------:R-:W-:-:S03]  /*127f0*/  IADD3.X R172, R172, UR17, RZ, P5, !PT ;  /* 0x00000011acac7c10 */ /* 0x000fc6000affe4ff */
[----:B------:R-:W4:Y:S04]  /*12800*/  LDL.LU R148, [R1+0x200] ;  /* 0x0002000001947983 */ /* 0x000f280000300800 */
[----:B------:R-:W4:Y:S04]  /*12810*/  LDL.LU R150, [R1+0x428] ;  /* 0x0004280001967983 */ /* 0x000f280000300800 */
[----:B------:R-:W4:Y:S04]  /*12820*/  LDL.LU R153, [R1+0x1f8] ;  /* 0x0001f80001997983 */ /* 0x000f280000300800 */
[----:B------:R0:W-:Y:S04]  /*12830*/  STL [R1+0x25c], R172 ;  /* 0x00025cac01007387 */ /* 0x0001e80000100800 */
[----:B-1----:R-:W4:Y:S04]  /*12840*/  LDL.LU R154, [R1+0x21c] ;  /* 0x00021c00019a7983 */ /* 0x002f280000300800 */
[----:B0-----:R-:W4:Y:S04]  /*12850*/  LDL.LU R172, [R1+0x1f0] ;  /* 0x0001f00001ac7983 */ /* 0x001f280000300800 */
[----:B------:R-:W4:Y:S01]  /*12860*/  LDL.LU R162, [R1+0x214] ;  /* 0x0002140001a27983 */ /* 0x000f220000300800 */
[----:B------:R-:W-:-:S05]  /*12870*/  IADD3 R168, P5, R168, UR44, RZ ;  /* 0x0000002ca8a87c10 */ /* 0x000fca000ffbe0ff */
[----:B------:R0:W-:Y:S04]  /*12880*/  STL [R1+0x438], R168 ;  /* 0x000438a801007387 */ /* 0x0001e80000100800 */
[----:B0-----:R-:W4:Y:S01]  /*12890*/  LDL.LU R168, [R1+0x1e8] ;  /* 0x0001e80001a87983 */ /* 0x001f220000300800 */
[----:B------:R-:W-:-:S05]  /*128a0*/  IADD3.X R174, R174, UR17, RZ, P2, !PT ;  /* 0x00000011aeae7c10 */ /* 0x000fca00097fe4ff */
[----:B------:R0:W-:Y:S01]  /*128b0*/  STL [R1+0x254], R174 ;  /* 0x000254ae01007387 */ /* 0x0001e20000100800 */
[----:B------:R-:W-:Y:S02]  /*128c0*/  IADD3 R191, P2, R191, UR44, RZ ;  /* 0x0000002cbfbf7c10 */ /* 0x000fe4000ff5e0ff */
[----:B------:R-:W-:Y:S01]  /*128d0*/  IADD3.X R157, R157, UR17, RZ, P1, !PT ;  /* 0x000000119d9d7c10 */ /* 0x000fe20008ffe4ff */
[----:B0-----:R-:W4:Y:S01]  /*128e0*/  LDL.LU R174, [R1+0x1e0] ;  /* 0x0001e00001ae7983 */ /* 0x001f220000300800 */
[----:B------:R-:W-:-:S05]  /*128f0*/  IADD3 R177, P1, R177, UR44, RZ ;  /* 0x0000002cb1b17c10 */ /* 0x000fca000ff3e0ff */
[----:B------:R0:W-:Y:S04]  /*12900*/  STL [R1+0x42c], R177 ;  /* 0x00042cb101007387 */ /* 0x0001e80000100800 */
[----:B------:R-:W-:Y:S04]  /*12910*/  STL [R1+0x434], R191 ;  /* 0x000434bf01007387 */ /* 0x000fe80000100800 */
[----:B0-----:R-:W4:Y:S01]  /*12920*/  LDL.LU R177, [R1+0x1fc] ;  /* 0x0001fc0001b17983 */ /* 0x001f220000300800 */
[----:B------:R-:W-:Y:S02]  /*12930*/  IADD3.X R161, R161, UR17, RZ, P4, !PT ;  /* 0x00000011a1a17c10 */ /* 0x000fe4000a7fe4ff */
[----:B------:R-:W-:Y:S01]  /*12940*/  IADD3 R171, P4, R171, UR44, RZ ;  /* 0x0000002cabab7c10 */ /* 0x000fe2000ff9e0ff */
[----:B------:R-:W-:Y:S01]  /*12950*/  STL [R1+0x24c], R157 ;  /* 0x00024c9d01007387 */ /* 0x000fe20000100800 */
[----:B------:R-:W-:-:S03]  /*12960*/  IADD3.X R164, R164, UR17, RZ, P3, !PT ;  /* 0x00000011a4a47c10 */ /* 0x000fc60009ffe4ff */
[----:B------:R0:W-:Y:S01]  /*12970*/  STL [R1+0x220], R171 ;  /* 0x000220ab01007387 */ /* 0x0001e20000100800 */
[----:B------:R-:W-:-:S03]  /*12980*/  IADD3 R167, P3, R167, UR44, RZ ;  /* 0x0000002ca7a77c10 */ /* 0x000fc6000ff7e0ff */
[----:B0-----:R-:W4:Y:S04]  /*12990*/  LDL.LU R171, [R1+0x1f4] ;  /* 0x0001f40001ab7983 */ /* 0x001f280000300800 */
[----:B------:R-:W-:Y:S04]  /*129a0*/  STL [R1+0x244], R161 ;  /* 0x000244a101007387 */ /* 0x000fe80000100800 */
[----:B------:R-:W-:Y:S01]  /*129b0*/  STL [R1+0x23c], R164 ;  /* 0x00023ca401007387 */ /* 0x000fe20000100800 */
[----:B--2---:R-:W-:Y:S02]  /*129c0*/  IADD3.X R120, R120, UR6, RZ, P6, !PT ;  /* 0x0000000678787c10 */ /* 0x004fe4000b7fe4ff */
[----:B------:R-:W-:-:S05]  /*129d0*/  IADD3 R232, P6, R232, UR44, RZ ;  /* 0x0000002ce8e87c10 */ /* 0x000fca000ffde0ff */
[----:B------:R0:W-:Y:S04]  /*129e0*/  STL [R1+0x210], R232 ;  /* 0x000210e801007387 */ /* 0x0001e80000100800 */
[----:B------:R-:W-:Y:S04]  /*129f0*/  STL [R1+0x218], R167 ;  /* 0x000218a701007387 */ /* 0x000fe80000100800 */
[----:B0-----:R-:W2:Y:S04]  /*12a00*/  LDL.LU R232, [R1+0x694] ;  /* 0x0006940001e87983 */ /* 0x001ea80000300800 */
[----:B------:R0:W-:Y:S01]  /*12a10*/  STL [R1+0x43c], R120 ;  /* 0x00043c7801007387 */ /* 0x0001e20000100800 */
[----:B---3--:R-:W-:-:S02]  /*12a20*/  IADD3.X R121, R121, UR6, RZ, P5, !PT ;  /* 0x0000000679797c10 */ /* 0x008fc4000affe4ff */
[----:B------:R-:W-:Y:S01]  /*12a30*/  IADD3 R248, P5, R248, UR44, RZ ;  /* 0x0000002cf8f87c10 */ /* 0x000fe2000ffbe0ff */
[----:B0-----:R-:W3:Y:S04]  /*12a40*/  LDL.LU R120, [R1+0x1ec] ;  /* 0x0001ec0001787983 */ /* 0x001ee80000300800 */
[----:B------:R0:W-:Y:S04]  /*12a50*/  STL [R1+0x238], R121 ;  /* 0x0002387901007387 */ /* 0x0001e80000100800 */
[----:B0-----:R-:W2:Y:S04]  /*12a60*/  LDL.LU R121, [R1+0x1c0] ;  /* 0x0001c00001797983 */ /* 0x001ea80000300800 */
[----:B------:R0:W-:Y:S01]  /*12a70*/  STL [R1+0x208], R248 ;  /* 0x000208f801007387 */ /* 0x0001e20000100800 */
[----:B------:R-:W-:-:S02]  /*12a80*/  IADD3.X R3, R3, UR6, RZ, P6, !PT ;  /* 0x0000000603037c10 */ /* 0x000fc4000b7fe4ff */
[----:B----4-:R-:W-:Y:S01]  /*12a90*/  IADD3.X R190, R190, UR6, RZ, P2, !PT ;  /* 0x00000006bebe7c10 */ /* 0x010fe200097fe4ff */
[----:B0-----:R-:W4:Y:S04]  /*12aa0*/  LDL.LU R248, [R1+0x690] ;  /* 0x0006900001f87983 */ /* 0x001f280000300800 */
[----:B------:R-:W4:Y:S01]  /*12ab0*/  LDL.LU R157, [R1+0x1e4] ;  /* 0x0001e400019d7983 */ /* 0x000f220000300800 */
[----:B------:R-:W-:-:S03]  /*12ac0*/  IADD3 R148, P2, R148, UR44, RZ ;  /* 0x0000002c94947c10 */ /* 0x000fc6000ff5e0ff */
[----:B------:R-:W4:Y:S01]  /*12ad0*/  LDL.LU R161, [R1+0x1b8] ;  /* 0x0001b80001a17983 */ /* 0x000f220000300800 */
[----:B------:R-:W-:-:S03]  /*12ae0*/  IADD3.X R150, R150, UR6, RZ, P1, !PT ;  /* 0x0000000696967c10 */ /* 0x000fc60008ffe4ff */
[----:B------:R-:W4:Y:S01]  /*12af0*/  LDL.LU R164, [R1+0x1dc] ;  /* 0x0001dc0001a47983 */ /* 0x000f220000300800 */
[----:B------:R-:W-:-:S03]  /*12b00*/  IADD3 R153, P1, R153, UR44, RZ ;  /* 0x0000002c99997c10 */ /* 0x000fc6000ff3e0ff */
[----:B------:R-:W4:Y:S04]  /*12b10*/  LDL.LU R167, [R1+0x1b0] ;  /* 0x0001b00001a77983 */ /* 0x000f280000300800 */
[----:B------:R0:W-:Y:S01]  /*12b20*/  STL [R1+0x430], R190 ;  /* 0x000430be01007387 */ /* 0x0001e20000100800 */
[----:B------:R-:W-:Y:S02]  /*12b30*/  IADD3.X R154, R154, UR6, RZ, P4, !PT ;  /* 0x000000069a9a7c10 */ /* 0x000fe4000a7fe4ff */
[----:B------:R-:W-:Y:S01]  /*12b40*/  IADD3 R172, P4, R172, UR44, RZ ;  /* 0x0000002cacac7c10 */ /* 0x000fe2000ff9e0ff */
[----:B0-----:R-:W4:Y:S04]  /*12b50*/  LDL.LU R190, [R1+0x1a8] ;  /* 0x0001a80001be7983 */ /* 0x001f280000300800 */
[----:B------:R-:W-:Y:S01]  /*12b60*/  STL [R1+0x200], R148 ;  /* 0x0002009401007387 */ /* 0x000fe20000100800 */
[----:B------:R-:W-:-:S03]  /*12b70*/  IADD3.X R162, R162, UR6, RZ, P3, !PT ;  /* 0x00000006a2a27c10 */ /* 0x000fc60009ffe4ff */
[----:B------:R-:W-:Y:S01]  /*12b80*/  STL [R1+0x428], R150 ;  /* 0x0004289601007387 */ /* 0x000fe20000100800 */
[----:B------:R-:W-:-:S03]  /*12b90*/  IADD3.X R231, R231, UR6, RZ, P5, !PT ;  /* 0x00000006e7e77c10 */ /* 0x000fc6000affe4ff */
[----:B------:R0:W-:Y:S04]  /*12ba0*/  STL [R1+0x1f0], R172 ;  /* 0x0001f0ac01007387 */ /* 0x0001e80000100800 */
[----:B------:R-:W-:Y:S01]  /*12bb0*/  STL [R1+0x1f8], R153 ;  /* 0x0001f89901007387 */ /* 0x000fe20000100800 */
[----:B------:R-:W-:Y:S02]  /*12bc0*/  IADD3 R236, P5, R236, UR44, RZ ;  /* 0x0000002cecec7c10 */ /* 0x000fe4000ffbe0ff */
[----:B------:R-:W-:Y:S01]  /*12bd0*/  IADD3 R168, P3, R168, UR44, RZ ;  /* 0x0000002ca8a87c10 */ /* 0x000fe2000ff7e0ff */
[----:B0-----:R-:W4:Y:S04]  /*12be0*/  LDL.LU R172, [R1+0x1bc] ;  /* 0x0001bc0001ac7983 */ /* 0x001f280000300800 */
[----:B------:R-:W-:Y:S04]  /*12bf0*/  STL [R1+0x21c], R154 ;  /* 0x00021c9a01007387 */ /* 0x000fe80000100800 */
[----:B------:R0:W-:Y:S04]  /*12c00*/  STL [R1+0x20c], R3 ;  /* 0x00020c0301007387 */ /* 0x0001e80000100800 */
[----:B------:R-:W-:Y:S01]  /*12c10*/  STL [R1+0x214], R162 ;  /* 0x000214a201007387 */ /* 0x000fe20000100800 */
[----:B------:R-:W-:-:S03]  /*12c20*/  IADD3 R174, P6, R174, UR44, RZ ;  /* 0x0000002caeae7c10 */ /* 0x000fc6000ffde0ff */
[----:B0-----:R-:W4:Y:S04]  /*12c30*/  LDL.LU R3, [R1+0x68c] ;  /* 0x00068c0001037983 */ /* 0x001f280000300800 */
[----:B------:R-:W-:Y:S04]  /*12c40*/  STL [R1+0x1e8], R168 ;  /* 0x0001e8a801007387 */ /* 0x000fe80000100800 */
[----:B------:R0:W-:Y:S04]  /*12c50*/  STL [R1+0x204], R231 ;  /* 0x000204e701007387 */ /* 0x0001e80000100800 */
[----:B0-----:R-:W4:Y:S04]  /*12c60*/  LDL.LU R231, [R1+0x688] ;  /* 0x0006880001e77983 */ /* 0x001f280000300800 */
[----:B------:R-:W-:Y:S01]  /*12c70*/  STL [R1+0x1e0], R174 ;  /* 0x0001e0ae01007387 */ /* 0x000fe20000100800 */
[----:B------:R-:W-:-:S02]  /*12c80*/  IADD3.X R177, R177, UR6, RZ, P2, !PT ;  /* 0x00000006b1b17c10 */ /* 0x000fc400097fe4ff */
[----:B------:R-:W-:Y:S01]  /*12c90*/  IADD3 R104, P2, R104, UR44, RZ ;  /* 0x0000002c68687c10 */ /* 0x000fe2000ff5e0ff */
[----:B------:R0:W-:Y:S04]  /*12ca0*/  STL [R1+0x1d8], R236 ;  /* 0x0001d8ec01007387 */ /* 0x0001e80000100800 */
[----:B0-----:R-:W4:Y:S04]  /*12cb0*/  LDL.LU R236, [R1+0x684] ;  /* 0x0006840001ec7983 */ /* 0x001f280000300800 */
[----:B------:R-:W4:Y:S04]  /*12cc0*/  LDL.LU R174, [R1+0x1b4] ;  /* 0x0001b40001ae7983 */ /* 0x000f280000300800 */
[----:B------:R0:W-:Y:S04]  /*12cd0*/  STL [R1+0x1d0], R104 ;  /* 0x0001d06801007387 */ /* 0x0001e80000100800 */
[----:B0-----:R-:W4:Y:S04]  /*12ce0*/  LDL.LU R104, [R1+0x680] ;  /* 0x0006800001687983 */ /* 0x001f280000300800 */
[----:B------:R0:W-:Y:S04]  /*12cf0*/  STL [R1+0x1fc], R177 ;  /* 0x0001fcb101007387 */ /* 0x0001e80000100800 */
[----:B0-----:R-:W4:Y:S01]  /*12d00*/  LDL.LU R177, [R1+0x1ac] ;  /* 0x0001ac0001b17983 */ /* 0x001f220000300800 */
[----:B------:R-:W-:-:S02]  /*12d10*/  IADD3.X R171, R171, UR6, RZ, P1, !PT ;  /* 0x00000006abab7c10 */ /* 0x000fc40008ffe4ff */
[----:B------:R-:W-:Y:S01]  /*12d20*/  IADD3 R198, P1, R198, UR44, RZ ;  /* 0x0000002cc6c67c10 */ /* 0x000fe2000ff3e0ff */
[----:B------:R-:W4:Y:S04]  /*12d30*/  LDL.LU R162, [R1+0x180] ;  /* 0x0001800001a27983 */ /* 0x000f280000300800 */
[----:B------:R-:W4:Y:S04]  /*12d40*/  LDL.LU R168, [R1+0x1a4] ;  /* 0x0001a40001a87983 */ /* 0x000f280000300800 */
[----:B------:R-:W-:Y:S04]  /*12d50*/  STL [R1+0x1f4], R171 ;  /* 0x0001f4ab01007387 */ /* 0x000fe80000100800 */
[----:B------:R0:W-:Y:S04]  /*12d60*/  STL [R1+0x1c8], R198 ;  /* 0x0001c8c601007387 */ /* 0x0001e80000100800 */
[----:B0-----:R-:W4:Y:S04]  /*12d70*/  LDL.LU R198, [R1+0x67c] ;  /* 0x00067c0001c67983 */ /* 0x001f280000300800 */
[----:B------:R-:W4:Y:S01]  /*12d80*/  LDL.LU R171, [R1+0x178] ;  /* 0x0001780001ab7983 */ /* 0x000f220000300800 */
[----:B------:R-:W-:-:S02]  /*12d90*/  IADD3.X R92, R92, UR6, RZ, P5, !PT ;  /* 0x000000065c5c7c10 */ /* 0x000fc4000affe4ff */
[----:B------:R-:W-:Y:S02]  /*12da0*/  IADD3.X R117, R117, UR6, RZ, P2, !PT ;  /* 0x0000000675757c10 */ /* 0x000fe400097fe4ff */
[----:B------:R-:W-:Y:S02]  /*12db0*/  IADD3.X R10, R10, UR6, RZ, P1, !PT ;  /* 0x000000060a0a7c10 */ /* 0x000fe40008ffe4ff */
[----:B------:R-:W-:Y:S02]  /*12dc0*/  IADD3 R112, P1, R112, UR44, RZ ;  /* 0x0000002c70707c10 */ /* 0x000fe4000ff3e0ff */
[----:B---3--:R-:W-:-:S05]  /*12dd0*/  IADD3.X R120, R120, UR6, RZ, P4, !PT ;  /* 0x0000000678787c10 */ /* 0x008fca000a7fe4ff */
[----:B------:R0:W-:Y:S04]  /*12de0*/  STL [R1+0x1ec], R120 ;  /* 0x0001ec7801007387 */ /* 0x0001e80000100800 */
[----:B0-----:R-:W3:Y:S01]  /*12df0*/  LDL.LU R120, [R1+0x170] ;  /* 0x0001700001787983 */ /* 0x001ee20000300800 */
[----:B--2---:R-:W-:-:S05]  /*12e00*/  IADD3 R121, P4, R121, UR44, RZ ;  /* 0x0000002c79797c10 */ /* 0x004fca000ff9e0ff */
[----:B------:R0:W-:Y:S04]  /*12e10*/  STL [R1+0x1c0], R121 ;  /* 0x0001c07901007387 */ /* 0x0001e80000100800 */
[----:B0-----:R-:W2:Y:S01]  /*12e20*/  LDL.LU R121, [R1+0x168] ;  /* 0x0001680001797983 */ /* 0x001ea20000300800 */
[----:B----4-:R-:W-:Y:S02]  /*12e30*/  IADD3.X R157, R157, UR6, RZ, P3, !PT ;  /* 0x000000069d9d7c10 */ /* 0x010fe40009ffe4ff */
[----:B------:R-:W-:-:S03]  /*12e40*/  IADD3 R161, P3, R161, UR44, RZ ;  /* 0x0000002ca1a17c10 */ /* 0x000fc6000ff7e0ff */
[----:B------:R-:W-:Y:S01]  /*12e50*/  STL [R1+0x1e4], R157 ;  /* 0x0001e49d01007387 */ /* 0x000fe20000100800 */
[----:B------:R-:W-:-:S03]  /*12e60*/  IADD3.X R164, R164, UR6, RZ, P6, !PT ;  /* 0x00000006a4a47c10 */ /* 0x000fc6000b7fe4ff */
[----:B------:R-:W-:Y:S01]  /*12e70*/  STL [R1+0x1b8], R161 ;  /* 0x0001b8a101007387 */ /* 0x000fe20000100800 */
[----:B------:R-:W-:-:S03]  /*12e80*/  IADD3 R167, P6, R167, UR44, RZ ;  /* 0x0000002ca7a77c10 */ /* 0x000fc6000ffde0ff */
[----:B------:R0:W-:Y:S04]  /*12e90*/  STL [R1+0x1d4], R92 ;  /* 0x0001d45c01007387 */ /* 0x0001e80000100800 */
[----:B------:R-:W-:Y:S04]  /*12ea0*/  STL [R1+0x1dc], R164 ;  /* 0x0001dca401007387 */ /* 0x000fe80000100800 */
[----:B0-----:R-:W4:Y:S01]  /*12eb0*/  LDL.LU R92, [R1+0x678] ;  /* 0x00067800015c7983 */ /* 0x001f220000300800 */
[----:B------:R-:W-:-:S03]  /*12ec0*/  IADD3 R190, P5, R190, UR44, RZ ;  /* 0x0000002cbebe7c10 */ /* 0x000fc6000ffbe0ff */
[----:B------:R-:W-:Y:S04]  /*12ed0*/  STL [R1+0x1b0], R167 ;  /* 0x0001b0a701007387 */ /* 0x000fe80000100800 */
[----:B------:R0:W-:Y:S04]  /*12ee0*/  STL [R1+0x1cc], R117 ;  /* 0x0001cc7501007387 */ /* 0x0001e80000100800 */
[----:B0-----:R-:W4:Y:S04]  /*12ef0*/  LDL.LU R117, [R1+0x674] ;  /* 0x0006740001757983 */ /* 0x001f280000300800 */
[----:B------:R-:W-:Y:S01]  /*12f00*/  STL [R1+0x1a8], R190 ;  /* 0x0001a8be01007387 */ /* 0x000fe20000100800 */
[----:B------:R-:W-:-:S02]  /*12f10*/  IADD3.X R172, R172, UR6, RZ, P4, !PT ;  /* 0x00000006acac7c10 */ /* 0x000fc4000a7fe4ff */
[----:B------:R-:W-:Y:S02]  /*12f20*/  IADD3 R89, P4, R89, UR44, RZ ;  /* 0x0000002c59597c10 */ /* 0x000fe4000ff9e0ff */
[----:B------:R-:W-:-:S05]  /*12f30*/  IADD3 R104, P2, R104, UR44, RZ ;  /* 0x0000002c68687c10 */ /* 0x000fca000ff5e0ff */
[----:B------:R0:W-:Y:S04]  /*12f40*/  STL [R1+0x1a0], R104 ;  /* 0x0001a06801007387 */ /* 0x0001e80000100800 */
[----:B0-----:R-:W4:Y:S04]  /*12f50*/  LDL.LU R104, [R1+0x670] ;  /* 0x0006700001687983 */ /* 0x001f280000300800 */
[----:B------:R0:W-:Y:S04]  /*12f60*/  STL [R1+0x1c4], R10 ;  /* 0x0001c40a01007387 */ /* 0x0001e80000100800 */
[----:B0-----:R-:W4:Y:S04]  /*12f70*/  LDL.LU R10, [R1+0x66c] ;  /* 0x00066c00010a7983 */ /* 0x001f280000300800 */
[----:B------:R-:W4:Y:S04]  /*12f80*/  LDL.LU R190, [R1+0x17c] ;  /* 0x00017c0001be7983 */ /* 0x000f280000300800 */
[----:B------:R0:W-:Y:S01]  /*12f90*/  STL [R1+0x198], R112 ;  /* 0x0001987001007387 */ /* 0x0001e20000100800 */
[----:B------:R-:W-:-:S03]  /*12fa0*/  IADD3.X R174, R174, UR6, RZ, P3, !PT ;  /* 0x00000006aeae7c10 */ /* 0x000fc60009ffe4ff */
[----:B0-----:R-:W4:Y:S04]  /*12fb0*/  LDL.LU R112, [R1+0x668] ;  /* 0x0006680001707983 */ /* 0x001f280000300800 */
[----:B------:R-:W4:Y:S04]  /*12fc0*/  LDL.LU R157, [R1+0x174] ;  /* 0x00017400019d7983 */ /* 0x000f280000300800 */
[----:B------:R0:W-:Y:S04]  /*12fd0*/  STL [R1+0x190], R89 ;  /* 0x0001905901007387 */ /* 0x0001e80000100800 */
[----:B------:R1:W-:Y:S01]  /*12fe0*/  STL [R1+0x1bc], R172 ;  /* 0x0001bcac01007387 */ /* 0x0003e20000100800 */
[----:B------:R-:W-:-:S03]  /*12ff0*/  IADD3 R199, P3, R199, UR44, RZ ;  /* 0x0000002cc7c77c10 */ /* 0x000fc6000ff7e0ff */
[----:B0-----:R-:W4:Y:S04]  /*13000*/  LDL.LU R89, [R1+0x664] ;  /* 0x0006640001597983 */ /* 0x001f280000300800 */
[----:B------:R-:W4:Y:S04]  /*13010*/  LDL.LU R161, [R1+0x16c] ;  /* 0x00016c0001a17983 */ /* 0x000f280000300800 */
[----:B------:R-:W4:Y:S01]  /*13020*/  LDL.LU R164, [R1+0x140] ;  /* 0x0001400001a47983 */ /* 0x000f220000300800 */
[----:B------:R-:W-:-:S03]  /*13030*/  IADD3.X R177, R177, UR6, RZ, P6, !PT ;  /* 0x00000006b1b17c10 */ /* 0x000fc6000b7fe4ff */
[----:B------:R-:W4:Y:S04]  /*13040*/  LDL.LU R167, [R1+0x164] ;  /* 0x0001640001a77983 */ /* 0x000f280000300800 */
[----:B-1----:R-:W4:Y:S04]  /*13050*/  LDL.LU R172, [R1+0x138] ;  /* 0x0001380001ac7983 */ /* 0x002f280000300800 */
[----:B------:R0:W-:Y:S04]  /*13060*/  STL [R1+0x1b4], R174 ;  /* 0x0001b4ae01007387 */ /* 0x0001e80000100800 */
[----:B0-----:R-:W4:Y:S04]  /*13070*/  LDL.LU R174, [R1+0x130] ;  /* 0x0001300001ae7983 */ /* 0x001f280000300800 */
[----:B------:R0:W-:Y:S04]  /*13080*/  STL [R1+0x188], R199 ;  /* 0x000188c701007387 */ /* 0x0001e80000100800 */
[----:B0-----:R-:W4:Y:S04]  /*13090*/  LDL.LU R199, [R1+0x660] ;  /* 0x0006600001c77983 */ /* 0x001f280000300800 */
[----:B------:R0:W-:Y:S04]  /*130a0*/  STL [R1+0x1ac], R177 ;  /* 0x0001acb101007387 */ /* 0x0001e80000100800 */
[----:B0-----:R-:W4:Y:S01]  /*130b0*/  LDL.LU R177, [R1+0x128] ;  /* 0x0001280001b17983 */ /* 0x001f220000300800 */
[----:B------:R-:W-:-:S02]  /*130c0*/  IADD3 R162, P6, R162, UR44, RZ ;  /* 0x0000002ca2a27c10 */ /* 0x000fc4000ffde0ff */
[----:B------:R-:W-:Y:S02]  /*130d0*/  IADD3.X R168, R168, UR6, RZ, P5, !PT ;  /* 0x00000006a8a87c10 */ /* 0x000fe4000affe4ff */
[----:B------:R-:W-:Y:S01]  /*130e0*/  IADD3.X R198, R198, UR6, RZ, P2, !PT ;  /* 0x00000006c6c67c10 */ /* 0x000fe200097fe4ff */
[----:B------:R-:W-:Y:S01]  /*130f0*/  STL [R1+0x180], R162 ;  /* 0x000180a201007387 */ /* 0x000fe20000100800 */
[----:B------:R-:W-:Y:S02]  /*13100*/  IADD3 R171, P5, R171, UR44, RZ ;  /* 0x0000002cabab7c10 */ /* 0x000fe4000ffbe0ff */
[----:B------:R-:W-:Y:S01]  /*13110*/  IADD3.X R215, R215, UR6, RZ, P1, !PT ;  /* 0x00000006d7d77c10 */ /* 0x000fe20008ffe4ff */
[----:B------:R-:W-:Y:S04]  /*13120*/  STL [R1+0x1a4], R168 ;  /* 0x0001a4a801007387 */ /* 0x000fe80000100800 */
[----:B------:R0:W-:Y:S04]  /*13130*/  STL [R1+0x19c], R198 ;  /* 0x00019cc601007387 */ /* 0x0001e80000100800 */
[----:B0-----:R-:W4:Y:S04]  /*13140*/  LDL.LU R198, [R1+0x65c] ;  /* 0x00065c0001c67983 */ /* 0x001f280000300800 */
[----:B------:R-:W-:Y:S04]  /*13150*/  STL [R1+0x178], R171 ;  /* 0x000178ab01007387 */ /* 0x000fe80000100800 */
[----:B------:R0:W-:Y:S01]  /*13160*/  STL [R1+0x194], R215 ;  /* 0x000194d701007387 */ /* 0x0001e20000100800 */
[----:B---3--:R-:W-:-:S03]  /*13170*/  IADD3 R120, P2, R120, UR44, RZ ;  /* 0x0000002c78787c10 */ /* 0x008fc6000ff5e0ff */
[----:B0-----:R-:W3:Y:S04]  /*13180*/  LDL.LU R215, [R1+0x658] ;  /* 0x0006580001d77983 */ /* 0x001ee80000300800 */
[----:B------:R0:W-:Y:S01]  /*13190*/  STL [R1+0x170], R120 ;  /* 0x0001707801007387 */ /* 0x0001e20000100800 */
[----:B------:R-:W-:-:S03]  /*131a0*/  IADD3.X R214, R214, UR6, RZ, P4, !PT ;  /* 0x00000006d6d67c10 */ /* 0x000fc6000a7fe4ff */
[----:B0-----:R-:W3:Y:S01]  /*131b0*/  LDL.LU R120, [R1+0x13c] ;  /* 0x00013c0001787983 */ /* 0x001ee20000300800 */
[----:B--2---:R-:W-:Y:S02]  /*131c0*/  IADD3 R121, P1, R121, UR44, RZ ;  /* 0x0000002c79797c10 */ /* 0x004fe4000ff3e0ff */
[----:B------:R-:W-:Y:S01]  /*131d0*/  IADD3 R231, P4, R231, UR44, RZ ;  /* 0x0000002ce7e77c10 */ /* 0x000fe2000ff9e0ff */
[----:B------:R0:W-:Y:S04]  /*131e0*/  STL [R1+0x18c], R214 ;  /* 0x00018cd601007387 */ /* 0x0001e80000100800 */
[----:B------:R-:W-:Y:S04]  /*131f0*/  STL [R1+0x168], R121 ;  /* 0x0001687901007387 */ /* 0x000fe80000100800 */
[----:B0-----:R-:W2:Y:S04]  /*13200*/  LDL.LU R214, [R1+0x654] ;  /* 0x0006540001d67983 */ /* 0x001ea80000300800 */
[----:B------:R0:W-:Y:S01]  /*13210*/  STL [R1+0x160], R231 ;  /* 0x000160e701007387 */ /* 0x0001e20000100800 */
[----:B------:R-:W-:-:S03]  /*13220*/  IADD3.X R230, R230, UR6, RZ, P3, !PT ;  /* 0x00000006e6e67c10 */ /* 0x000fc60009ffe4ff */
[----:B0-----:R-:W2:Y:S04]  /*13230*/  LDL.LU R231, [R1+0x650] ;  /* 0x0006500001e77983 */ /* 0x001ea80000300800 */
[----:B------:R-:W2:Y:S01]  /*13240*/  LDL.LU R162, [R1+0x134] ;  /* 0x0001340001a27983 */ /* 0x000ea20000300800 */
[----:B------:R-:W-:-:S03]  /*13250*/  IADD3 R247, P3, R247, UR44, RZ ;  /* 0x0000002cf7f77c10 */ /* 0x000fc6000ff7e0ff */
[----:B------:R0:W-:Y:S04]  /*13260*/  STL [R1+0x184], R230 ;  /* 0x000184e601007387 */ /* 0x0001e80000100800 */
[----:B0-----:R-:W2:Y:S04]  /*13270*/  LDL.LU R230, [R1+0x64c] ;  /* 0x00064c0001e67983 */ /* 0x001ea80000300800 */
[----:B------:R-:W2:Y:S04]  /*13280*/  LDL.LU R168, [R1+0x12c] ;  /* 0x00012c0001a87983 */ /* 0x000ea80000300800 */
[----:B------:R-:W2:Y:S04]  /*13290*/  LDL.LU R171, [R1+0x100] ;  /* 0x0001000001ab7983 */ /* 0x000ea80000300800 */
[----:B------:R0:W-:Y:S01]  /*132a0*/  STL [R1+0x158], R247 ;  /* 0x000158f701007387 */ /* 0x0001e20000100800 */
[----:B------:R-:W-:-:S03]  /*132b0*/  IADD3.X R236, R236, UR6, RZ, P4, !PT ;  /* 0x00000006ecec7c10 */ /* 0x000fc6000a7fe4ff */
[----:B0-----:R-:W2:Y:S04]  /*132c0*/  LDL.LU R247, [R1+0x648] ;  /* 0x0006480001f77983 */ /* 0x001ea80000300800 */
[----:B------:R-:W2:Y:S01]  /*132d0*/  LDL.LU R121, [R1+0xf8] ;  /* 0x0000f80001797983 */ /* 0x000ea20000300800 */
[----:B------:R-:W-:Y:S02]  /*132e0*/  IADD3.X R203, R203, UR6, RZ, P3, !PT ;  /* 0x00000006cbcb7c10 */ /* 0x000fe40009ffe4ff */
[----:B----4-:R-:W-:Y:S02]  /*132f0*/  IADD3.X R190, R190, UR6, RZ, P6, !PT ;  /* 0x00000006bebe7c10 */ /* 0x010fe4000b7fe4ff */
[----:B------:R-:W-:-:S05]  /*13300*/  IADD3 R246, P6, R246, UR44, RZ ;  /* 0x0000002cf6f67c10 */ /* 0x000fca000ffde0ff */
[----:B------:R0:W-:Y:S04]  /*13310*/  STL [R1+0x150], R246 ;  /* 0x000150f601007387 */ /* 0x0001e80000100800 */
[----:B0-----:R-:W4:Y:S01]  /*13320*/  LDL.LU R246, [R1+0x644] ;  /* 0x0006440001f67983 */ /* 0x001f220000300800 */
[----:B------:R-:W-:Y:S02]  /*13330*/  IADD3.X R157, R157, UR6, RZ, P5, !PT ;  /* 0x000000069d9d7c10 */ /* 0x000fe4000affe4ff */
[----:B------:R-:W-:Y:S01]  /*13340*/  IADD3 R107, P5, R107, UR44, RZ ;  /* 0x0000002c6b6b7c10 */ /* 0x000fe2000ffbe0ff */
[----:B------:R0:W-:Y:S04]  /*13350*/  STL [R1+0x17c], R190 ;  /* 0x00017cbe01007387 */ /* 0x0001e80000100800 */
[----:B0-----:R-:W4:Y:S01]  /*13360*/  LDL.LU R190, [R1+0xf0] ;  /* 0x0000f00001be7983 */ /* 0x001f220000300800 */
[----:B------:R-:W-:-:S03]  /*13370*/  IADD3.X R161, R161, UR6, RZ, P2, !PT ;  /* 0x00000006a1a17c10 */ /* 0x000fc600097fe4ff */
[----:B------:R0:W-:Y:S01]  /*13380*/  STL [R1+0x148], R107 ;  /* 0x0001486b01007387 */ /* 0x0001e20000100800 */
[----:B------:R-:W-:Y:S02]  /*13390*/  IADD3 R164, P2, R164, UR44, RZ ;  /* 0x0000002ca4a47c10 */ /* 0x000fe4000ff5e0ff */
[----:B------:R-:W-:Y:S01]  /*133a0*/  IADD3.X R167, R167, UR6, RZ, P1, !PT ;  /* 0x00000006a7a77c10 */ /* 0x000fe20008ffe4ff */
[----:B0-----:R-:W4:Y:S01]  /*133b0*/  LDL.LU R107, [R1+0x640] ;  /* 0x00064000016b7983 */ /* 0x001f220000300800 */
[----:B------:R-:W-:-:S03]  /*133c0*/  IADD3 R172, P1, R172, UR44, RZ ;  /* 0x0000002cacac7c10 */ /* 0x000fc6000ff3e0ff */
[----:B------:R-:W-:Y:S04]  /*133d0*/  STL [R1+0x174], R157 ;  /* 0x0001749d01007387 */ /* 0x000fe80000100800 */
[----:B------:R-:W-:Y:S04]  /*133e0*/  STL [R1+0x16c], R161 ;  /* 0x00016ca101007387 */ /* 0x000fe80000100800 */
[----:B------:R-:W-:Y:S01]  /*133f0*/  STL [R1+0x140], R164 ;  /* 0x000140a401007387 */ /* 0x000fe20000100800 */
[----:B------:R-:W-:-:S03]  /*13400*/  IADD3 R174, P4, R174, UR44, RZ ;  /* 0x0000002caeae7c10 */ /* 0x000fc6000ff9e0ff */
[----:B------:R0:W-:Y:S01]  /*13410*/  STL [R1+0x15c], R236 ;  /* 0x00015cec01007387 */ /* 0x0001e20000100800 */
[----:B------:R-:W-:-:S03]  /*13420*/  IADD3.X R221, R221, UR6, RZ, P6, !PT ;  /* 0x00000006dddd7c10 */ /* 0x000fc6000b7fe4ff */
[----:B------:R-:W-:Y:S04]  /*13430*/  STL [R1+0x164], R167 ;  /* 0x000164a701007387 */ /* 0x000fe80000100800 */
[----:B0-----:R-:W4:Y:S04]  /*13440*/  LDL.LU R236, [R1+0x63c] ;  /* 0x00063c0001ec7983 */ /* 0x001f280000300800 */
[----:B------:R-:W-:Y:S04]  /*13450*/  STL [R1+0x138], R172 ;  /* 0x000138ac01007387 */ /* 0x000fe80000100800 */
[----:B------:R0:W-:Y:S01]  /*13460*/  STL [R1+0x154], R203 ;  /* 0x000154cb01007387 */ /* 0x0001e20000100800 */
[----:B------:R-:W-:-:S02]  /*13470*/  IADD3 R248, P6, R248, UR44, RZ ;  /* 0x0000002cf8f87c10 */ /* 0x000fc4000ffde0ff */
[----:B------:R-:W-:Y:S02]  /*13480*/  IADD3.X R106, R106, UR6, RZ, P5, !PT ;  /* 0x000000066a6a7c10 */ /* 0x000fe4000affe4ff */
[----:B------:R-:W-:Y:S01]  /*13490*/  IADD3 R177, P3, R177, UR44, RZ ;  /* 0x0000002cb1b17c10 */ /* 0x000fe2000ff7e0ff */
[----:B0-----:R-:W4:Y:S04]  /*134a0*/  LDL.LU R203, [R1+0x638] ;  /* 0x0006380001cb7983 */ /* 0x001f280000300800 */
[----:B------:R-:W-:Y:S04]  /*134b0*/  STL [R1+0x130], R174 ;  /* 0x000130ae01007387 */ /* 0x000fe80000100800 */
[----:B------:R-:W4:Y:S04]  /*134c0*/  LDL.LU R164, [R1+0xfc] ;  /* 0x0000fc0001a47983 */ /* 0x000f280000300800 */
[----:B------:R-:W4:Y:S04]  /*134d0*/  LDL.LU R167, [R1+0xf4] ;  /* 0x0000f40001a77983 */ /* 0x000f280000300800 */
[----:B------:R0:W-:Y:S04]  /*134e0*/  STL [R1+0x14c], R221 ;  /* 0x00014cdd01007387 */ /* 0x0001e80000100800 */
[----:B------:R-:W-:Y:S01]  /*134f0*/  STL [R1+0x128], R177 ;  /* 0x000128b101007387 */ /* 0x000fe20000100800 */
[----:B------:R-:W-:-:S03]  /*13500*/  IADD3 R94, P5, R94, UR44, RZ ;  /* 0x0000002c5e5e7c10 */ /* 0x000fc6000ffbe0ff */
[----:B0-----:R-:W4:Y:S04]  /*13510*/  LDL.LU R221, [R1+0x634] ;  /* 0x0006340001dd7983 */ /* 0x001f280000300800 */
[----:B------:R-:W4:Y:S04]  /*13520*/  LDL.LU R172, [R1+0xec] ;  /* 0x0000ec0001ac7983 */ /* 0x000f280000300800 */
[----:B------:R-:W4:Y:S04]  /*13530*/  LDL.LU R174, [R1+0xc0] ;  /* 0x0000c00001ae7983 */ /* 0x000f280000300800 */
[----:B------:R0:W-:Y:S04]  /*13540*/  STL [R1+0x120], R248 ;  /* 0x000120f801007387 */ /* 0x0001e80000100800 */
[----:B0-----:R-:W4:Y:S04]  /*13550*/  LDL.LU R248, [R1+0x630] ;  /* 0x0006300001f87983 */ /* 0x001f280000300800 */
[----:B------:R0:W-:Y:S04]  /*13560*/  STL [R1+0x144], R106 ;  /* 0x0001446a01007387 */ /* 0x0001e80000100800 */
[----:B0-----:R-:W4:Y:S04]  /*13570*/  LDL.LU R106, [R1+0x62c] ;  /* 0x00062c00016a7983 */ /* 0x001f280000300800 */
[----:B------:R-:W4:Y:S04]  /*13580*/  LDL.LU R177, [R1+0xb8] ;  /* 0x0000b80001b17983 */ /* 0x000f280000300800 */
[----:B------:R0:W-:Y:S04]  /*13590*/  STL [R1+0x118], R94 ;  /* 0x0001185e01007387 */ /* 0x0001e80000100800 */
[----:B0-----:R-:W4:Y:S01]  /*135a0*/  LDL.LU R94, [R1+0x628] ;  /* 0x00062800015e7983 */ /* 0x001f220000300800 */
[----:B---3--:R-:W-:-:S02]  /*135b0*/  IADD3.X R120, R120, UR6, RZ, P2, !PT ;  /* 0x0000000678787c10 */ /* 0x008fc400097fe4ff */
[----:B------:R-:W-:-:S03]  /*135c0*/  IADD3 R12, P2, R12, UR44, RZ ;  /* 0x0000002c0c0c7c10 */ /* 0x000fc6000ff5e0ff */
[----:B------:R0:W-:Y:S04]  /*135d0*/  STL [R1+0x13c], R120 ;  /* 0x00013c7801007387 */ /* 0x0001e80000100800 */
[----:B0-----:R-:W3:Y:S04]  /*135e0*/  LDL.LU R120, [R1+0xb0] ;  /* 0x0000b00001787983 */ /* 0x001ee80000300800 */
[----:B------:R0:W-:Y:S04]  /*135f0*/  STL [R1+0x110], R12 ;  /* 0x0001100c01007387 */ /* 0x0001e80000100800 */
[----:B0-----:R-:W3:Y:S01]  /*13600*/  LDL.LU R12, [R1+0x624] ;  /* 0x00062400010c7983 */ /* 0x001ee20000300800 */
[----:B--2---:R-:W-:-:S02]  /*13610*/  IADD3.X R162, R162, UR6, RZ, P1, !PT ;  /* 0x00000006a2a27c10 */ /* 0x004fc40008ffe4ff */
[----:B------:R-:W-:-:S05]  /*13620*/  IADD3 R233, P1, R233, UR44, RZ ;  /* 0x0000002ce9e97c10 */ /* 0x000fca000ff3e0ff */
[----:B------:R0:W-:Y:S04]  /*13630*/  STL [R1+0x108], R233 ;  /* 0x000108e901007387 */ /* 0x0001e80000100800 */
[----:B0-----:R-:W2:Y:S01]  /*13640*/  LDL.LU R233, [R1+0x620] ;  /* 0x0006200001e97983 */ /* 0x001ea20000300800 */
[----:B------:R-:W-:Y:S02]  /*13650*/  IADD3.X R168, R168, UR6, RZ, P4, !PT ;  /* 0x00000006a8a87c10 */ /* 0x000fe4000a7fe4ff */
[----:B------:R-:W-:Y:S01]  /*13660*/  IADD3 R171, P4, R171, UR44, RZ ;  /* 0x0000002cabab7c10 */ /* 0x000fe2000ff9e0ff */
[----:B------:R-:W-:Y:S01]  /*13670*/  STL [R1+0x134], R162 ;  /* 0x000134a201007387 */ /* 0x000fe20000100800 */
[----:B------:R-:W-:Y:S02]  /*13680*/  IADD3.X R3, R3, UR6, RZ, P6, !PT ;  /* 0x0000000603037c10 */ /* 0x000fe4000b7fe4ff */
[----:B------:R-:W-:-:S02]  /*13690*/  IADD3.X R105, R105, UR6, RZ, P5, !PT ;  /* 0x0000000669697c10 */ /* 0x000fc4000affe4ff */
[----:B----4-:R-:W-:Y:S02]  /*136a0*/  IADD3.X R94, R94, UR6, RZ, P3, !PT ;  /* 0x000000065e5e7c10 */ /* 0x010fe40009ffe4ff */
[----:B------:R-:W-:-:S03]  /*136b0*/  IADD3 R121, P3, R121, UR44, RZ ;  /* 0x0000002c79797c10 */ /* 0x000fc6000ff7e0ff */
[----:B------:R0:W-:Y:S04]  /*136c0*/  STL [R1+0x124], R94 ;  /* 0x0001245e01007387 */ /* 0x0001e80000100800 */
[----:B------:R-:W-:Y:S04]  /*136d0*/  STL [R1+0x12c], R168 ;  /* 0x00012ca801007387 */ /* 0x000fe80000100800 */
[----:B0-----:R-:W4:Y:S04]  /*136e0*/  LDL.LU R94, [R1+0x61c] ;  /* 0x00061c00015e7983 */ /* 0x001f280000300800 */
[----:B------:R-:W-:Y:S04]  /*136f0*/  STL [R1+0x100], R171 ;  /* 0x000100ab01007387 */ /* 0x000fe80000100800 */
[----:B------:R0:W-:Y:S04]  /*13700*/  STL [R1+0x11c], R3 ;  /* 0x00011c0301007387 */ /* 0x0001e80000100800 */
[----:B0-----:R-:W4:Y:S04]  /*13710*/  LDL.LU R3, [R1+0x618] ;  /* 0x0006180001037983 */ /* 0x001f280000300800 */
[----:B------:R0:W-:Y:S04]  /*13720*/  STL [R1+0xf8], R121 ;  /* 0x0000f87901007387 */ /* 0x0001e80000100800 */
[----:B------:R-:W4:Y:S01]  /*13730*/  LDL.LU R168, [R1+0xbc] ;  /* 0x0000bc0001a87983 */ /* 0x000f220000300800 */
[----:B------:R-:W-:-:S02]  /*13740*/  IADD3 R190, P6, R190, UR44, RZ ;  /* 0x0000002cbebe7c10 */ /* 0x000fc4000ffde0ff */
[----:B---3--:R-:W-:Y:S02]  /*13750*/  IADD3 R12, P5, R12, UR44, RZ ;  /* 0x0000002c0c0c7c10 */ /* 0x008fe4000ffbe0ff */
[----:B------:R-:W-:Y:S01]  /*13760*/  IADD3.X R113, R113, UR6, RZ, P2, !PT ;  /* 0x0000000671717c10 */ /* 0x000fe200097fe4ff */
[----:B0-----:R-:W3:Y:S01]  /*13770*/  LDL.LU R121, [R1+0xb4] ;  /* 0x0000b40001797983 */ /* 0x001ee20000300800 */
[----:B------:R-:W-:-:S03]  /*13780*/  IADD3 R91, P2, R91, UR44, RZ ;  /* 0x0000002c5b5b7c10 */ /* 0x000fc6000ff5e0ff */
[----:B------:R0:W-:Y:S04]  /*13790*/  STL [R1+0x114], R105 ;  /* 0x0001146901007387 */ /* 0x0001e80000100800 */
[----:B------:R-:W-:Y:S01]  /*137a0*/  STL [R1+0xf0], R190 ;  /* 0x0000f0be01007387 */ /* 0x000fe20000100800 */
[----:B------:R-:W-:-:S03]  /*137b0*/  IADD3.X R201, R201, UR6, RZ, P1, !PT ;  /* 0x00000006c9c97c10 */ /* 0x000fc60008ffe4ff */
[----:B0-----:R-:W3:Y:S04]  /*137c0*/  LDL.LU R105, [R1+0x614] ;  /* 0x0006140001697983 */ /* 0x001ee80000300800 */
[----:B------:R0:W-:Y:S01]  /*137d0*/  STL [R1+0xe8], R12 ;  /* 0x0000e80c01007387 */ /* 0x0001e20000100800 */
[----:B------:R-:W-:Y:S02]  /*137e0*/  IADD3 R200, P1, R200, UR44, RZ ;  /* 0x0000002cc8c87c10 */ /* 0x000fe4000ff3e0ff */
[----:B------:R-:W-:Y:S01]  /*137f0*/  IADD3.X R164, R164, UR6, RZ, P4, !PT ;  /* 0x00000006a4a47c10 */ /* 0x000fe2000a7fe4ff */
[----:B0-----:R-:W3:Y:S04]  /*13800*/  LDL.LU R12, [R1+0x610] ;  /* 0x00061000010c7983 */ /* 0x001ee80000300800 */
[----:B------:R0:W-:Y:S01]  /*13810*/  STL [R1+0x10c], R113 ;  /* 0x00010c7101007387 */ /* 0x0001e20000100800 */
[----:B------:R-:W-:-:S02]  /*13820*/  IADD3 R217, P4, R217, UR44, RZ ;  /* 0x0000002cd9d97c10 */ /* 0x000fc4000ff9e0ff */
[----:B------:R-:W-:Y:S01]  /*13830*/  IADD3.X R167, R167, UR6, RZ, P3, !PT ;  /* 0x00000006a7a77c10 */ /* 0x000fe20009ffe4ff */
[----:B0-----:R-:W3:Y:S04]  /*13840*/  LDL.LU R113, [R1+0x60c] ;  /* 0x00060c0001717983 */ /* 0x001ee80000300800 */
[----:B------:R-:W3:Y:S04]  /*13850*/  LDL.LU R190, [R1+0x80] ;  /* 0x0000800001be7983 */ /* 0x000ee80000300800 */
[----:B------:R0:W-:Y:S01]  /*13860*/  STL [R1+0xe0], R91 ;  /* 0x0000e05b01007387 */ /* 0x0001e20000100800 */
[----:B------:R-:W-:-:S02]  /*13870*/  IADD3 R216, P3, R216, UR44, RZ ;  /* 0x0000002cd8d87c10 */ /* 0x000fc4000ff7e0ff */
[----:B--2---:R-:W-:Y:S01]  /*13880*/  IADD3.X R233, R233, UR6, RZ, P5, !PT ;  /* 0x00000006e9e97c10 */ /* 0x004fe2000affe4ff */
[----:B0-----:R-:W2:Y:S04]  /*13890*/  LDL.LU R91, [R1+0x608] ;  /* 0x00060800015b7983 */ /* 0x001ea80000300800 */
[----:B------:R0:W-:Y:S01]  /*138a0*/  STL [R1+0x104], R201 ;  /* 0x000104c901007387 */ /* 0x0001e20000100800 */
[----:B------:R-:W-:-:S03]  /*138b0*/  IADD3.X R172, R172, UR6, RZ, P6, !PT ;  /* 0x00000006acac7c10 */ /* 0x000fc6000b7fe4ff */
[----:B0-----:R-:W2:Y:S04]  /*138c0*/  LDL.LU R201, [R1+0x604] ;  /* 0x0006040001c97983 */ /* 0x001ea80000300800 */
[----:B------:R-:W2:Y:S04]  /*138d0*/  LDL.LU R171, [R1+0x78] ;  /* 0x0000780001ab7983 */ /* 0x000ea80000300800 */
[----:B------:R0:W-:Y:S01]  /*138e0*/  STL [R1+0xd8], R200 ;  /* 0x0000d8c801007387 */ /* 0x0001e20000100800 */
[----:B------:R-:W-:-:S03]  /*138f0*/  IADD3 R174, P6, R174, UR44, RZ ;  /* 0x0000002caeae7c10 */ /* 0x000fc6000ffde0ff */
[----:B0-----:R-:W2:Y:S04]  /*13900*/  LDL.LU R200, [R1+0x600] ;  /* 0x0006000001c87983 */ /* 0x001ea80000300800 */
[----:B------:R0:W-:Y:S01]  /*13910*/  STL [R1+0xd0], R217 ;  /* 0x0000d0d901007387 */ /* 0x0001e20000100800 */
[----:B------:R-:W-:Y:S02]  /*13920*/  IADD3.X R232, R232, UR6, RZ, P2, !PT ;  /* 0x00000006e8e87c10 */ /* 0x000fe400097fe4ff */
[----:B------:R-:W-:Y:S01]  /*13930*/  IADD3 R177, P5, R177, UR44, RZ ;  /* 0x0000002cb1b17c10 */ /* 0x000fe2000ffbe0ff */
[----:B0-----:R-:W2:Y:S04]  /*13940*/  LDL.LU R217, [R1+0x5fc] ;  /* 0x0005fc0001d97983 */ /* 0x001ea80000300800 */
[----:B------:R-:W-:Y:S04]  /*13950*/  STL [R1+0xfc], R164 ;  /* 0x0000fca401007387 */ /* 0x000fe80000100800 */
[----:B------:R0:W-:Y:S01]  /*13960*/  STL [R1+0xc8], R216 ;  /* 0x0000c8d801007387 */ /* 0x0001e20000100800 */
[----:B------:R-:W-:-:S03]  /*13970*/  IADD3.X R249, R249, UR6, RZ, P1, !PT ;  /* 0x00000006f9f97c10 */ /* 0x000fc60008ffe4ff */
[----:B0-----:R-:W2:Y:S04]  /*13980*/  LDL.LU R216, [R1+0x5f8] ;  /* 0x0005f80001d87983 */ /* 0x001ea80000300800 */
[----:B------:R-:W-:Y:S04]  /*13990*/  STL [R1+0xf4], R167 ;  /* 0x0000f4a701007387 */ /* 0x000fe80000100800 */
[----:B------:R0:W-:Y:S04]  /*139a0*/  STL [R1+0xe4], R233 ;  /* 0x0000e4e901007387 */ /* 0x0001e80000100800 */
[----:B------:R1:W-:Y:S01]  /*139b0*/  STL [R1+0xec], R172 ;  /* 0x0000ecac01007387 */ /* 0x0003e20000100800 */
[----:B------:R-:W-:-:S03]  /*139c0*/  IADD3 R120, P2, R120, UR44, RZ ;  /* 0x0000002c78787c10 */ /* 0x000fc6000ff5e0ff */
[----:B0-----:R-:W2:Y:S04]  /*139d0*/  LDL.LU R233, [R1+0x5f4] ;  /* 0x0005f40001e97983 */ /* 0x001ea80000300800 */
[----:B------:R0:W-:Y:S04]  /*139e0*/  STL [R1+0xc0], R174 ;  /* 0x0000c0ae01007387 */ /* 0x0001e80000100800 */
[----:B-1----:R-:W2:Y:S01]  /*139f0*/  LDL.LU R172, [R1+0x7c] ;  /* 0x00007c0001ac7983 */ /* 0x002ea20000300800 */
[----:B------:R-:W-:-:S03]  /*13a00*/  IADD3 R248, P1, R248, UR44, RZ ;  /* 0x0000002cf8f87c10 */ /* 0x000fc6000ff3e0ff */
[----:B0-----:R-:W2:Y:S04]  /*13a10*/  LDL.LU R174, [R1+0x74] ;  /* 0x0000740001ae7983 */ /* 0x001ea80000300800 */
[----:B------:R0:W-:Y:S04]  /*13a20*/  STL [R1+0xdc], R232 ;  /* 0x0000dce801007387 */ /* 0x0001e80000100800 */
[----:B------:R1:W-:Y:S01]  /*13a30*/  STL [R1+0xb8], R177 ;  /* 0x0000b8b101007387 */ /* 0x0003e20000100800 */
[----:B------:R-:W-:-:S03]  /*13a40*/  IADD3.X R98, R98, UR6, RZ, P4, !PT ;  /* 0x0000000662627c10 */ /* 0x000fc6000a7fe4ff */
[----:B0-----:R-:W2:Y:S04]  /*13a50*/  LDL.LU R232, [R1+0x5f0] ;  /* 0x0005f00001e87983 */ /* 0x001ea80000300800 */
[----:B-1----:R-:W2:Y:S01]  /*13a60*/  LDL.LU R177, [R1+0x40] ;  /* 0x0000400001b17983 */ /* 0x002ea20000300800 */
[----:B------:R-:W-:-:S03]  /*13a70*/  IADD3 R237, P4, R237, UR44, RZ ;  /* 0x0000002ceded7c10 */ /* 0x000fc6000ff9e0ff */
[----:B------:R0:W-:Y:S04]  /*13a80*/  STL [R1+0xd4], R249 ;  /* 0x0000d4f901007387 */ /* 0x0001e80000100800 */
[----:B------:R1:W-:Y:S01]  /*13a90*/  STL [R1+0xb0], R120 ;  /* 0x0000b07801007387 */ /* 0x0003e20000100800 */
[----:B------:R-:W-:-:S03]  /*13aa0*/  IADD3.X R114, R114, UR6, RZ, P3, !PT ;  /* 0x0000000672727c10 */ /* 0x000fc60009ffe4ff */
[----:B0-----:R-:W2:Y:S04]  /*13ab0*/  LDL.LU R249, [R1+0x5ec] ;  /* 0x0005ec0001f97983 */ /* 0x001ea80000300800 */
[----:B-1----:R-:W2:Y:S01]  /*13ac0*/  LDL.LU R120, [R1+0x38] ;  /* 0x0000380001787983 */ /* 0x002ea20000300800 */
[----:B------:R-:W-:-:S03]  /*13ad0*/  IADD3 R4, P3, R4, UR44, RZ ;  /* 0x0000002c04047c10 */ /* 0x000fc6000ff7e0ff */
[----:B------:R0:W-:Y:S04]  /*13ae0*/  STL [R1+0xa8], R248 ;  /* 0x0000a8f801007387 */ /* 0x0001e80000100800 */
[----:B0-----:R-:W2:Y:S04]  /*13af0*/  LDL.LU R248, [R1+0x5e8] ;  /* 0x0005e80001f87983 */ /* 0x001ea80000300800 */
[----:B------:R0:W-:Y:S04]  /*13b00*/  STL [R1+0xcc], R98 ;  /* 0x0000cc6201007387 */ /* 0x0001e80000100800 */
[----:B0-----:R-:W2:Y:S04]  /*13b10*/  LDL.LU R98, [R1+0x5e4] ;  /* 0x0005e40001627983 */ /* 0x001ea80000300800 */
[----:B------:R0:W-:Y:S04]  /*13b20*/  STL [R1+0xa0], R237 ;  /* 0x0000a0ed01007387 */ /* 0x0001e80000100800 */
[----:B0-----:R-:W2:Y:S04]  /*13b30*/  LDL.LU R237, [R1+0x5e0] ;  /* 0x0005e00001ed7983 */ /* 0x001ea80000300800 */
[----:B------:R0:W-:Y:S04]  /*13b40*/  STL [R1+0xc4], R114 ;  /* 0x0000c47201007387 */ /* 0x0001e80000100800 */
[----:B0-----:R-:W2:Y:S04]  /*13b50*/  LDL.LU R114, [R1+0x5dc] ;  /* 0x0005dc0001727983 */ /* 0x001ea80000300800 */
[----:B------:R0:W-:Y:S04]  /*13b60*/  STL [R1+0x98], R4 ;  /* 0x0000980401007387 */ /* 0x0001e80000100800 */
[----:B0-----:R-:W2:Y:S01]  /*13b70*/  LDL.LU R4, [R1+0x5d8] ;  /* 0x0005d80001047983 */ /* 0x001ea20000300800 */
[----:B----4-:R-:W-:-:S02]  /*13b80*/  IADD3.X R168, R168, UR6, RZ, P6, !PT ;  /* 0x00000006a8a87c10 */ /* 0x010fc4000b7fe4ff */
[----:B------:R-:W-:-:S05]  /*13b90*/  IADD3 R250, P6, R250, UR44, RZ ;  /* 0x0000002cfafa7c10 */ /* 0x000fca000ffde0ff */
[----:B------:R0:W-:Y:S04]  /*13ba0*/  STL [R1+0x90], R250 ;  /* 0x000090fa01007387 */ /* 0x0001e80000100800 */
[----:B0-----:R-:W4:Y:S01]  /*13bb0*/  LDL.LU R250, [R1+0x5d4] ;  /* 0x0005d40001fa7983 */ /* 0x001f220000300800 */
        /* <DEDUP_REMOVED lines=17> */
[----:B------:R0:W-:Y:S06]  /*13cd0*/  MEMBAR.ALL.CTA ;  /* 0x0000000000007992 */ /* 0x0001ec0000008000 */
[----:B0-----:R-:W0:Y:S02]  /*13ce0*/  FENCE.VIEW.ASYNC.S ;  /* 0x00000000000073c6 */ /* 0x001e240000000000 */
[----:B0-----:R-:W-:Y:S06]  /*13cf0*/  BAR.SYNC.DEFER_BLOCKING 0x0 ;  /* 0x0000000000007b1d */ /* 0x001fec0000010000 */
[----:B------:R-:W-:Y:S01]  /*13d00*/  UMOV UR13, 0x40000040 ;  /* 0x40000040000d7882 */ /* 0x000fe20000000000 */
[----:B------:R-:W-:Y:S01]  /*13d10*/  UMOV UR15, 0x40000040 ;  /* 0x40000040000f7882 */ /* 0x000fe20000000000 */
[----:B------:R-:W-:-:S06]  /*13d20*/  WARPGROUP.ARRIVE ;  /* 0x00000000000079c5 */ /* 0x000fcc0000000000 */
[----:B------:R-:W-:Y:S01]  /*13d30*/  HGMMA.64x128x16.F32 R24, gdesc[UR12].tnspA, R24 ;  /* 0x21e000000c1879f0 */ /* 0x000fe20008700818 */
[----:B---3--:R-:W-:Y:S02]  /*13d40*/  IADD3.X R121, R121, UR6, RZ, P5, !PT ;  /* 0x0000000679797c10 */ /* 0x008fe4000affe4ff */
[----:B------:R-:W-:Y:S01]  /*13d50*/  IADD3 R96, P5, R96, UR44, RZ ;  /* 0x0000002c60607c10 */ /* 0x000fe2000ffbe0ff */
[----:B------:R-:W-:Y:S01]  /*13d60*/  STL [R1+0xbc], R168 ;  /* 0x0000bca801007387 */ /* 0x000fe20000100800 */
[----:B------:R-:W-:-:S03]  /*13d70*/  IADD3.X R106, R106, UR6, RZ, P1, !PT ;  /* 0x000000066a6a7c10 */ /* 0x000fc60008ffe4ff */
[----:B------:R0:W-:Y:S01]  /*13d80*/  STL [R1+0xb4], R121 ;  /* 0x0000b47901007387 */ /* 0x0001e20000100800 */
[----:B------:R-:W-:Y:S02]  /*13d90*/  IADD3.X R14, R14, UR6, RZ, P4, !PT ;  /* 0x000000060e0e7c10 */ /* 0x000fe4000a7fe4ff */
[----:B--2---:R-:W-:Y:S01]  /*13da0*/  IADD3 R171, P1, R171, UR44, RZ ;  /* 0x0000002cabab7c10 */ /* 0x004fe2000ff3e0ff */
[----:B0-----:R-:W2:Y:S04]  /*13db0*/  LDL.LU R121, [R1+0x3c] ;  /* 0x00003c0001797983 */ /* 0x001ea80000300800 */
[----:B------:R0:W-:Y:S01]  /*13dc0*/  STL [R1+0x88], R96 ;  /* 0x0000886001007387 */ /* 0x0001e20000100800 */
[----:B------:R-:W-:-:S03]  /*13dd0*/  IADD3.X R93, R93, UR6, RZ, P3, !PT ;  /* 0x000000065d5d7c10 */ /* 0x000fc60009ffe4ff */
[----:B0-----:R-:W3:Y:S01]  /*13de0*/  LDL.LU R96, [R1+0x5d0] ;  /* 0x0005d00001607983 */ /* 0x001ee20000300800 */
[----:B------:R-:W-:Y:S02]  /*13df0*/  IADD3 R203, P3, R203, UR44, RZ ;  /* 0x0000002ccbcb7c10 */ /* 0x000fe4000ff7e0ff */
[----:B------:R-:W-:Y:S02]  /*13e00*/  IADD3.X R202, R202, UR6, RZ, P6, !PT ;  /* 0x00000006caca7c10 */ /* 0x000fe4000b7fe4ff */
[----:B------:R-:W-:Y:S02]  /*13e10*/  IADD3 R219, P6, R219, UR44, RZ ;  /* 0x0000002cdbdb7c10 */ /* 0x000fe4000ffde0ff */
[----:B------:R-:W-:Y:S02]  /*13e20*/  IADD3.X R218, R218, UR6, RZ, P5, !PT ;  /* 0x00000006dada7c10 */ /* 0x000fe4000affe4ff */
[----:B------:R-:W-:Y:S01]  /*13e30*/  IADD3 R235, P5, R235, UR44, RZ ;  /* 0x0000002cebeb7c10 */ /* 0x000fe2000ffbe0ff */
[----:B------:R-:W-:Y:S01]  /*13e40*/  HGMMA.64x128x16.F32 R24, gdesc[UR8].tnspA, R24 ;  /* 0x21e00000081879f0 */ /* 0x000fe20008700818 */
[----:B------:R-:W-:-:S02]  /*13e50*/  IADD3 R114, P4, R114, UR44, RZ ;  /* 0x0000002c72727c10 */ /* 0x000fc4000ff9e0ff */
[----:B------:R-:W-:Y:S02]  /*13e60*/  IADD3.X R4, R4, UR6, RZ, P2, !PT ;  /* 0x0000000604047c10 */ /* 0x000fe400097fe4ff */
[----:B------:R-:W-:-:S03]  /*13e70*/  IADD3 R190, P2, R190, UR44, RZ ;  /* 0x0000002cbebe7c10 */ /* 0x000fc6000ff5e0ff */
[----:B------:R0:W-:Y:S04]  /*13e80*/  STL [R1+0xac], R4 ;  /* 0x0000ac0401007387 */ /* 0x0001e80000100800 */
[----:B0-----:R-:W3:Y:S04]  /*13e90*/  LDL.LU R4, [R1+0x5cc] ;  /* 0x0005cc0001047983 */ /* 0x001ee80000300800 */
[----:B------:R0:W-:Y:S04]  /*13ea0*/  STL [R1+0xa4], R106 ;  /* 0x0000a46a01007387 */ /* 0x0001e80000100800 */
[----:B0-----:R-:W3:Y:S04]  /*13eb0*/  LDL.LU R106, [R1+0x5c8] ;  /* 0x0005c800016a7983 */ /* 0x001ee80000300800 */
[----:B------:R0:W-:Y:S04]  /*13ec0*/  STL [R1+0x80], R190 ;  /* 0x000080be01007387 */ /* 0x0001e80000100800 */
[----:B0-----:R-:W3:Y:S04]  /*13ed0*/  LDL.LU R190, [R1] ;  /* 0x0000000001be7983 */ /* 0x001ee80000300800 */
[----:B------:R0:W-:Y:S04]  /*13ee0*/  STL [R1+0x9c], R14 ;  /* 0x00009c0e01007387 */ /* 0x0001e80000100800 */
[----:B0-----:R-:W3:Y:S04]  /*13ef0*/  LDL.LU R14, [R1+0x5c4] ;  /* 0x0005c400010e7983 */ /* 0x001ee80000300800 */
[----:B------:R-:W-:Y:S04]  /*13f00*/  STL [R1+0x78], R171 ;  /* 0x000078ab01007387 */ /* 0x000fe80000100800 */
[----:B------:R0:W-:Y:S01]  /*13f10*/  STL [R1+0x70], R114 ;  /* 0x0000707201007387 */ /* 0x0001e20000100800 */
[----:B------:R-:W-:-:S03]  /*13f20*/  IADD3.X R172, R172, UR6, RZ, P2, !PT ;  /* 0x00000006acac7c10 */ /* 0x000fc600097fe4ff */
[----:B0-----:R-:W3:Y:S04]  /*13f30*/  LDL.LU R114, [R1+0x5c0] ;  /* 0x0005c00001727983 */ /* 0x001ee80000300800 */
[----:B------:R0:W-:Y:S01]  /*13f40*/  STL [R1+0x94], R93 ;  /* 0x0000945d01007387 */ /* 0x0001e20000100800 */
[----:B------:R-:W-:-:S03]  /*13f50*/  IADD3 R234, P2, R234, UR44, RZ ;  /* 0x0000002ceaea7c10 */ /* 0x000fc6000ff5e0ff */
[----:B0-----:R-:W3:Y:S01]  /*13f60*/  LDL.LU R93, [R1+0x5bc] ;  /* 0x0005bc00015d7983 */ /* 0x001ee20000300800 */
[----:B------:R-:W-:Y:S01]  /*13f70*/  IADD3.X R174, R174, UR6, RZ, P1, !PT ;  /* 0x00000006aeae7c10 */ /* 0x000fe20008ffe4ff */
[----:B------:R-:W-:Y:S02]  /*13f80*/  HGMMA.64x128x16.F32 R24, gdesc[UR20].tnspA, R24 ;  /* 0x21e00000141879f0 */ /* 0x000fe40008700818 */
[----:B------:R0:W-:Y:S01]  /*13f90*/  STL [R1+0x68], R203 ;  /* 0x000068cb01007387 */ /* 0x0001e20000100800 */
[----:B------:R-:W-:-:S03]  /*13fa0*/  IADD3 R251, P1, R251, UR44, RZ ;  /* 0x0000002cfbfb7c10 */ /* 0x000fc6000ff3e0ff */
[----:B0-----:R-:W3:Y:S04]  /*13fb0*/  LDL.LU R203, [R1+0x5b8] ;  /* 0x0005b80001cb7983 */ /* 0x001ee80000300800 */
[----:B------:R0:W-:Y:S01]  /*13fc0*/  STL [R1+0x8c], R202 ;  /* 0x00008cca01007387 */ /* 0x0001e20000100800 */
[----:B----4-:R-:W-:-:S03]  /*13fd0*/  IADD3.X R250, R250, UR6, RZ, P4, !PT ;  /* 0x00000006fafa7c10 */ /* 0x010fc6000a7fe4ff */
[----:B0-----:R-:W4:Y:S04]  /*13fe0*/  LDL.LU R202, [R1+0x5b4] ;  /* 0x0005b40001ca7983 */ /* 0x001f280000300800 */
[----:B------:R0:W-:Y:S01]  /*13ff0*/  STL [R1+0x60], R219 ;  /* 0x000060db01007387 */ /* 0x0001e20000100800 */
[----:B------:R-:W-:-:S03]  /*14000*/  IADD3.X R221, R221, UR6, RZ, P3, !PT ;  /* 0x00000006dddd7c10 */ /* 0x000fc60009ffe4ff */
[----:B0-----:R-:W4:Y:S04]  /*14010*/  LDL.LU R219, [R1+0x5b0] ;  /* 0x0005b00001db7983 */ /* 0x001f280000300800 */
[----:B------:R0:W-:Y:S04]  /*14020*/  STL [R1+0x84], R218 ;  /* 0x000084da01007387 */ /* 0x0001e80000100800 */
[----:B0-----:R-:W4:Y:S04]  /*14030*/  LDL.LU R218, [R1+0x5ac] ;  /* 0x0005ac0001da7983 */ /* 0x001f280000300800 */
[----:B------:R0:W-:Y:S04]  /*14040*/  STL [R1+0x58], R235 ;  /* 0x000058eb01007387 */ /* 0x0001e80000100800 */
[----:B0-----:R-:W4:Y:S04]  /*14050*/  LDL.LU R235, [R1+0x5a8] ;  /* 0x0005a80001eb7983 */ /* 0x001f280000300800 */
[----:B------:R0:W-:Y:S04]  /*14060*/  STL [R1+0x50], R234 ;  /* 0x000050ea01007387 */ /* 0x0001e80000100800 */
[----:B0-----:R-:W4:Y:S04]  /*14070*/  LDL.LU R234, [R1+0x5a4] ;  /* 0x0005a40001ea7983 */ /* 0x001f280000300800 */
[----:B------:R-:W-:Y:S04]  /*14080*/  STL [R1+0x7c], R172 ;  /* 0x00007cac01007387 */ /* 0x000fe80000100800 */
[----:B------:R0:W-:Y:S04]  /*14090*/  STL [R1+0x48], R251 ;  /* 0x000048fb01007387 */ /* 0x0001e80000100800 */
[----:B0-----:R-:W4:Y:S04]  /*140a0*/  LDL.LU R251, [R1+0x5a0] ;  /* 0x0005a00001fb7983 */ /* 0x001f280000300800 */
[----:B------:R-:W-:Y:S04]  /*140b0*/  STL [R1+0x74], R174 ;  /* 0x000074ae01007387 */ /* 0x000fe80000100800 */
[----:B------:R0:W-:Y:S01]  /*140c0*/  STL [R1+0x6c], R250 ;  /* 0x00006cfa01007387 */ /* 0x0001e20000100800 */
[----:B------:R-:W-:Y:S03]  /*140d0*/  HGMMA.64x128x16.F32 R24, gdesc[UR24].tnspA, R24 ;  /* 0x21e00000181879f0 */ /* 0x000fe60008700818 */
[----:B0-----:R-:W4:Y:S04]  /*140e0*/  LDL.LU R250, [R1+0x59c] ;  /* 0x00059c0001fa7983 */ /* 0x001f280000300800 */
[----:B------:R0:W-:Y:S04]  /*140f0*/  STL [R1+0x64], R221 ;  /* 0x000064dd01007387 */ /* 0x0001e80000100800 */
[----:B0-----:R-:W4:Y:S01]  /*14100*/  LDL.LU R221, [R1+0x598] ;  /* 0x0005980001dd7983 */ /* 0x001f220000300800 */
[----:B------:R-:W-:-:S02]  /*14110*/  IADD3 R177, P4, R177, UR44, RZ ;  /* 0x0000002cb1b17c10 */ /* 0x000fc4000ff9e0ff */
[----:B------:R-:W-:Y:S02]  /*14120*/  IADD3.X R0, R0, UR6, RZ, P6, !PT ;  /* 0x0000000600007c10 */ /* 0x000fe4000b7fe4ff */
[----:B------:R-:W-:Y:S01]  /*14130*/  IADD3 R120, P3, R120, UR44, RZ ;  /* 0x0000002c78787c10 */ /* 0x000fe2000ff7e0ff */
[----:B------:R-:W-:Y:S01]  /*14140*/  STL [R1+0x40], R177 ;  /* 0x000040b101007387 */ /* 0x000fe20000100800 */
[----:B------:R-:W-:Y:S02]  /*14150*/  IADD3 R98, P6, R98, UR44, RZ ;  /* 0x0000002c62627c10 */ /* 0x000fe4000ffde0ff */
[----:B------:R-:W-:Y:S01]  /*14160*/  IADD3.X R5, R5, UR6, RZ, P5, !PT ;  /* 0x0000000605057c10 */ /* 0x000fe2000affe4ff */
[----:B------:R0:W-:Y:S01]  /*14170*/  STL [R1+0x5c], R0 ;  /* 0x00005c0001007387 */ /* 0x0001e20000100800 */
[----:B------:R-:W-:Y:S02]  /*14180*/  IADD3 R107, P5, R107, UR44, RZ ;  /* 0x0000002c6b6b7c10 */ /* 0x000fe4000ffbe0ff */
[----:B------:R-:W-:-:S02]  /*14190*/  IADD3.X R16, R16, UR6, RZ, P2, !PT ;  /* 0x0000000610107c10 */ /* 0x000fc400097fe4ff */
[----:B------:R-:W-:Y:S01]  /*141a0*/  IADD3 R115, P2, R115, UR44, RZ ;  /* 0x0000002c73737c10 */ /* 0x000fe2000ff5e0ff */
[----:B0-----:R0:W5:Y:S04]  /*141b0*/  LDL.LU R0, [R1+0x594] ;  /* 0x0005940001007983 */ /* 0x0011680000300800 */
[----:B------:R-:W-:Y:S04]  /*141c0*/  STL [R1+0x38], R120 ;  /* 0x0000387801007387 */ /* 0x000fe80000100800 */
[----:B------:R1:W-:Y:S01]  /*141d0*/  STL [R1+0x30], R98 ;  /* 0x0000306201007387 */ /* 0x0003e20000100800 */
[----:B------:R-:W-:-:S02]  /*141e0*/  IADD3.X R95, R95, UR6, RZ, P1, !PT ;  /* 0x000000065f5f7c10 */ /* 0x000fc40008ffe4ff */
[----:B------:R-:W-:Y:S01]  /*141f0*/  IADD3 R205, P1, R205, UR44, RZ ;  /* 0x0000002ccdcd7c10 */ /* 0x000fe2000ff3e0ff */
[----:B-1----:R-:W4:Y:S01]  /*14200*/  LDL.LU R98, [R1+0x590] ;  /* 0x0005900001627983 */ /* 0x002f220000300800 */
[----:B------:R-:W-:Y:S03]  /*14210*/  HGMMA.64x128x16.F32 R24, gdesc[UR28].tnspA, R24 ;  /* 0x21e000001c1879f0 */ /* 0x000fe60008700818 */
[----:B------:R1:W-:Y:S01]  /*14220*/  STL [R1+0x54], R5 ;  /* 0x0000540501007387 */ /* 0x0003e20000100800 */
[----:B--2---:R-:W-:Y:S02]  /*14230*/  IADD3.X R121, R121, UR6, RZ, P4, !PT ;  /* 0x0000000679797c10 */ /* 0x004fe4000a7fe4ff */
[----:B------:R-:W-:Y:S01]  /*14240*/  IADD3 R204, P4, R204, UR44, RZ ;  /* 0x0000002ccccc7c10 */ /* 0x000fe2000ff9e0ff */
[----:B-1----:R-:W2:Y:S04]  /*14250*/  LDL.LU R5, [R1+0x58c] ;  /* 0x00058c0001057983 */ /* 0x002ea80000300800 */
[----:B------:R1:W-:Y:S04]  /*14260*/  STL [R1+0x28], R107 ;  /* 0x0000286b01007387 */ /* 0x0003e80000100800 */
[----:B-1----:R-:W2:Y:S04]  /*14270*/  LDL.LU R107, [R1+0x588] ;  /* 0x00058800016b7983 */ /* 0x002ea80000300800 */
[----:B------:R1:W-:Y:S01]  /*14280*/  STL [R1+0x4c], R16 ;  /* 0x00004c1001007387 */ /* 0x0003e20000100800 */
[----:B------:R-:W-:-:S03]  /*14290*/  IADD3.X R237, R237, UR6, RZ, P6, !PT ;  /* 0x00000006eded7c10 */ /* 0x000fc6000b7fe4ff */
        /* <DEDUP_REMOVED lines=8> */
[----:B------:R1:W-:Y:S04]  /*14320*/  STL [R1+0x10], R204 ;  /* 0x000010cc01007387 */ /* 0x0003e80000100800 */
[----:B-1----:R-:W2:Y:S04]  /*14330*/  LDL.LU R204, [R1+0x574] ;  /* 0x0005740001cc7983 */ /* 0x002ea80000300800 */
[----:B------:R-:W-:Y:S01]  /*14340*/  STL [R1+0x3c], R121 ;  /* 0x00003c7901007387 */ /* 0x000fe20000100800 */
[----:B---3--:R-:W-:-:S02]  /*14350*/  IADD3 R190, P6, R190, UR44, RZ ;  /* 0x0000002cbebe7c10 */ /* 0x008fc4000ffde0ff */
[----:B------:R-:W-:Y:S02]  /*14360*/  IADD3.X R252, R252, UR6, RZ, P2, !PT ;  /* 0x00000006fcfc7c10 */ /* 0x000fe400097fe4ff */
[----:B------:R-:W-:Y:S02]  /*14370*/  IADD3.X R20, R20, UR6, RZ, P1, !PT ;  /* 0x0000000614147c10 */ /* 0x000fe40008ffe4ff */
[----:B------:R-:W-:Y:S01]  /*14380*/  IADD3.X R11, R11, UR6, RZ, P4, !PT ;  /* 0x000000060b0b7c10 */ /* 0x000fe2000a7fe4ff */
[----:B------:R-:W-:Y:S01]  /*14390*/  HGMMA.64x128x16.F32 R24, gdesc[UR32].tnspA, R24 ;  /* 0x21e00000201879f0 */ /* 0x000fe20008700818 */
[----:B----4-:R-:W-:-:S11]  /*143a0*/  IADD3.X R221, R221, UR6, RZ, P3, !PT ;  /* 0x00000006dddd7c10 */ /* 0x010fd60009ffe4ff */
[----:B------:R-:W-:Y:S01]  /*143b0*/  HGMMA.64x128x16.F32 R24, gdesc[UR36].tnspA, R24 ;  /* 0x21e00000241879f0 */ /* 0x000fe20008700818 */
[----:B------:R-:W-:Y:S01]  /*143c0*/  IADD3 R220, P3, R220, UR44, RZ ;  /* 0x0000002cdcdc7c10 */ /* 0x000fe2000ff7e0ff */
[----:B------:R1:W-:Y:S04]  /*143d0*/  STL [R1+0x34], R221 ;  /* 0x000034dd01007387 */ /* 0x0003e80000100800 */
[----:B-1----:R-:W3:Y:S04]  /*143e0*/  LDL.LU R221, [R1+0x570] ;  /* 0x0005700001dd7983 */ /* 0x002ee80000300800 */
[----:B------:R1:W-:Y:S04]  /*143f0*/  STL [R1+0x8], R220 ;  /* 0x000008dc01007387 */ /* 0x0003e80000100800 */
[----:B-1----:R-:W4:Y:S04]  /*14400*/  LDL.LU R220, [R1+0x56c] ;  /* 0x00056c0001dc7983 */ /* 0x002f280000300800 */
[----:B------:R1:W-:Y:S04]  /*14410*/  STL [R1+0x2c], R237 ;  /* 0x00002ced01007387 */ /* 0x0003e80000100800 */
[----:B-1----:R-:W2:Y:S04]  /*14420*/  LDL.LU R237, [R1+0x568] ;  /* 0x0005680001ed7983 */ /* 0x002ea80000300800 */
[----:B------:R1:W-:Y:S04]  /*14430*/  STL [R1+0x24], R236 ;  /* 0x000024ec01007387 */ /* 0x0003e80000100800 */
[----:B-1----:R-:W3:Y:S04]  /*14440*/  LDL.LU R236, [R1+0x564] ;  /* 0x0005640001ec7983 */ /* 0x002ee80000300800 */
[----:B------:R-:W-:Y:S04]  /*14450*/  STL [R1], R190 ;  /* 0x000000be01007387 */ /* 0x000fe80000100800 */
[----:B------:R1:W-:Y:S04]  /*14460*/  STL [R1+0x1c], R252 ;  /* 0x00001cfc01007387 */ /* 0x0003e80000100800 */
[----:B-1----:R-:W4:Y:S01]  /*14470*/  LDL.LU R252, [R1+0x560] ;  /* 0x0005600001fc7983 */ /* 0x002f220000300800 */
[----:B------:R-:W-:-:S03]  /*14480*/  IADD3.X R192, R192, UR6, RZ, P3, !PT ;  /* 0x00000006c0c07c10 */ /* 0x000fc60009ffe4ff */
[----:B------:R1:W-:Y:S04]  /*14490*/  STL [R1+0x14], R20 ;  /* 0x0000141401007387 */ /* 0x0003e80000100800 */
[----:B-1----:R-:W4:Y:S04]  /*144a0*/  LDL.LU R20, [R1+0x55c] ;  /* 0x00055c0001147983 */ /* 0x002f280000300800 */
[----:B------:R1:W-:Y:S04]  /*144b0*/  STL [R1+0xc], R11 ;  /* 0x00000c0b01007387 */ /* 0x0003e80000100800 */
[----:B-1----:R-:W4:Y:S04]  /*144c0*/  LDL.LU R11, [R1+0x558] ;  /* 0x00055800010b7983 */ /* 0x002f280000300800 */
[----:B------:R-:W4:Y:S01]  /*144d0*/  LDL.LU R190, [R1+0x424] ;  /* 0x0004240001be7983 */ /* 0x000f220000300800 */
[----:B------:R-:W-:Y:S03]  /*144e0*/  HGMMA.64x128x16.F32 R24, gdesc[UR40].tnspA, R24, gsb0 ;  /* 0x21e00000281879f0 */ /* 0x000fe60008000818 */
[----:B------:R1:W-:Y:S04]  /*144f0*/  STL [R1+0x4], R192 ;  /* 0x000004c001007387 */ /* 0x0003e80000100800 */
[----:B-1----:R-:W4:Y:S01]  /*14500*/  LDL.LU R192, [R1+0x420] ;  /* 0x0004200001c07983 */ /* 0x002f220000300800 */
[----:B------:R-:W-:-:S04]  /*14510*/  IADD3 R249, P2, R249, UR44, RZ ;  /* 0x0000002cf9f97c10 */ /* 0x000fc8000ff5e0ff */
[----:B------:R-:W-:Y:S02]  /*14520*/  IADD3.X R248, R248, UR6, RZ, P2, !PT ;  /* 0x00000006f8f87c10 */ /* 0x000fe400097fe4ff */
[----:B------:R-:W-:Y:S02]  /*14530*/  IADD3 R251, P5, R251, UR44, RZ ;  /* 0x0000002cfbfb7c10 */ /* 0x000fe4000ffbe0ff */
[----:B------:R-:W-:Y:S02]  /*14540*/  IADD3 R247, P1, R247, UR44, RZ ;  /* 0x0000002cf7f77c10 */ /* 0x000fe4000ff3e0ff */
[----:B------:R-:W-:Y:S02]  /*14550*/  IADD3.X R250, R250, UR6, RZ, P5, !PT ;  /* 0x00000006fafa7c10 */ /* 0x000fe4000affe4ff */
[----:B------:R-:W-:Y:S02]  /*14560*/  IADD3 R245, P4, R245, UR44, RZ ;  /* 0x0000002cf5f57c10 */ /* 0x000fe4000ff9e0ff */
[----:B------:R-:W-:-:S02]  /*14570*/  IADD3 R243, P3, R243, UR44, RZ ;  /* 0x0000002cf3f37c10 */ /* 0x000fc4000ff7e0ff */
[----:B------:R-:W-:Y:S02]  /*14580*/  IADD3 R239, P5, R239, UR44, RZ ;  /* 0x0000002cefef7c10 */ /* 0x000fe4000ffbe0ff */
[----:B------:R-:W-:Y:S02]  /*14590*/  IADD3.X R246, R246, UR6, RZ, P1, !PT ;  /* 0x00000006f6f67c10 */ /* 0x000fe40008ffe4ff */
[----:B------:R-:W-:Y:S02]  /*145a0*/  IADD3.X R244, R244, UR6, RZ, P4, !PT ;  /* 0x00000006f4f47c10 */ /* 0x000fe4000a7fe4ff */
[----:B------:R-:W-:Y:S02]  /*145b0*/  IADD3.X R242, R242, UR6, RZ, P3, !PT ;  /* 0x00000006f2f27c10 */ /* 0x000fe40009ffe4ff */
[----:B------:R-:W-:Y:S02]  /*145c0*/  IADD3.X R238, R238, UR6, RZ, P5, !PT ;  /* 0x00000006eeee7c10 */ /* 0x000fe4000affe4ff */
[----:B------:R-:W-:-:S02]  /*145d0*/  IADD3 R235, P1, R235, UR44, RZ ;  /* 0x0000002cebeb7c10 */ /* 0x000fc4000ff3e0ff */
[----:B------:R-:W-:Y:S02]  /*145e0*/  IADD3 R233, P4, R233, UR44, RZ ;  /* 0x0000002ce9e97c10 */ /* 0x000fe4000ff9e0ff */
[----:B------:R-:W-:Y:S02]  /*145f0*/  IADD3 R231, P3, R231, UR44, RZ ;  /* 0x0000002ce7e77c10 */ /* 0x000fe4000ff7e0ff */
[----:B------:R-:W-:Y:S02]  /*14600*/  IADD3 R227, P5, R227, UR44, RZ ;  /* 0x0000002ce3e37c10 */ /* 0x000fe4000ffbe0ff */
[----:B------:R-:W-:Y:S02]  /*14610*/  IADD3.X R234, R234, UR6, RZ, P1, !PT ;  /* 0x00000006eaea7c10 */ /* 0x000fe40008ffe4ff */
[----:B------:R-:W-:Y:S02]  /*14620*/  IADD3.X R232, R232, UR6, RZ, P4, !PT ;  /* 0x00000006e8e87c10 */ /* 0x000fe4000a7fe4ff */
[----:B------:R-:W-:-:S02]  /*14630*/  IADD3.X R230, R230, UR6, RZ, P3, !PT ;  /* 0x00000006e6e67c10 */ /* 0x000fc40009ffe4ff */
[----:B------:R-:W-:Y:S02]  /*14640*/  IADD3.X R226, R226, UR6, RZ, P5, !PT ;  /* 0x00000006e2e27c10 */ /* 0x000fe4000affe4ff */
[----:B------:R-:W-:Y:S02]  /*14650*/  IADD3 R223, P1, R223, UR44, RZ ;  /* 0x0000002cdfdf7c10 */ /* 0x000fe4000ff3e0ff */
[----:B------:R-:W-:Y:S02]  /*14660*/  IADD3 R219, P3, R219, UR44, RZ ;  /* 0x0000002cdbdb7c10 */ /* 0x000fe4000ff7e0ff */
[----:B------:R-:W-:Y:S02]  /*14670*/  IADD3 R215, P5, R215, UR44, RZ ;  /* 0x0000002cd7d77c10 */ /* 0x000fe4000ffbe0ff */
        /* <DEDUP_REMOVED lines=14> */
[----:B------:R-:W-:Y:S01]  /*14760*/  IADD3.X R97, R97, UR6, RZ, P5, !PT ;  /* 0x0000000661617c10 */ /* 0x000fe2000affe4ff */
[----:B------:R-:W-:Y:S01]  /*14770*/  UIADD3 UR4, UR4, 0x1, URZ ;  /* 0x0000000104047890 */ /* 0x000fe2000fffe03f */
        /* <DEDUP_REMOVED lines=9> */
[----:B------:R-:W-:Y:S02]  /*14810*/  ISETP.NE.U32.AND P0, PT, R119, UR4, PT ;  /* 0x0000000477007c0c */ /* 0x000fe4000bf05070 */
[----:B------:R-:W-:-:S02]  /*14820*/  IADD3.X R18, R18, UR6, RZ, P1, !PT ;  /* 0x0000000612127c10 */ /* 0x000fc40008ffe4ff */
[----:B------:R-:W-:Y:S02]  /*14830*/  IADD3.X R14, R14, UR6, RZ, P3, !PT ;  /* 0x000000060e0e7c10 */ /* 0x000fe40009ffe4ff */
[----:B------:R-:W-:Y:S02]  /*14840*/  IADD3.X R10, R10, UR6, RZ, P5, !PT ;  /* 0x000000060a0a7c10 */ /* 0x000fe4000affe4ff */
[----:B------:R-:W-:Y:S02]  /*14850*/  IADD3 R102, P1, R102, UR44, RZ ;  /* 0x0000002c66667c10 */ /* 0x000fe4000ff3e0ff */
[----:B------:R-:W-:Y:S02]  /*14860*/  IADD3 R100, P3, R100, UR44, RZ ;  /* 0x0000002c64647c10 */ /* 0x000fe4000ff7e0ff */
[----:B------:R-:W-:Y:S02]  /*14870*/  IADD3 R96, P5, R96, UR44, RZ ;  /* 0x0000002c60607c10 */ /* 0x000fe4000ffbe0ff */
[----:B------:R-:W-:-:S02]  /*14880*/  IADD3.X R8, R8, UR6, RZ, P1, !PT ;  /* 0x0000000608087c10 */ /* 0x000fc40008ffe4ff */
[----:B------:R-:W-:Y:S02]  /*14890*/  IADD3.X R6, R6, UR6, RZ, P3, !PT ;  /* 0x0000000606067c10 */ /* 0x000fe40009ffe4ff */
[----:B------:R-:W-:Y:S02]  /*148a0*/  IADD3.X R4, R4, UR6, RZ, P5, !PT ;  /* 0x0000000604047c10 */ /* 0x000fe4000affe4ff */
[----:B------:R-:W-:Y:S02]  /*148b0*/  IADD3 R92, P1, R92, UR44, RZ ;  /* 0x0000002c5c5c7c10 */ /* 0x000fe4000ff3e0ff */
[----:B------:R-:W-:Y:S02]  /*148c0*/  IADD3 R88, P3, R88, UR44, RZ ;  /* 0x0000002c58587c10 */ /* 0x000fe4000ff7e0ff */
[----:B------:R-:W-:Y:S01]  /*148d0*/  IADD3.X R117, R117, UR6, RZ, P1, !PT ;  /* 0x0000000675757c10 */ /* 0x000fe20008ffe4ff */
[----:B------:R-:W-:Y:S02]  /*148e0*/  WARPGROUP.DEPBAR.LE gsb0, 0x0 ;  /* 0x00008000000079c5 */ /* 0x000fe40000010000 */
[----:B------:R-:W-:-:S02]  /*148f0*/  IADD3.X R15, R15, UR6, RZ, P3, !PT ;  /* 0x000000060f0f7c10 */ /* 0x000fc40009ffe4ff */
[----:B--2---:R-:W-:-:S04]  /*14900*/  IADD3 R237, P2, R237, UR44, RZ ;  /* 0x0000002ceded7c10 */ /* 0x004fc8000ff5e0ff */
[----:B---3--:R-:W-:Y:S02]  /*14910*/  IADD3.X R236, R236, UR6, RZ, P2, !PT ;  /* 0x00000006ecec7c10 */ /* 0x008fe400097fe4ff */
[----:B------:R-:W-:-:S04]  /*14920*/  IADD3 R225, P2, R225, UR44, RZ ;  /* 0x0000002ce1e17c10 */ /* 0x000fc8000ff5e0ff */
[----:B------:R-:W-:Y:S02]  /*14930*/  IADD3.X R224, R224, UR6, RZ, P2, !PT ;  /* 0x00000006e0e07c10 */ /* 0x000fe400097fe4ff */
[----:B------:R-:W-:-:S04]  /*14940*/  IADD3 R213, P2, R213, UR44, RZ ;  /* 0x0000002cd5d57c10 */ /* 0x000fc8000ff5e0ff */
[----:B------:R-:W-:Y:S02]  /*14950*/  IADD3.X R212, R212, UR6, RZ, P2, !PT ;  /* 0x00000006d4d47c10 */ /* 0x000fe400097fe4ff */
[----:B------:R-:W-:-:S04]  /*14960*/  IADD3 R201, P2, R201, UR44, RZ ;  /* 0x0000002cc9c97c10 */ /* 0x000fc8000ff5e0ff */
[----:B------:R-:W-:Y:S02]  /*14970*/  IADD3.X R200, R200, UR6, RZ, P2, !PT ;  /* 0x00000006c8c87c10 */ /* 0x000fe400097fe4ff */
[----:B------:R-:W-:Y:S02]  /*14980*/  IADD3 R115, P2, R115, UR44, RZ ;  /* 0x0000002c73737c10 */ /* 0x000fe4000ff5e0ff */
[----:B----4-:R-:W-:Y:S02]  /*14990*/  IADD3.X R252, R252, UR6, RZ, P6, !PT ;  /* 0x00000006fcfc7c10 */ /* 0x010fe4000b7fe4ff */
[----:B------:R-:W-:Y:S02]  /*149a0*/  IADD3 R241, P6, R241, UR44, RZ ;  /* 0x0000002cf1f17c10 */ /* 0x000fe4000ffde0ff */
[----:B------:R-:W-:Y:S02]  /*149b0*/  IADD3.X R95, R95, UR6, RZ, P2, !PT ;  /* 0x000000065f5f7c10 */ /* 0x000fe400097fe4ff */
[----:B------:R-:W-:-:S02]  /*149c0*/  IADD3 R109, P2, R109, UR44, RZ ;  /* 0x0000002c6d6d7c10 */ /* 0x000fc4000ff5e0ff */
[----:B------:R-:W-:Y:S02]  /*149d0*/  IADD3.X R240, R240, UR6, RZ, P6, !PT ;  /* 0x00000006f0f07c10 */ /* 0x000fe4000b7fe4ff */
[----:B------:R-:W-:Y:S02]  /*149e0*/  IADD3 R229, P6, R229, UR44, RZ ;  /* 0x0000002ce5e57c10 */ /* 0x000fe4000ffde0ff */
[----:B------:R-:W-:Y:S02]  /*149f0*/  IADD3.X R19, R19, UR6, RZ, P2, !PT ;  /* 0x0000000613137c10 */ /* 0x000fe400097fe4ff */
[----:B------:R-:W-:Y:S02]  /*14a00*/  IADD3 R103, P2, R103, UR44, RZ ;  /* 0x0000002c67677c10 */ /* 0x000fe4000ff5e0ff */
[----:B------:R-:W-:Y:S02]  /*14a10*/  IADD3.X R228, R228, UR6, RZ, P6, !PT ;  /* 0x00000006e4e47c10 */ /* 0x000fe4000b7fe4ff */
[----:B------:R-:W-:-:S02]  /*14a20*/  IADD3 R221, P4, R221, UR44, RZ ;  /* 0x0000002cdddd7c10 */ /* 0x000fc4000ff9e0ff */
[----:B------:R-:W-:Y:S02]  /*14a30*/  IADD3 R217, P6, R217, UR44, RZ ;  /* 0x0000002cd9d97c10 */ /* 0x000fe4000ffde0ff */
[----:B------:R-:W-:Y:S02]  /*14a40*/  IADD3.X R9, R9, UR6, RZ, P2, !PT ;  /* 0x0000000609097c10 */ /* 0x000fe400097fe4ff */
[----:B------:R-:W-:Y:S02]  /*14a50*/  IADD3 R94, P2, R94, UR44, RZ ;  /* 0x0000002c5e5e7c10 */ /* 0x000fe4000ff5e0ff */
[----:B------:R-:W-:Y:S02]  /*14a60*/  IADD3.X R220, R220, UR6, RZ, P4, !PT ;  /* 0x00000006dcdc7c10 */ /* 0x000fe4000a7fe4ff */
        /* <DEDUP_REMOVED lines=10> */
[----:B------:R-:W-:Y:S02]  /*14b10*/  IADD3.X R196, R196, UR6, RZ, P4, !PT ;  /* 0x00000006c4c47c10 */ /* 0x000fe4000a7fe4ff */
[----:B------:R-:W-:Y:S01]  /*14b20*/  IADD3.X R99, R99, UR6, RZ, P6, !PT ;  /* 0x0000000663637c10 */ /* 0x000fe2000b7fe4ff */
[----:B------:R0:W-:Y:S01]  /*14b30*/  STL [R1+0x424], R190 ;  /* 0x000424be01007387 */ /* 0x0001e20000100800 */
[----:B------:R-:W-:Y:S02]  /*14b40*/  IADD3 R113, P4, R113, UR44, RZ ;  /* 0x0000002c71717c10 */ /* 0x000fe4000ff9e0ff */
[----:B------:R-:W-:Y:S01]  /*14b50*/  IADD3 R111, P6, R111, UR44, RZ ;  /* 0x0000002c6f6f7c10 */ /* 0x000fe2000ffde0ff */
[----:B------:R0:W-:Y:S01]  /*14b60*/  STL [R1+0x420], R192 ;  /* 0x000420c001007387 */ /* 0x0001e20000100800 */
[----:B------:R-:W-:-:S02]  /*14b70*/  IADD3.X R91, R91, UR6, RZ, P4, !PT ;  /* 0x000000065b5b7c10 */ /* 0x000fc4000a7fe4ff */
[----:B------:R-:W-:Y:S02]  /*14b80*/  IADD3.X R23, R23, UR6, RZ, P6, !PT ;  /* 0x0000000617177c10 */ /* 0x000fe4000b7fe4ff */
[----:B------:R-:W-:Y:S02]  /*14b90*/  IADD3 R107, P4, R107, UR44, RZ ;  /* 0x0000002c6b6b7c10 */ /* 0x000fe4000ff9e0ff */
[----:B------:R-:W-:Y:S02]  /*14ba0*/  IADD3 R105, P6, R105, UR44, RZ ;  /* 0x0000002c69697c10 */ /* 0x000fe4000ffde0ff */
[----:B------:R-:W-:Y:S02]  /*14bb0*/  IADD3.X R16, R16, UR6, RZ, P4, !PT ;  /* 0x0000000610107c10 */ /* 0x000fe4000a7fe4ff */
[----:B------:R-:W-:Y:S02]  /*14bc0*/  IADD3.X R12, R12, UR6, RZ, P6, !PT ;  /* 0x000000060c0c7c10 */ /* 0x000fe4000b7fe4ff */
[----:B------:R-:W-:-:S02]  /*14bd0*/  IADD3 R101, P4, R101, UR44, RZ ;  /* 0x0000002c65657c10 */ /* 0x000fc4000ff9e0ff */
[----:B------:R-:W-:Y:S02]  /*14be0*/  IADD3 R98, P6, R98, UR44, RZ ;  /* 0x0000002c62627c10 */ /* 0x000fe4000ffde0ff */
[----:B------:R-:W-:Y:S02]  /*14bf0*/  IADD3.X R7, R7, UR6, RZ, P4, !PT ;  /* 0x0000000607077c10 */ /* 0x000fe4000a7fe4ff */
[----:B------:R-:W-:Y:S02]  /*14c00*/  IADD3.X R5, R5, UR6, RZ, P6, !PT ;  /* 0x0000000605057c10 */ /* 0x000fe4000b7fe4ff */
[----:B------:R-:W-:Y:S02]  /*14c10*/  IADD3 R90, P4, R90, UR44, RZ ;  /* 0x0000002c5a5a7c10 */ /* 0x000fe4000ff9e0ff */
[----:B------:R-:W-:Y:S02]  /*14c20*/  IADD3 R22, P6, R22, UR44, RZ ;  /* 0x0000002c16167c10 */ /* 0x000fe4000ffde0ff */
[----:B------:R-:W-:-:S02]  /*14c30*/  IADD3 R20, P5, R20, UR44, RZ ;  /* 0x0000002c14147c10 */ /* 0x000fc4000ffbe0ff */
[----:B------:R-:W-:Y:S02]  /*14c40*/  IADD3.X R17, R17, UR6, RZ, P4, !PT ;  /* 0x0000000611117c10 */ /* 0x000fe4000a7fe4ff */
[----:B------:R-:W-:Y:S02]  /*14c50*/  IADD3.X R13, R13, UR6, RZ, P6, !PT ;  /* 0x000000060d0d7c10 */ /* 0x000fe4000b7fe4ff */
[----:B------:R-:W-:Y:S01]  /*14c60*/  IADD3.X R11, R11, UR6, RZ, P5, !PT ;  /* 0x000000060b0b7c10 */ /* 0x000fe2000affe4ff */
[----:B0-----:R-:W-:Y:S06]  /*14c70*/  @P0 BRA `(.L_x_1) ;  /* 0xffffff5800f80947 */ /* 0x001fec000383ffff */
[----:B------:R-:W-:Y:S02]  /*14c80*/  F2FP.F16.F32.PACK_AB R87, R87, R83 ;  /* 0x000000535757723e */ /* 0x000fe400000000ff */
[----:B------:R-:W-:Y:S02]  /*14c90*/  F2FP.F16.F32.PACK_AB R86, R86, R82 ;  /* 0x000000525656723e */ /* 0x000fe400000000ff */
[----:B------:R-:W-:Y:S02]  /*14ca0*/  F2FP.F16.F32.PACK_AB R85, R85, R81 ;  /* 0x000000515555723e */ /* 0x000fe400000000ff */
[----:B------:R-:W-:Y:S02]  /*14cb0*/  F2FP.F16.F32.PACK_AB R84, R84, R80 ;  /* 0x000000505454723e */ /* 0x000fe400000000ff */
[----:B------:R-:W-:Y:S02]  /*14cc0*/  F2FP.F16.F32.PACK_AB R75, R79, R75 ;  /* 0x0000004b4f4b723e */ /* 0x000fe400000000ff */
[----:B------:R-:W-:-:S02]  /*14cd0*/  F2FP.F16.F32.PACK_AB R74, R78, R74 ;  /* 0x0000004a4e4a723e */ /* 0x000fc400000000ff */
        /* <DEDUP_REMOVED lines=25> */
[----:B------:R-:W-:-:S07]  /*14e70*/  F2FP.F16.F32.PACK_AB R4, R28, R24 ;  /* 0x000000181c04723e */ /* 0x000fce00000000ff */
.L_x_0:
[----:B------:R-:W2:Y:S01]  /*14e80*/  LDL.LU R11, [R1+0x554] ;  /* 0x00055400010b7983 */ /* 0x000ea20000300800 */
[----:B------:R-:W1:Y:S01]  /*14e90*/  S2R R8, SR_TID.X ;  /* 0x0000000000087919 */ /* 0x000e620000002100 */
[----:B------:R-:W-:Y:S01]  /*14ea0*/  USHF.L.U32 UR16, UR16, 0x7, URZ ;  /* 0x0000000710107899 */ /* 0x000fe2000800063f */
[----:B------:R-:W-:Y:S01]  /*14eb0*/  ULDC.64 UR4, c[0x0][0x228] ;  /* 0x00008a0000047ab9 */ /* 0x000fe20000000a00 */
[----:B0-----:R-:W3:Y:S02]  /*14ec0*/  LDL.LU R10, [R1+0x54c] ;  /* 0x00054c00010a7983 */ /* 0x001ee40000300800 */
[----:B------:R-:W-:Y:S01]  /*14ed0*/  ULOP3.LUT UR16, UR16, 0x80, URZ, 0xc0, !UPT ;  /* 0x0000008010107892 */ /* 0x000fe2000f8ec03f */
[C---:B-1----:R-:W-:Y:S01]  /*14ee0*/  IMAD.SHL.U32 R2, R8.reuse, 0x80, RZ ;  /* 0x0000008008027824 */ /* 0x042fe200078e00ff */
[----:B------:R-:W-:Y:S01]  /*14ef0*/  SHF.R.U32.HI R9, RZ, 0x6, R8 ;  /* 0x00000006ff097819 */ /* 0x000fe20000011608 */
[----:B-----5:R-:W-:-:S03]  /*14f00*/  IMAD.SHL.U32 R0, R8, 0x10, RZ ;  /* 0x0000001008007824 */ /* 0x020fc600078e00ff */
[----:B------:R-:W-:Y:S01]  /*14f10*/  LOP3.LUT R3, R2, 0x400, RZ, 0xc0, !PT ;  /* 0x0000040002037812 */ /* 0x000fe200078ec0ff */
[----:B------:R-:W-:Y:S01]  /*14f20*/  IMAD.SHL.U32 R2, R8, 0x8, RZ ;  /* 0x0000000808027824 */ /* 0x000fe200078e00ff */
[----:B------:R-:W-:Y:S02]  /*14f30*/  LOP3.LUT R0, R0, 0x70, RZ, 0xc0, !PT ;  /* 0x0000007000007812 */ /* 0x000fe400078ec0ff */
[----:B------:R-:W-:Y:S02]  /*14f40*/  SGXT.U32 R8, R9, 0x1 ;  /* 0x000000010908781a */ /* 0x000fe40000000000 */
[----:B------:R-:W-:Y:S02]  /*14f50*/  IADD3 R3, R3, UR7, R0 ;  /* 0x0000000703037c10 */ /* 0x000fe4000fffe000 */
[----:B------:R-:W-:-:S05]  /*14f60*/  LOP3.LUT R2, R2, 0x380, RZ, 0xc0, !PT ;  /* 0x0000038002027812 */ /* 0x000fca00078ec0ff */
[----:B------:R-:W-:Y:S01]  /*14f70*/  IMAD.IADD R36, R2, 0x1, R3 ;  /* 0x0000000102247824 */ /* 0x000fe200078e0203 */
[----:B------:R-:W-:Y:S08]  /*14f80*/  BAR.SYNC.DEFER_BLOCKING 0x0 ;  /* 0x0000000000007b1d */ /* 0x000ff00000010000 */
[----:B------:R-:W0:Y:S01]  /*14f90*/  LDC R3, c[0x0][0x248] ;  /* 0x00009200ff037b82 */ /* 0x000e220000000800 */
[----:B------:R0:W-:Y:S07]  /*14fa0*/  STSM.16.M88.4 [R36], R4 ;  /* 0x0000000424007844 */ /* 0x0001ee0000000200 */
[----:B------:R-:W-:Y:S01]  /*14fb0*/  BAR.SYNC.DEFER_BLOCKING 0x0 ;  /* 0x0000000000007b1d */ /* 0x000fe20000010000 */
[----:B--2---:R-:W-:-:S05]  /*14fc0*/  LOP3.LUT R0, R11, UR16, R8, 0xfe, !PT ;  /* 0x000000100b007c12 */ /* 0x004fca000f8efe08 */
[----:B------:R-:W1:Y:S01]  /*14fd0*/  S2R R11, SR_TID.X ;  /* 0x00000000000b7919 */ /* 0x000e620000002100 */
[C---:B------:R-:W-:Y:S01]  /*14fe0*/  LOP3.LUT R9, R0.reuse, 0x4, RZ, 0xfc, !PT ;  /* 0x0000000400097812 */ /* 0x040fe200078efcff */
[C---:B0-----:R-:W-:Y:S01]  /*14ff0*/  IMAD R5, R0.reuse, R3, RZ ;  /* 0x0000000300057224 */ /* 0x041fe200078e02ff */
[----:B------:R-:W-:Y:S02]  /*15000*/  LOP3.LUT R8, R0, 0x6, RZ, 0xfc, !PT ;  /* 0x0000000600087812 */ /* 0x000fe400078efcff */
[----:B---3--:R-:W-:Y:S01]  /*15010*/  ISETP.GE.AND P0, PT, R10, UR4, PT ;  /* 0x000000040a007c0c */ /* 0x008fe2000bf06270 */
[----:B------:R-:W-:Y:S01]  /*15020*/  ULDC UR4, c[0x0][0x244] ;  /* 0x0000910000047ab9 */ /* 0x000fe20000000800 */
[----:B------:R-:W-:Y:S01]  /*15030*/  LOP3.LUT R2, R0, 0x2, RZ, 0xfc, !PT ;  /* 0x0000000200027812 */ /* 0x000fe200078efcff */
[----:B------:R-:W-:Y:S01]  /*15040*/  IMAD R28, R10, UR4, RZ ;  /* 0x000000040a1c7c24 */ /* 0x000fe2000f8e02ff */
[----:B------:R-:W-:Y:S02]  /*15050*/  ISETP.LT.AND P5, PT, R9, UR5, !P0 ;  /* 0x0000000509007c0c */ /* 0x000fe4000c7a1270 */
[----:B------:R-:W-:-:S02]  /*15060*/  ISETP.LT.AND P4, PT, R8, UR5, !P0 ;  /* 0x0000000508007c0c */ /* 0x000fc4000c781270 */
[----:B------:R-:W-:Y:S02]  /*15070*/  ISETP.LT.AND P1, PT, R2, UR5, !P0 ;  /* 0x0000000502007c0c */ /* 0x000fe4000c721270 */
[C---:B------:R-:W-:Y:S02]  /*15080*/  LOP3.LUT R2, R0.reuse, 0x8, RZ, 0xfc, !PT ;  /* 0x0000000800027812 */ /* 0x040fe400078efcff */
[----:B------:R-:W-:Y:S02]  /*15090*/  LOP3.LUT R37, R0, 0xc, RZ, 0xfc, !PT ;  /* 0x0000000c00257812 */ /* 0x000fe400078efcff */
[----:B------:R-:W-:Y:S02]  /*150a0*/  ISETP.LT.AND P3, PT, R2, UR5, !P0 ;  /* 0x0000000502007c0c */ /* 0x000fe4000c761270 */
[----:B------:R-:W-:Y:S02]  /*150b0*/  LOP3.LUT R38, R0, 0x12, RZ, 0xfc, !PT ;  /* 0x0000001200267812 */ /* 0x000fe400078efcff */
[----:B-1----:R-:W-:-:S04]  /*150c0*/  LOP3.LUT R11, R11, 0x7f, RZ, 0xc0, !PT ;  /* 0x0000007f0b0b7812 */ /* 0x002fc800078ec0ff */
[----:B------:R-:W-:Y:S01]  /*150d0*/  LEA R29, R11, UR7, 0x4 ;  /* 0x000000070b1d7c11 */ /* 0x000fe2000f8e20ff */
[----:B------:R-:W-:Y:S02]  /*150e0*/  ULDC.64 UR6, c[0x0][0x220] ;  /* 0x0000880000067ab9 */ /* 0x000fe40000000a00 */
[C---:B------:R-:W-:Y:S02]  /*150f0*/  LEA R2, P2, R28.reuse, UR6, 0x1 ;  /* 0x000000061c027c11 */ /* 0x040fe4000f8408ff */
[----:B------:R-:W0:Y:S02]  /*15100*/  LDS.128 R44, [R29] ;  /* 0x000000001d2c7984 */ /* 0x000e240000000c00 */
[----:B------:R-:W-:Y:S01]  /*15110*/  LEA.HI.X.SX32 R28, R28, UR7, 0x1, P2 ;  /* 0x000000071c1c7c11 */ /* 0x000fe200090f0eff */
[----:B------:R-:W-:Y:S01]  /*15120*/  BAR.SYNC.DEFER_BLOCKING 0x0 ;  /* 0x0000000000007b1d */ /* 0x000fe20000010000 */
[----:B------:R-:W-:Y:S02]  /*15130*/  LEA R30, P6, R5, R2, 0x1 ;  /* 0x00000002051e7211 */ /* 0x000fe400078c08ff */
[----:B------:R-:W-:-:S02]  /*15140*/  ISETP.LT.AND P2, PT, R0, UR5, !P0 ;  /* 0x0000000500007c0c */ /* 0x000fc4000c741270 */
[----:B------:R-:W-:Y:S01]  /*15150*/  LEA.HI.X.SX32 R31, R5, R28, 0x1, P6 ;  /* 0x0000001c051f7211 */ /* 0x000fe200030f0eff */
[----:B------:R1:W-:Y:S02]  /*15160*/  STSM.16.M88.4 [R36], R32 ;  /* 0x0000002024007844 */ /* 0x0003e40000000200 */
[----:B------:R-:W-:Y:S01]  /*15170*/  BAR.SYNC.DEFER_BLOCKING 0x0 ;  /* 0x0000000000007b1d */ /* 0x000fe20000010000 */
[----:B-1----:R-:W-:Y:S01]  /*15180*/  IMAD R33, R3, 0x2, R5 ;  /* 0x0000000203217824 */ /* 0x002fe200078e0205 */
[----:B------:R-:W-:-:S03]  /*15190*/  LOP3.LUT R34, R0, 0xa, RZ, 0xfc, !PT ;  /* 0x0000000a00227812 */ /* 0x000fc600078efcff */
[----:B------:R-:W-:Y:S01]  /*151a0*/  IMAD R35, R3, 0x2, R33 ;  /* 0x0000000203237824 */ /* 0x000fe200078e0221 */
[----:B------:R-:W-:-:S03]  /*151b0*/  LEA R32, P6, R33, R2, 0x1 ;  /* 0x0000000221207211 */ /* 0x000fc600078c08ff */
[----:B------:R-:W-:Y:S01]  /*151c0*/  IMAD R39, R3, 0x2, R35 ;  /* 0x0000000203277824 */ /* 0x000fe200078e0223 */
[----:B------:R-:W-:Y:S01]  /*151d0*/  LEA.HI.X.SX32 R33, R33, R28, 0x1, P6 ;  /* 0x0000001c21217211 */ /* 0x000fe200030f0eff */
[----:B------:R-:W1:Y:S01]  /*151e0*/  LDS.128 R24, [R29] ;  /* 0x000000001d187984 */ /* 0x000e620000000c00 */
[----:B------:R-:W-:Y:S06]  /*151f0*/  BAR.SYNC.DEFER_BLOCKING 0x0 ;  /* 0x0000000000007b1d */ /* 0x000fec0000010000 */
[----:B------:R-:W-:Y:S02]  /*15200*/  STSM.16.M88.4 [R36], R40 ;  /* 0x0000002824007844 */ /* 0x000fe40000000200 */
[----:B------:R-:W-:Y:S06]  /*15210*/  BAR.SYNC.DEFER_BLOCKING 0x0 ;  /* 0x0000000000007b1d */ /* 0x000fec0000010000 */
[----:B------:R-:W2:Y:S02]  /*15220*/  LDS.128 R20, [R29] ;  /* 0x000000001d147984 */ /* 0x000ea40000000c00 */
[----:B------:R-:W-:Y:S06]  /*15230*/  BAR.SYNC.DEFER_BLOCKING 0x0 ;  /* 0x0000000000007b1d */ /* 0x000fec0000010000 */
[----:B------:R-:W-:Y:S02]  /*15240*/  STSM.16.M88.4 [R36], R48 ;  /* 0x0000003024007844 */ /* 0x000fe40000000200 */
[----:B------:R-:W-:Y:S06]  /*15250*/  BAR.SYNC.DEFER_BLOCKING 0x0 ;  /* 0x0000000000007b1d */ /* 0x000fec0000010000 */
[----:B------:R-:W3:Y:S02]  /*15260*/  LDS.128 R16, [R29] ;  /* 0x000000001d107984 */ /* 0x000ee40000000c00 */
[----:B------:R-:W-:Y:S06]  /*15270*/  BAR.SYNC.DEFER_BLOCKING 0x0 ;  /* 0x0000000000007b1d */ /* 0x000fec0000010000 */
[----:B------:R-:W-:Y:S02]  /*15280*/  STSM.16.M88.4 [R36], R56 ;  /* 0x0000003824007844 */ /* 0x000fe40000000200 */
[----:B------:R-:W-:Y:S06]  /*15290*/  BAR.SYNC.DEFER_BLOCKING 0x0 ;  /* 0x0000000000007b1d */ /* 0x000fec0000010000 */
[----:B------:R-:W4:Y:S02]  /*152a0*/  LDS.128 R12, [R29] ;  /* 0x000000001d0c7984 */ /* 0x000f240000000c00 */
        /* <DEDUP_REMOVED lines=9> */
[----:B------:R1:W-:Y:S02]  /*15340*/  STSM.16.M88.4 [R36], R84 ;  /* 0x0000005424007844 */ /* 0x0003e40000000200 */
[----:B------:R-:W-:Y:S06]  /*15350*/  BAR.SYNC.DEFER_BLOCKING 0x0 ;  /* 0x0000000000007b1d */ /* 0x000fec0000010000 */
[----:B0-----:R0:W-:Y:S01]  /*15360*/  @P2 STG.E.U16 desc[UR18][R30.64], R44 ;  /* 0x0000002c1e002986 */ /* 0x0011e2000c101512 */
[----:B------:R-:W-:-:S02]  /*15370*/  ISETP.LT.AND P2, PT, R34, UR5, !P0 ;  /* 0x0000000522007c0c */ /* 0x000fc4000c741270 */
[----:B------:R-:W-:Y:S01]  /*15380*/  LEA R34, P6, R35, R2, 0x1 ;  /* 0x0000000223227211 */ /* 0x000fe200078c08ff */
[----:B------:R2:W-:Y:S01]  /*15390*/  @P1 STG.E.U16 desc[UR18][R32.64], R45 ;  /* 0x0000002d20001986 */ /* 0x0005e2000c101512 */
[----:B------:R-:W-:Y:S02]  /*153a0*/  ISETP.LT.AND P1, PT, R37, UR5, !P0 ;  /* 0x0000000525007c0c */ /* 0x000fe4000c721270 */
[----:B------:R-:W-:Y:S02]  /*153b0*/  LEA.HI.X.SX32 R35, R35, R28, 0x1, P6 ;  /* 0x0000001c23237211 */ /* 0x000fe400030f0eff */
[----:B-1----:R-:W-:Y:S02]  /*153c0*/  LEA R36, P6, R39, R2, 0x1 ;  /* 0x0000000227247211 */ /* 0x002fe400078c08ff */
[----:B0-----:R-:W-:Y:S01]  /*153d0*/  LOP3.LUT R30, R0, 0xe, RZ, 0xfc, !PT ;  /* 0x0000000e001e7812 */ /* 0x001fe200078efcff */
[----:B------:R-:W-:Y:S01]  /*153e0*/  IMAD R31, R3, 0x2, R39 ;  /* 0x00000002031f7824 */ /* 0x000fe200078e0227 */
[----:B------:R-:W-:Y:S01]  /*153f0*/  LEA.HI.X.SX32 R37, R39, R28, 0x1, P6 ;  /* 0x0000001c27257211 */ /* 0x000fe200030f0eff */
[----:B------:R0:W-:Y:S01]  /*15400*/  @P5 STG.E.U16 desc[UR18][R34.64], R46 ;  /* 0x0000002e22005986 */ /* 0x0001e2000c101512 */
[----:B------:R-:W-:Y:S01]  /*15410*/  ISETP.LT.AND P5, PT, R30, UR5, !P0 ;  /* 0x000000051e007c0c */ /* 0x000fe2000c7a1270 */
[----:B------:R-:W-:Y:S01]  /*15420*/  IMAD R39, R3, 0x2, R31 ;  /* 0x0000000203277824 */ /* 0x000fe200078e021f */
[----:B------:R-:W-:Y:S01]  /*15430*/  LEA R30, P6, R31, R2, 0x1 ;  /* 0x000000021f1e7211 */ /* 0x000fe200078c08ff */
[----:B------:R1:W-:Y:S01]  /*15440*/  @P4 STG.E.U16 desc[UR18][R36.64], R47 ;  /* 0x0000002f24004986 */ /* 0x0003e2000c101512 */
[----:B--2---:R-:W-:-:S02]  /*15450*/  LOP3.LUT R32, R0, 0x10, RZ, 0xfc, !PT ;  /* 0x0000001000207812 */ /* 0x004fc400078efcff */
[----:B------:R-:W-:Y:S02]  /*15460*/  LEA.HI.X.SX32 R31, R31, R28, 0x1, P6 ;  /* 0x0000001c1f1f7211 */ /* 0x000fe400030f0eff */
[----:B------:R-:W-:Y:S02]  /*15470*/  ISETP.LT.AND P4, PT, R32, UR5, !P0 ;  /* 0x0000000520007c0c */ /* 0x000fe4000c781270 */
[C---:B------:R-:W-:Y:S02]  /*15480*/  LEA R32, P6, R39.reuse, R2, 0x1 ;  /* 0x0000000227207211 */ /* 0x040fe400078c08ff */
[----:B------:R-:W-:Y:S02]  /*15490*/  PRMT R44, R44, 0x7632, R44 ;  /* 0x000076322c2c7816 */ /* 0x000fe4000000002c */
[----:B------:R-:W-:Y:S01]  /*154a0*/  LEA.HI.X.SX32 R33, R39, R28, 0x1, P6 ;  /* 0x0000001c27217211 */ /* 0x000fe200030f0eff */
[----:B------:R-:W-:Y:S01]  /*154b0*/  IMAD R39, R3, 0x2, R39 ;  /* 0x0000000203277824 */ /* 0x000fe200078e0227 */
[----:B------:R-:W-:Y:S01]  /*154c0*/  PRMT R45, R45, 0x7632, R45 ;  /* 0x000076322d2d7816 */ /* 0x000fe2000000002d */
[----:B------:R2:W-:Y:S01]  /*154d0*/  @P3 STG.E.U16 desc[UR18][R30.64], R44 ;  /* 0x0000002c1e003986 */ /* 0x0005e2000c101512 */
[----:B0-----:R-:W-:Y:S01]  /*154e0*/  LOP3.LUT R35, R0, 0x14, RZ, 0xfc, !PT ;  /* 0x0000001400237812 */ /* 0x001fe200078efcff */
[----:B-1----:R-:W-:Y:S01]  /*154f0*/  IMAD R37, R3, 0x2, R39 ;  /* 0x0000000203257824 */ /* 0x002fe200078e0227 */
[----:B------:R-:W-:Y:S01]  /*15500*/  LEA R34, P6, R39, R2, 0x1 ;  /* 0x0000000227227211 */ /* 0x000fe200078c08ff */
[----:B------:R0:W-:Y:S01]  /*15510*/  @P2 STG.E.U16 desc[UR18][R32.64], R45 ;  /* 0x0000002d20002986 */ /* 0x0001e2000c101512 */
[----:B------:R-:W-:-:S02]  /*15520*/  ISETP.LT.AND P2, PT, R35, UR5, !P0 ;  /* 0x0000000523007c0c */ /* 0x000fc4000c741270 */
[----:B------:R-:W-:Y:S02]  /*15530*/  PRMT R46, R46, 0x7632, R46 ;  /* 0x000076322e2e7816 */ /* 0x000fe4000000002e */
[----:B------:R-:W-:Y:S01]  /*15540*/  LEA.HI.X.SX32 R35, R39, R28, 0x1, P6 ;  /* 0x0000001c27237211 */ /* 0x000fe200030f0eff */
[----:B------:R-:W-:Y:S01]  /*15550*/  IMAD R39, R3, 0x2, R37 ;  /* 0x0000000203277824 */ /* 0x000fe200078e0225 */
[----:B------:R-:W-:Y:S02]  /*15560*/  LOP3.LUT R36, R0, 0x16, RZ, 0xfc, !PT ;  /* 0x0000001600247812 */ /* 0x000fe400078efcff */
[----:B--2---:R-:W-:Y:S01]  /*15570*/  LEA R30, P6, R37, R2, 0x1 ;  /* 0x00000002251e7211 */ /* 0x004fe200078c08ff */
[----:B------:R-:W-:Y:S01]  /*15580*/  @P1 STG.E.U16 desc[UR18][R34.64], R46 ;  /* 0x0000002e22001986 */ /* 0x000fe2000c101512 */
[----:B------:R-:W-:Y:S02]  /*15590*/  PRMT R47, R47, 0x7632, R47 ;  /* 0x000076322f2f7816 */ /* 0x000fe4000000002f */
[----:B------:R-:W-:Y:S01]  /*155a0*/  LEA.HI.X.SX32 R31, R37, R28, 0x1, P6 ;  /* 0x0000001c251f7211 */ /* 0x000fe200030f0eff */
[----:B------:R-:W-:Y:S01]  /*155b0*/  IMAD R37, R3, 0x2, R39 ;  /* 0x0000000203257824 */ /* 0x000fe200078e0227 */
[----:B------:R-:W-:-:S02]  /*155c0*/  ISETP.LT.AND P1, PT, R36, UR5, !P0 ;  /* 0x0000000524007c0c */ /* 0x000fc4000c721270 */
[----:B------:R-:W-:Y:S01]  /*155d0*/  LOP3.LUT R36, R0, 0x18, RZ, 0xfc, !PT ;  /* 0x0000001800247812 */ /* 0x000fe200078efcff */
[----:B------:R1:W-:Y:S01]  /*155e0*/  @P5 STG.E.U16 desc[UR18][R30.64], R47 ;  /* 0x0000002f1e005986 */ /* 0x0003e2000c101512 */
[C---:B0-----:R-:W-:Y:S02]  /*155f0*/  LEA R32, P6, R39.reuse, R2, 0x1 ;  /* 0x0000000227207211 */ /* 0x041fe400078c08ff */
[----:B------:R-:W-:Y:S02]  /*15600*/  ISETP.LT.AND P3, PT, R38, UR5, !P0 ;  /* 0x0000000526007c0c */ /* 0x000fe4000c761270 */
[----:B------:R-:W-:Y:S01]  /*15610*/  LEA.HI.X.SX32 R33, R39, R28, 0x1, P6 ;  /* 0x0000001c27217211 */ /* 0x000fe200030f0eff */
[----:B------:R-:W-:Y:S01]  /*15620*/  IMAD R39, R3, 0x2, R37 ;  /* 0x0000000203277824 */ /* 0x000fe200078e0225 */
[----:B------:R-:W-:Y:S02]  /*15630*/  ISETP.LT.AND P5, PT, R36, UR5, !P0 ;  /* 0x0000000524007c0c */ /* 0x000fe4000c7a1270 */
[----:B------:R-:W-:Y:S01]  /*15640*/  LEA R36, P6, R37, R2, 0x1 ;  /* 0x0000000225247211 */ /* 0x000fe200078c08ff */
[----:B------:R-:W-:Y:S01]  /*15650*/  IMAD R41, R3, 0x2, R39 ;  /* 0x0000000203297824 */ /* 0x000fe200078e0227 */
[----:B------:R0:W-:Y:S01]  /*15660*/  @P4 STG.E.U16 desc[UR18][R32.64], R24 ;  /* 0x0000001820004986 */ /* 0x0001e2000c101512 */
[----:B-1----:R-:W-:-:S02]  /*15670*/  LOP3.LUT R31, R0, 0x1c, RZ, 0xfc, !PT ;  /* 0x0000001c001f7812 */ /* 0x002fc400078efcff */
[----:B------:R-:W-:Y:S02]  /*15680*/  LEA.HI.X.SX32 R37, R37, R28, 0x1, P6 ;  /* 0x0000001c25257211 */ /* 0x000fe400030f0eff */
[C---:B------:R-:W-:Y:S02]  /*15690*/  LEA R34, P6, R39.reuse, R2, 0x1 ;  /* 0x0000000227227211 */ /* 0x040fe400078c08ff */
[C---:B------:R-:W-:Y:S01]  /*156a0*/  LOP3.LUT R38, R0.reuse, 0x1a, RZ, 0xfc, !PT ;  /* 0x0000001a00267812 */ /* 0x040fe200078efcff */
[----:B------:R1:W-:Y:S01]  /*156b0*/  @P3 STG.E.U16 desc[UR18][R36.64], R25 ;  /* 0x0000001924003986 */ /* 0x0003e2000c101512 */
[----:B------:R-:W-:Y:S02]  /*156c0*/  LEA.HI.X.SX32 R35, R39, R28, 0x1, P6 ;  /* 0x0000001c27237211 */ /* 0x000fe400030f0eff */
[----:B------:R-:W-:Y:S02]  /*156d0*/  LEA R30, P6, R41, R2, 0x1 ;  /* 0x00000002291e7211 */ /* 0x000fe400078c08ff */
[----:B------:R-:W-:Y:S01]  /*156e0*/  ISETP.LT.AND P3, PT, R31, UR5, !P0 ;  /* 0x000000051f007c0c */ /* 0x000fe2000c761270 */
[----:B------:R2:W-:Y:S01]  /*156f0*/  @P2 STG.E.U16 desc[UR18][R34.64], R26 ;  /* 0x0000001a22002986 */ /* 0x0005e2000c101512 */
[----:B------:R-:W-:Y:S01]  /*15700*/  LEA.HI.X.SX32 R31, R41, R28, 0x1, P6 ;  /* 0x0000001c291f7211 */ /* 0x000fe200030f0eff */
[----:B------:R-:W-:Y:S01]  /*15710*/  IMAD R41, R3, 0x2, R41 ;  /* 0x0000000203297824 */ /* 0x000fe200078e0229 */
[----:B0-----:R-:W-:-:S02]  /*15720*/  LOP3.LUT R33, R0, 0x20, RZ, 0xfc, !PT ;  /* 0x0000002000217812 */ /* 0x001fc400078efcff */
[----:B------:R-:W-:Y:S01]  /*15730*/  ISETP.LT.AND P4, PT, R38, UR5, !P0 ;  /* 0x0000000526007c0c */ /* 0x000fe2000c781270 */
[----:B-1----:R-:W-:Y:S01]  /*15740*/  IMAD R37, R3, 0x2, R41 ;  /* 0x0000000203257824 */ /* 0x002fe200078e0229 */
[----:B------:R-:W-:Y:S01]  /*15750*/  LEA R32, P6, R41, R2, 0x1 ;  /* 0x0000000229207211 */ /* 0x000fe200078c08ff */
[----:B------:R0:W-:Y:S01]  /*15760*/  @P1 STG.E.U16 desc[UR18][R30.64], R27 ;  /* 0x0000001b1e001986 */ /* 0x0001e2000c101512 */
[----:B------:R-:W-:Y:S02]  /*15770*/  ISETP.LT.AND P1, PT, R33, UR5, !P0 ;  /* 0x0000000521007c0c */ /* 0x000fe4000c721270 */
[----:B------:R-:W-:Y:S01]  /*15780*/  LEA.HI.X.SX32 R33, R41, R28, 0x1, P6 ;  /* 0x0000001c29217211 */ /* 0x000fe200030f0eff */
[----:B--2---:R-:W-:Y:S01]  /*15790*/  IMAD R35, R3, 0x2, R37 ;  /* 0x0000000203237824 */ /* 0x004fe200078e0225 */
[C---:B------:R-:W-:Y:S02]  /*157a0*/  LOP3.LUT R34, R0.reuse, 0x22, RZ, 0xfc, !PT ;  /* 0x0000002200227812 */ /* 0x040fe400078efcff */
[----:B------:R-:W-:-:S02]  /*157b0*/  LOP3.LUT R38, R0, 0x1e, RZ, 0xfc, !PT ;  /* 0x0000001e00267812 */ /* 0x000fc400078efcff */
[----:B------:R-:W-:Y:S02]  /*157c0*/  PRMT R36, R25, 0x7632, R36 ;  /* 0x0000763219247816 */ /* 0x000fe40000000024 */
[----:B------:R-:W-:Y:S02]  /*157d0*/  ISETP.LT.AND P2, PT, R38, UR5, !P0 ;  /* 0x0000000526007c0c */ /* 0x000fe4000c741270 */
[----:B0-----:R-:W-:Y:S02]  /*157e0*/  PRMT R31, R24, 0x7632, R31 ;  /* 0x00007632181f7816 */ /* 0x001fe4000000001f */
[----:B------:R-:W-:-:S03]  /*157f0*/  LEA R24, P6, R37, R2, 0x1 ;  /* 0x0000000225187211 */ /* 0x000fc600078c08ff */
[----:B------:R0:W-:Y:S01]  /*15800*/  @P5 STG.E.U16 desc[UR18][R32.64], R31 ;  /* 0x0000001f20005986 */ /* 0x0001e2000c101512 */
[----:B------:R-:W-:Y:S01]  /*15810*/  LEA.HI.X.SX32 R25, R37, R28, 0x1, P6 ;  /* 0x0000001c25197211 */ /* 0x000fe200030f0eff */
[----:B------:R-:W-:Y:S01]  /*15820*/  IMAD R37, R3, 0x2, R35 ;  /* 0x0000000203257824 */ /* 0x000fe200078e0223 */
[----:B------:R-:W-:Y:S02]  /*15830*/  ISETP.LT.AND P5, PT, R34, UR5, !P0 ;  /* 0x0000000522007c0c */ /* 0x000fe4000c7a1270 */
[----:B------:R-:W-:Y:S01]  /*15840*/  LEA R30, P6, R35, R2, 0x1 ;  /* 0x00000002231e7211 */ /* 0x000fe200078c08ff */
[----:B------:R1:W-:Y:S01]  /*15850*/  @P4 STG.E.U16 desc[UR18][R24.64], R36 ;  /* 0x0000002418004986 */ /* 0x0003e2000c101512 */
[----:B------:R-:W-:-:S04]  /*15860*/  LOP3.LUT R34, R0, 0x24, RZ, 0xfc, !PT ;  /* 0x0000002400227812 */ /* 0x000fc800078efcff */
[----:B------:R-:W-:Y:S01]  /*15870*/  ISETP.LT.AND P4, PT, R34, UR5, !P0 ;  /* 0x0000000522007c0c */ /* 0x000fe2000c781270 */
[----:B0-----:R-:W-:Y:S01]  /*15880*/  IMAD R33, R3, 0x2, R37 ;  /* 0x0000000203217824 */ /* 0x001fe200078e0225 */
[----:B------:R-:W-:Y:S02]  /*15890*/  LEA.HI.X.SX32 R31, R35, R28, 0x1, P6 ;  /* 0x0000001c231f7211 */ /* 0x000fe400030f0eff */
[----:B------:R-:W-:Y:S02]  /*158a0*/  LEA R34, P6, R37, R2, 0x1 ;  /* 0x0000000225227211 */ /* 0x000fe400078c08ff */
[----:B------:R-:W-:Y:S01]  /*158b0*/  PRMT R32, R27, 0x7632, R32 ;  /* 0x000076321b207816 */ /* 0x000fe20000000020 */
[----:B------:R-:W-:Y:S01]  /*158c0*/  IMAD R27, R3, 0x2, R33 ;  /* 0x00000002031b7824 */ /* 0x000fe200078e0221 */
[----:B-1----:R-:W-:Y:S02]  /*158d0*/  PRMT R25, R26, 0x7632, R25 ;  /* 0x000076321a197816 */ /* 0x002fe40000000019 */
[----:B------:R-:W-:-:S02]  /*158e0*/  LOP3.LUT R26, R0, 0x26, RZ, 0xfc, !PT ;  /* 0x00000026001a7812 */ /* 0x000fc400078efcff */
[----:B------:R-:W-:Y:S01]  /*158f0*/  LEA.HI.X.SX32 R35, R37, R28, 0x1, P6 ;  /* 0x0000001c25237211 */ /* 0x000fe200030f0eff */
[----:B------:R0:W-:Y:S01]  /*15900*/  @P3 STG.E.U16 desc[UR18][R30.64], R25 ;  /* 0x000000191e003986 */ /* 0x0001e2000c101512 */
[----:B------:R-:W-:Y:S02]  /*15910*/  ISETP.LT.AND P3, PT, R26, UR5, !P0 ;  /* 0x000000051a007c0c */ /* 0x000fe4000c761270 */
[----:B------:R-:W-:Y:S01]  /*15920*/  LEA R24, P6, R33, R2, 0x1 ;  /* 0x0000000221187211 */ /* 0x000fe200078c08ff */
[----:B------:R1:W-:Y:S01]  /*15930*/  @P2 STG.E.U16 desc[UR18][R34.64], R32 ;  /* 0x0000002022002986 */ /* 0x0003e2000c101512 */
[----:B------:R-:W-:-:S04]  /*15940*/  LOP3.LUT R26, R0, 0x28, RZ, 0xfc, !PT ;  /* 0x00000028001a7812 */ /* 0x000fc800078efcff */
[----:B------:R-:W-:Y:S02]  /*15950*/  ISETP.LT.AND P2, PT, R26, UR5, !P0 ;  /* 0x000000051a007c0c */ /* 0x000fe4000c741270 */
[----:B0-----:R-:W-:Y:S01]  /*15960*/  LEA.HI.X.SX32 R25, R33, R28, 0x1, P6 ;  /* 0x0000001c21197211 */ /* 0x001fe200030f0eff */
[----:B------:R-:W-:Y:S01]  /*15970*/  IMAD R31, R3, 0x2, R27 ;  /* 0x00000002031f7824 */ /* 0x000fe200078e021b */
[----:B------:R-:W-:Y:S02]  /*15980*/  LOP3.LUT R30, R0, 0x2a, RZ, 0xfc, !PT ;  /* 0x0000002a001e7812 */ /* 0x000fe400078efcff */
[----:B------:R-:W-:Y:S01]  /*15990*/  LEA R26, P6, R27, R2, 0x1 ;  /* 0x000000021b1a7211 */ /* 0x000fe200078c08ff */
[----:B------:R0:W-:Y:S01]  /*159a0*/  @P1 STG.E.U16 desc[UR18][R24.64], R20 ;  /* 0x0000001418001986 */ /* 0x0001e2000c101512 */
[----:B------:R-:W-:Y:S01]  /*159b0*/  ISETP.LT.AND P1, PT, R30, UR5, !P0 ;  /* 0x000000051e007c0c */ /* 0x000fe2000c721270 */
[----:B------:R-:W-:Y:S01]  /*159c0*/  IMAD R37, R3, 0x2, R31 ;  /* 0x0000000203257824 */ /* 0x000fe200078e021f */
[----:B------:R-:W-:-:S02]  /*159d0*/  LEA.HI.X.SX32 R27, R27, R28, 0x1, P6 ;  /* 0x0000001c1b1b7211 */ /* 0x000fc400030f0eff */
[C---:B------:R-:W-:Y:S02]  /*159e0*/  LEA R30, P6, R31.reuse, R2, 0x1 ;  /* 0x000000021f1e7211 */ /* 0x040fe400078c08ff */
[C---:B------:R-:W-:Y:S01]  /*159f0*/  LOP3.LUT R33, R0.reuse, 0x2c, RZ, 0xfc, !PT ;  /* 0x0000002c00217812 */ /* 0x040fe200078efcff */
[----:B------:R2:W-:Y:S01]  /*15a00*/  @P5 STG.E.U16 desc[UR18][R26.64], R21 ;  /* 0x000000151a005986 */ /* 0x0005e2000c101512 */
[----:B------:R-:W-:Y:S02]  /*15a10*/  LEA.HI.X.SX32 R31, R31, R28, 0x1, P6 ;  /* 0x0000001c1f1f7211 */ /* 0x000fe400030f0eff */
[----:B-1----:R-:W-:Y:S01]  /*15a20*/  LEA R32, P6, R37, R2, 0x1 ;  /* 0x0000000225207211 */ /* 0x002fe200078c08ff */
[----:B0-----:R-:W-:Y:S01]  /*15a30*/  IMAD R25, R3, 0x2, R37 ;  /* 0x0000000203197824 */ /* 0x001fe200078e0225 */
[----:B------:R-:W-:Y:S01]  /*15a40*/  LOP3.LUT R24, R0, 0x2e, RZ, 0xfc, !PT ;  /* 0x0000002e00187812 */ /* 0x000fe200078efcff */
[----:B------:R0:W-:Y:S01]  /*15a50*/  @P4 STG.E.U16 desc[UR18][R30.64], R22 ;  /* 0x000000161e004986 */ /* 0x0001e2000c101512 */
[----:B------:R-:W-:Y:S01]  /*15a60*/  ISETP.LT.AND P5, PT, R33, UR5, !P0 ;  /* 0x0000000521007c0c */ /* 0x000fe2000c7a1270 */
[----:B------:R-:W-:Y:S01]  /*15a70*/  IMAD R35, R3, 0x2, R25 ;  /* 0x0000000203237824 */ /* 0x000fe200078e0219 */
[----:B------:R-:W-:-:S02]  /*15a80*/  LEA.HI.X.SX32 R33, R37, R28, 0x1, P6 ;  /* 0x0000001c25217211 */ /* 0x000fc400030f0eff */
[----:B------:R-:W-:Y:S02]  /*15a90*/  ISETP.LT.AND P4, PT, R24, UR5, !P0 ;  /* 0x0000000518007c0c */ /* 0x000fe4000c781270 */
[C---:B------:R-:W-:Y:S01]  /*15aa0*/  LEA R24, P6, R25.reuse, R2, 0x1 ;  /* 0x0000000219187211 */ /* 0x040fe200078c08ff */
[----:B------:R1:W-:Y:S01]  /*15ab0*/  @P3 STG.E.U16 desc[UR18][R32.64], R23 ;  /* 0x0000001720003986 */ /* 0x0003e2000c101512 */
[----:B--2---:R-:W-:Y:S02]  /*15ac0*/  LOP3.LUT R26, R0, 0x30, RZ, 0xfc, !PT ;  /* 0x00000030001a7812 */ /* 0x004fe400078efcff */
[----:B------:R-:W-:Y:S02]  /*15ad0*/  LEA.HI.X.SX32 R25, R25, R28, 0x1, P6 ;  /* 0x0000001c19197211 */ /* 0x000fe400030f0eff */
[----:B------:R-:W-:Y:S02]  /*15ae0*/  PRMT R27, R20, 0x7632, R27 ;  /* 0x00007632141b7816 */ /* 0x000fe4000000001b */
[----:B------:R-:W-:-:S02]  /*15af0*/  ISETP.LT.AND P3, PT, R26, UR5, !P0 ;  /* 0x000000051a007c0c */ /* 0x000fc4000c761270 */
[----:B------:R-:W-:Y:S01]  /*15b00*/  LEA R26, P6, R35, R2, 0x1 ;  /* 0x00000002231a7211 */ /* 0x000fe200078c08ff */
[----:B------:R2:W-:Y:S01]  /*15b10*/  @P2 STG.E.U16 desc[UR18][R24.64], R27 ;  /* 0x0000001b18002986 */ /* 0x0005e2000c101512 */
[----:B------:R-:W-:Y:S02]  /*15b20*/  LOP3.LUT R20, R0, 0x32, RZ, 0xfc, !PT ;  /* 0x0000003200147812 */ /* 0x000fe400078efcff */
[----:B0-----:R-:W-:Y:S02]  /*15b30*/  PRMT R30, R21, 0x7632, R30 ;  /* 0x00007632151e7816 */ /* 0x001fe4000000001e */
[----:B------:R-:W-:Y:S02]  /*15b40*/  ISETP.LT.AND P2, PT, R20, UR5, !P0 ;  /* 0x0000000514007c0c */ /* 0x000fe4000c741270 */
[----:B------:R-:W-:Y:S02]  /*15b50*/  LOP3.LUT R21, R0, 0x34, RZ, 0xfc, !PT ;  /* 0x0000003400157812 */ /* 0x000fe400078efcff */
[----:B-1----:R-:W-:-:S02]  /*15b60*/  PRMT R32, R22, 0x7632, R32 ;  /* 0x0000763216207816 */ /* 0x002fc40000000020 */
[----:B------:R-:W-:Y:S02]  /*15b70*/  PRMT R33, R23, 0x7632, R33 ;  /* 0x0000763217217816 */ /* 0x000fe40000000021 */
[----:B--2---:R-:W-:Y:S01]  /*15b80*/  LEA.HI.X.SX32 R27, R35, R28, 0x1, P6 ;  /* 0x0000001c231b7211 */ /* 0x004fe200030f0eff */
[----:B------:R-:W-:Y:S01]  /*15b90*/  IMAD R35, R3, 0x2, R35 ;  /* 0x0000000203237824 */ /* 0x000fe200078e0223 */
[----:B------:R-:W-:-:S03]  /*15ba0*/  LOP3.LUT R24, R0, 0x36, RZ, 0xfc, !PT ;  /* 0x0000003600187812 */ /* 0x000fc600078efcff */
[----:B------:R-:W-:Y:S01]  /*15bb0*/  IMAD R31, R3, 0x2, R35 ;  /* 0x00000002031f7824 */ /* 0x000fe200078e0223 */
[----:B------:R-:W-:Y:S01]  /*15bc0*/  LEA R20, P6, R35, R2, 0x1 ;  /* 0x0000000223147211 */ /* 0x000fe200078c08ff */
[----:B------:R0:W-:Y:S01]  /*15bd0*/  @P1 STG.E.U16 desc[UR18][R26.64], R30 ;  /* 0x0000001e1a001986 */ /* 0x0001e2000c101512 */
[----:B------:R-:W-:Y:S01]  /*15be0*/  ISETP.LT.AND P1, PT, R21, UR5, !P0 ;  /* 0x0000000515007c0c */ /* 0x000fe2000c721270 */
[----:B------:R-:W-:Y:S01]  /*15bf0*/  IMAD R25, R3, 0x2, R31 ;  /* 0x0000000203197824 */ /* 0x000fe200078e021f */
[----:B------:R-:W-:Y:S02]  /*15c00*/  LEA.HI.X.SX32 R21, R35, R28, 0x1, P6 ;  /* 0x0000001c23157211 */ /* 0x000fe400030f0eff */
[----:B------:R-:W-:-:S03]  /*15c10*/  LEA R22, P6, R31, R2, 0x1 ;  /* 0x000000021f167211 */ /* 0x000fc600078c08ff */
[----:B------:R-:W-:Y:S01]  /*15c20*/  @P5 STG.E.U16 desc[UR18][R20.64], R32 ;  /* 0x0000002014005986 */ /* 0x000fe2000c101512 */
[----:B------:R-:W-:Y:S02]  /*15c30*/  LEA.HI.X.SX32 R23, R31, R28, 0x1, P6 ;  /* 0x0000001c1f177211 */ /* 0x000fe400030f0eff */
[----:B------:R-:W-:Y:S01]  /*15c40*/  ISETP.LT.AND P5, PT, R24, UR5, !P0 ;  /* 0x0000000518007c0c */ /* 0x000fe2000c7a1270 */
[----:B0-----:R-:W-:Y:S01]  /*15c50*/  IMAD R27, R3, 0x2, R25 ;  /* 0x00000002031b7824 */ /* 0x001fe200078e0219 */
[----:B------:R-:W-:Y:S01]  /*15c60*/  LOP3.LUT R26, R0, 0x38, RZ, 0xfc, !PT ;  /* 0x00000038001a7812 */ /* 0x000fe200078efcff */
[----:B------:R0:W-:Y:S01]  /*15c70*/  @P4 STG.E.U16 desc[UR18][R22.64], R33 ;  /* 0x0000002116004986 */ /* 0x0001e2000c101512 */
[----:B------:R-:W-:Y:S01]  /*15c80*/  LEA R24, P6, R25, R2, 0x1 ;  /* 0x0000000219187211 */ /* 0x000fe200078c08ff */
[----:B------:R-:W-:Y:S01]  /*15c90*/  IMAD R31, R3, 0x2, R27 ;  /* 0x00000002031f7824 */ /* 0x000fe200078e021b */
[----:B------:R-:W-:Y:S02]  /*15ca0*/  ISETP.LT.AND P4, PT, R26, UR5, !P0 ;  /* 0x000000051a007c0c */ /* 0x000fe4000c781270 */
[----:B------:R-:W-:-:S02]  /*15cb0*/  LEA.HI.X.SX32 R25, R25, R28, 0x1, P6 ;  /* 0x0000001c19197211 */ /* 0x000fc400030f0eff */
[C---:B------:R-:W-:Y:S02]  /*15cc0*/  LEA R26, P6, R27.reuse, R2, 0x1 ;  /* 0x000000021b1a7211 */ /* 0x040fe400078c08ff */
[C---:B------:R-:W-:Y:S01]  /*15cd0*/  LOP3.LUT R30, R0.reuse, 0x3a, RZ, 0xfc, !PT ;  /* 0x0000003a001e7812 */ /* 0x040fe200078efcff */
[----:B---3--:R1:W-:Y:S01]  /*15ce0*/  @P3 STG.E.U16 desc[UR18][R24.64], R16 ;  /* 0x0000001018003986 */ /* 0x0083e2000c101512 */
[----:B------:R-:W-:Y:S01]  /*15cf0*/  LEA.HI.X.SX32 R27, R27, R28, 0x1, P6 ;  /* 0x0000001c1b1b7211 */ /* 0x000fe200030f0eff */
[----:B0-----:R-:W-:Y:S01]  /*15d00*/  IMAD R33, R3, 0x2, R31 ;  /* 0x0000000203217824 */ /* 0x001fe200078e021f */
[C---:B------:R-:W-:Y:S02]  /*15d10*/  LEA R20, P6, R31.reuse, R2, 0x1 ;  /* 0x000000021f147211 */ /* 0x040fe400078c08ff */
[----:B------:R-:W-:Y:S01]  /*15d20*/  LOP3.LUT R23, R0, 0x3c, RZ, 0xfc, !PT ;  /* 0x0000003c00177812 */ /* 0x000fe200078efcff */
[----:B------:R0:W-:Y:S01]  /*15d30*/  @P2 STG.E.U16 desc[UR18][R26.64], R17 ;  /* 0x000000111a002986 */ /* 0x0001e2000c101512 */
[----:B------:R-:W-:-:S02]  /*15d40*/  LEA.HI.X.SX32 R21, R31, R28, 0x1, P6 ;  /* 0x0000001c1f157211 */ /* 0x000fc400030f0eff */
[----:B------:R-:W-:Y:S02]  /*15d50*/  LEA R22, P6, R33, R2, 0x1 ;  /* 0x0000000221167211 */ /* 0x000fe400078c08ff */
[----:B------:R-:W-:Y:S01]  /*15d60*/  ISETP.LT.AND P2, PT, R23, UR5, !P0 ;  /* 0x0000000517007c0c */ /* 0x000fe2000c741270 */
[----:B------:R2:W-:Y:S01]  /*15d70*/  @P1 STG.E.U16 desc[UR18][R20.64], R18 ;  /* 0x0000001214001986 */ /* 0x0005e2000c101512 */
[----:B------:R-:W-:Y:S01]  /*15d80*/  LEA.HI.X.SX32 R23, R33, R28, 0x1, P6 ;  /* 0x0000001c21177211 */ /* 0x000fe200030f0eff */
[C---:B------:R-:W-:Y:S01]  /*15d90*/  IMAD R33, R3.reuse, 0x2, R33 ;  /* 0x0000000203217824 */ /* 0x040fe200078e0221 */
[----:B-1----:R-:W-:Y:S02]  /*15da0*/  LOP3.LUT R25, R0, 0x40, RZ, 0xfc, !PT ;  /* 0x0000004000197812 */ /* 0x002fe400078efcff */
[----:B------:R-:W-:Y:S01]  /*15db0*/  ISETP.LT.AND P3, PT, R30, UR5, !P0 ;  /* 0x000000051e007c0c */ /* 0x000fe2000c761270 */
[----:B0-----:R-:W-:Y:S01]  /*15dc0*/  IMAD R27, R3, 0x2, R33 ;  /* 0x00000002031b7824 */ /* 0x001fe200078e0221 */
[----:B------:R-:W-:Y:S01]  /*15dd0*/  LEA R24, P6, R33, R2, 0x1 ;  /* 0x0000000221187211 */ /* 0x000fe200078c08ff */
[----:B------:R0:W-:Y:S01]  /*15de0*/  @P5 STG.E.U16 desc[UR18][R22.64], R19 ;  /* 0x0000001316005986 */ /* 0x0001e2000c101512 */
[----:B------:R-:W-:-:S02]  /*15df0*/  LOP3.LUT R30, R0, 0x3e, RZ, 0xfc, !PT ;  /* 0x0000003e001e7812 */ /* 0x000fc400078efcff */
[----:B------:R-:W-:Y:S01]  /*15e00*/  ISETP.LT.AND P5, PT, R25, UR5, !P0 ;  /* 0x0000000519007c0c */ /* 0x000fe2000c7a1270 */
[----:B--2---:R-:W-:Y:S01]  /*15e10*/  IMAD R21, R3, 0x2, R27 ;  /* 0x0000000203157824 */ /* 0x004fe200078e021b */
[----:B------:R-:W-:Y:S02]  /*15e20*/  PRMT R26, R16, 0x7632, R26 ;  /* 0x00007632101a7816 */ /* 0x000fe4000000001a */
[----:B------:R-:W-:Y:S02]  /*15e30*/  LEA.HI.X.SX32 R25, R33, R28, 0x1, P6 ;  /* 0x0000001c21197211 */ /* 0x000fe400030f0eff */
[----:B------:R-:W-:Y:S02]  /*15e40*/  LEA R16, P6, R27, R2, 0x1 ;  /* 0x000000021b107211 */ /* 0x000fe400078c08ff */
[----:B------:R-:W-:Y:S01]  /*15e50*/  LOP3.LUT R20, R0, 0x42, RZ, 0xfc, !PT ;  /* 0x0000004200147812 */ /* 0x000fe200078efcff */
[----:B------:R1:W-:Y:S01]  /*15e60*/  @P4 STG.E.U16 desc[UR18][R24.64], R26 ;  /* 0x0000001a18004986 */ /* 0x0003e2000c101512 */
[----:B------:R-:W-:Y:S01]  /*15e70*/  ISETP.LT.AND P1, PT, R30, UR5, !P0 ;  /* 0x000000051e007c0c */ /* 0x000fe2000c721270 */
[----:B0-----:R-:W-:Y:S01]  /*15e80*/  IMAD R23, R3, 0x2, R21 ;  /* 0x0000000203177824 */ /* 0x001fe200078e0215 */
[----:B------:R-:W-:-:S02]  /*15e90*/  PRMT R30, R17, 0x7632, R30 ;  /* 0x00007632111e7816 */ /* 0x000fc4000000001e */
[----:B------:R-:W-:Y:S02]  /*15ea0*/  LEA.HI.X.SX32 R17, R27, R28, 0x1, P6 ;  /* 0x0000001c1b117211 */ /* 0x000fe400030f0eff */
[----:B------:R-:W-:Y:S02]  /*15eb0*/  ISETP.LT.AND P4, PT, R20, UR5, !P0 ;  /* 0x0000000514007c0c */ /* 0x000fe4000c781270 */
[----:B------:R-:W-:Y:S01]  /*15ec0*/  LEA R20, P6, R21, R2, 0x1 ;  /* 0x0000000215147211 */ /* 0x000fe200078c08ff */
[----:B------:R0:W-:Y:S01]  /*15ed0*/  @P3 STG.E.U16 desc[UR18][R16.64], R30 ;  /* 0x0000001e10003986 */ /* 0x0001e2000c101512 */
[----:B------:R-:W-:Y:S01]  /*15ee0*/  LOP3.LUT R22, R0, 0x44, RZ, 0xfc, !PT ;  /* 0x0000004400167812 */ /* 0x000fe200078efcff */
[----:B-1----:R-:W-:Y:S01]  /*15ef0*/  IMAD R25, R3, 0x2, R23 ;  /* 0x0000000203197824 */ /* 0x002fe200078e0217 */
[----:B------:R-:W-:Y:S02]  /*15f00*/  LEA.HI.X.SX32 R21, R21, R28, 0x1, P6 ;  /* 0x0000001c15157211 */ /* 0x000fe400030f0eff */
[----:B------:R-:W-:-:S02]  /*15f10*/  ISETP.LT.AND P3, PT, R22, UR5, !P0 ;  /* 0x0000000516007c0c */ /* 0x000fc4000c761270 */
[----:B------:R-:W-:Y:S02]  /*15f20*/  LEA R22, P6, R23, R2, 0x1 ;  /* 0x0000000217167211 */ /* 0x000fe400078c08ff */
[----:B------:R-:W-:Y:S01]  /*15f30*/  PRMT R26, R19, 0x7632, R26 ;  /* 0x00007632131a7816 */ /* 0x000fe2000000001a */
[----:B------:R-:W-:Y:S01]  /*15f40*/  IMAD R19, R3, 0x2, R25 ;  /* 0x0000000203137824 */ /* 0x000fe200078e0219 */
[----:B------:R-:W-:Y:S02]  /*15f50*/  LEA.HI.X.SX32 R23, R23, R28, 0x1, P6 ;  /* 0x0000001c17177211 */ /* 0x000fe400030f0eff */
[----:B0-----:R-:W-:Y:S02]  /*15f60*/  PRMT R17, R18, 0x7632, R17 ;  /* 0x0000763212117816 */ /* 0x001fe40000000011 */
[----:B------:R-:W-:Y:S02]  /*15f70*/  LOP3.LUT R18, R0, 0x46, RZ, 0xfc, !PT ;  /* 0x0000004600127812 */ /* 0x000fe400078efcff */
[----:B------:R-:W-:Y:S01]  /*15f80*/  LEA R16, P6, R25, R2, 0x1 ;  /* 0x0000000219107211 */ /* 0x000fe200078c08ff */
[----:B------:R0:W-:Y:S01]  /*15f90*/  @P2 STG.E.U16 desc[UR18][R20.64], R17 ;  /* 0x0000001114002986 */ /* 0x0001e2000c101512 */
[----:B------:R-:W-:-:S02]  /*15fa0*/  ISETP.LT.AND P2, PT, R18, UR5, !P0 ;  /* 0x0000000512007c0c */ /* 0x000fc4000c741270 */
[C---:B------:R-:W-:Y:S01]  /*15fb0*/  LOP3.LUT R18, R0.reuse, 0x48, RZ, 0xfc, !PT ;  /* 0x0000004800127812 */ /* 0x040fe200078efcff */
[----:B------:R1:W-:Y:S01]  /*15fc0*/  @P1 STG.E.U16 desc[UR18][R22.64], R26 ;  /* 0x0000001a16001986 */ /* 0x0003e2000c101512 */
[----:B------:R-:W-:Y:S02]  /*15fd0*/  LOP3.LUT R24, R0, 0x4c, RZ, 0xfc, !PT ;  /* 0x0000004c00187812 */ /* 0x000fe400078efcff */
[----:B------:R-:W-:Y:S02]  /*15fe0*/  ISETP.LT.AND P1, PT, R18, UR5, !P0 ;  /* 0x0000000512007c0c */ /* 0x000fe4000c721270 */
[----:B0-----:R-:W-:Y:S01]  /*15ff0*/  LEA.HI.X.SX32 R17, R25, R28, 0x1, P6 ;  /* 0x0000001c19117211 */ /* 0x001fe200030f0eff */
[----:B------:R-:W-:Y:S01]  /*16000*/  IMAD R21, R3, 0x2, R19 ;  /* 0x0000000203157824 */ /* 0x000fe200078e0213 */
[----:B------:R-:W-:Y:S02]  /*16010*/  LOP3.LUT R20, R0, 0x4a, RZ, 0xfc, !PT ;  /* 0x0000004a00147812 */ /* 0x000fe400078efcff */
[----:B------:R-:W-:Y:S01]  /*16020*/  LEA R18, P6, R19, R2, 0x1 ;  /* 0x0000000213127211 */ /* 0x000fe200078c08ff */
[----:B----4-:R0:W-:Y:S01]  /*16030*/  @P5 STG.E.U16 desc[UR18][R16.64], R12 ;  /* 0x0000000c10005986 */ /* 0x0101e2000c101512 */
[----:B------:R-:W-:Y:S01]  /*16040*/  ISETP.LT.AND P5, PT, R20, UR5, !P0 ;  /* 0x0000000514007c0c */ /* 0x000fe2000c7a1270 */
[----:B------:R-:W-:Y:S01]  /*16050*/  IMAD R25, R3, 0x2, R21 ;  /* 0x0000000203197824 */ /* 0x000fe200078e0215 */
[----:B------:R-:W-:-:S02]  /*16060*/  LEA.HI.X.SX32 R19, R19, R28, 0x1, P6 ;  /* 0x0000001c13137211 */ /* 0x000fc400030f0eff */
[----:B------:R-:W-:-:S03]  /*16070*/  LEA R20, P6, R21, R2, 0x1 ;  /* 0x0000000215147211 */ /* 0x000fc600078c08ff */
[----:B------:R2:W-:Y:S01]  /*16080*/  @P4 STG.E.U16 desc[UR18][R18.64], R13 ;  /* 0x0000000d12004986 */ /* 0x0005e2000c101512 */
[----:B------:R-:W-:Y:S02]  /*16090*/  LEA.HI.X.SX32 R21, R21, R28, 0x1, P6 ;  /* 0x0000001c15157211 */ /* 0x000fe400030f0eff */
[----:B-1----:R-:W-:Y:S01]  /*160a0*/  LEA R22, P6, R25, R2, 0x1 ;  /* 0x0000000219167211 */ /* 0x002fe200078c08ff */
[----:B0-----:R-:W-:Y:S01]  /*160b0*/  IMAD R17, R3, 0x2, R25 ;  /* 0x0000000203117824 */ /* 0x001fe200078e0219 */
[----:B------:R-:W-:Y:S01]  /*160c0*/  LOP3.LUT R16, R0, 0x4e, RZ, 0xfc, !PT ;  /* 0x0000004e00107812 */ /* 0x000fe200078efcff */
[----:B------:R0:W-:Y:S01]  /*160d0*/  @P3 STG.E.U16 desc[UR18][R20.64], R14 ;  /* 0x0000000e14003986 */ /* 0x0001e2000c101512 */
[----:B------:R-:W-:Y:S01]  /*160e0*/  LEA.HI.X.SX32 R23, R25, R28, 0x1, P6 ;  /* 0x0000001c19177211 */ /* 0x000fe200030f0eff */
[----:B------:R-:W-:Y:S01]  /*160f0*/  IMAD R25, R3, 0x2, R17 ;  /* 0x0000000203197824 */ /* 0x000fe200078e0211 */
[----:B------:R-:W-:Y:S02]  /*16100*/  ISETP.LT.AND P3, PT, R16, UR5, !P0 ;  /* 0x0000000510007c0c */ /* 0x000fe4000c761270 */
[----:B------:R-:W-:Y:S01]  /*16110*/  LEA R16, P6, R17, R2, 0x1 ;  /* 0x0000000211107211 */ /* 0x000fe200078c08ff */
[----:B------:R1:W-:Y:S01]  /*16120*/  @P2 STG.E.U16 desc[UR18][R22.64], R15 ;  /* 0x0000000f16002986 */ /* 0x0003e2000c101512 */
[----:B--2---:R-:W-:-:S02]  /*16130*/  LOP3.LUT R18, R0, 0x50, RZ, 0xfc, !PT ;  /* 0x0000005000127812 */ /* 0x004fc400078efcff */
[----:B------:R-:W-:Y:S02]  /*16140*/  LEA.HI.X.SX32 R17, R17, R28, 0x1, P6 ;  /* 0x0000001c11117211 */ /* 0x000fe400030f0eff */
[----:B------:R-:W-:Y:S02]  /*16150*/  PRMT R19, R12, 0x7632, R19 ;  /* 0x000076320c137816 */ /* 0x000fe40000000013 */
[----:B------:R-:W-:Y:S02]  /*16160*/  ISETP.LT.AND P2, PT, R18, UR5, !P0 ;  /* 0x0000000512007c0c */ /* 0x000fe4000c741270 */
[----:B------:R-:W-:Y:S01]  /*16170*/  LEA R18, P6, R25, R2, 0x1 ;  /* 0x0000000219127211 */ /* 0x000fe200078c08ff */
[----:B------:R2:W-:Y:S01]  /*16180*/  @P1 STG.E.U16 desc[UR18][R16.64], R19 ;  /* 0x0000001310001986 */ /* 0x0005e2000c101512 */
[----:B------:R-:W-:Y:S02]  /*16190*/  LOP3.LUT R12, R0, 0x52, RZ, 0xfc, !PT ;  /* 0x00000052000c7812 */ /* 0x000fe400078efcff */
[----:B------:R-:W-:-:S02]  /*161a0*/  ISETP.LT.AND P4, PT, R24, UR5, !P0 ;  /* 0x0000000518007c0c */ /* 0x000fc4000c781270 */
[----:B0-----:R-:W-:Y:S02]  /*161b0*/  PRMT R20, R13, 0x7632, R20 ;  /* 0x000076320d147816 */ /* 0x001fe40000000014 */
[----:B------:R-:W-:Y:S02]  /*161c0*/  ISETP.LT.AND P1, PT, R12, UR5, !P0 ;  /* 0x000000050c007c0c */ /* 0x000fe4000c721270 */
[----:B------:R-:W-:Y:S02]  /*161d0*/  LOP3.LUT R13, R0, 0x54, RZ, 0xfc, !PT ;  /* 0x00000054000d7812 */ /* 0x000fe400078efcff */
[----:B-1----:R-:W-:Y:S02]  /*161e0*/  PRMT R22, R14, 0x7632, R22 ;  /* 0x000076320e167816 */ /* 0x002fe40000000016 */
[----:B--2---:R-:W-:Y:S01]  /*161f0*/  LEA.HI.X.SX32 R19, R25, R28, 0x1, P6 ;  /* 0x0000001c19137211 */ /* 0x004fe200030f0eff */
[----:B------:R-:W-:Y:S01]  /*16200*/  IMAD R25, R3, 0x2, R25 ;  /* 0x0000000203197824 */ /* 0x000fe200078e0219 */
[----:B------:R-:W-:-:S02]  /*16210*/  LOP3.LUT R16, R0, 0x56, RZ, 0xfc, !PT ;  /* 0x0000005600107812 */ /* 0x000fc400078efcff */
[----:B------:R-:W-:Y:S01]  /*16220*/  PRMT R23, R15, 0x7632, R23 ;  /* 0x000076320f177816 */ /* 0x000fe20000000017 */
        /* <DEDUP_REMOVED lines=19> */
[----:B------:R1:W-:Y:S01]  /*16360*/  @P2 STG.E.U16 desc[UR18][R16.64], R8 ;  /* 0x0000000810002986 */ /* 0x0003e2000c101512 */
        /* <DEDUP_REMOVED lines=33> */
[----:B------:R-:W-:Y:S01]  /*16580*/  LEA.HI.X.SX32 R13, R13, R28, 0x1, P6 ;  /* 0x0000001c0d0d7211 */ /* 0x000fe200030f0eff */
[----:B------:R-:W1:Y:S01]  /*16590*/  LDS.128 R20, [R29] ;  /* 0x000000001d147984 */ /* 0x000e620000000c00 */
        /* <DEDUP_REMOVED lines=13> */
[----:B0-----:R-:W-:Y:S01]  /*16670*/  LEA.HI.X.SX32 R9, R17, R28, 0x1, P6 ;  /* 0x0000001c11097211 */ /* 0x001fe200030f0eff */
[----:B------:R-:W-:Y:S01]  /*16680*/  IMAD R13, R3, 0x2, R11 ;  /* 0x00000002030d7824 */ /* 0x000fe200078e020b */
[----:B------:R-:W-:Y:S02]  /*16690*/  ISETP.LT.AND P6, PT, R10, UR5, !P0 ;  /* 0x000000050a007c0c */ /* 0x000fe4000c7c1270 */
[----:B------:R-:W-:Y:S01]  /*166a0*/  LEA R10, P5, R11, R2, 0x1 ;  /* 0x000000020b0a7211 */ /* 0x000fe200078a08ff */
[----:B------:R-:W-:Y:S01]  /*166b0*/  IMAD R17, R3, 0x2, R13 ;  /* 0x0000000203117824 */ /* 0x000fe200078e020d */
[----:B------:R-:W-:Y:S01]  /*166c0*/  LOP3.LUT R12, R0, 0x6a, RZ, 0xfc, !PT ;  /* 0x0000006a000c7812 */ /* 0x000fe200078efcff */
[----:B------:R0:W-:Y:S01]  /*166d0*/  @P4 STG.E.U16 desc[UR18][R8.64], R4 ;  /* 0x0000000408004986 */ /* 0x0001e2000c101512 */
[----:B------:R-:W-:-:S02]  /*166e0*/  LEA.HI.X.SX32 R11, R11, R28, 0x1, P5 ;  /* 0x0000001c0b0b7211 */ /* 0x000fc400028f0eff */
[----:B------:R-:W-:Y:S02]  /*166f0*/  ISETP.LT.AND P5, PT, R12, UR5, !P0 ;  /* 0x000000050c007c0c */ /* 0x000fe4000c7a1270 */
[-C--:B------:R-:W-:Y:S01]  /*16700*/  LEA R12, P4, R13, R2.reuse, 0x1 ;  /* 0x000000020d0c7211 */ /* 0x080fe200078808ff */
[----:B------:R3:W-:Y:S01]  /*16710*/  @P3 STG.E.U16 desc[UR18][R10.64], R5 ;  /* 0x000000050a003986 */ /* 0x0007e2000c101512 */
[----:B--2---:R-:W-:Y:S02]  /*16720*/  LEA R14, P3, R17, R2, 0x1 ;  /* 0x00000002110e7211 */ /* 0x004fe400078608ff */
[-C--:B------:R-:W-:Y:S02]  /*16730*/  LEA.HI.X.SX32 R13, R13, R28.reuse, 0x1, P4 ;  /* 0x0000001c0d0d7211 */ /* 0x080fe400020f0eff */
[----:B------:R-:W-:Y:S01]  /*16740*/  LEA.HI.X.SX32 R15, R17, R28, 0x1, P3 ;  /* 0x0000001c110f7211 */ /* 0x000fe200018f0eff */
[----:B------:R-:W-:Y:S01]  /*16750*/  IMAD R17, R3, 0x2, R17 ;  /* 0x0000000203117824 */ /* 0x000fe200078e0211 */
[C---:B0-----:R-:W-:Y:S01]  /*16760*/  LOP3.LUT R8, R0.reuse, 0x70, RZ, 0xfc, !PT ;  /* 0x0000007000087812 */ /* 0x041fe200078efcff */
[----:B------:R0:W-:Y:S01]  /*16770*/  @P2 STG.E.U16 desc[UR18][R12.64], R6 ;  /* 0x000000060c002986 */ /* 0x0001e2000c101512 */
[----:B------:R-:W-:-:S02]  /*16780*/  LOP3.LUT R9, R0, 0x6e, RZ, 0xfc, !PT ;  /* 0x0000006e00097812 */ /* 0x000fc400078efcff */
[----:B------:R-:W-:Y:S01]  /*16790*/  ISETP.LT.AND P2, PT, R8, UR5, !P0 ;  /* 0x0000000508007c0c */ /* 0x000fe2000c741270 */
[----:B------:R2:W-:Y:S01]  /*167a0*/  @P1 STG.E.U16 desc[UR18][R14.64], R7 ;  /* 0x000000070e001986 */ /* 0x0005e2000c101512 */
[----:B------:R-:W-:Y:S01]  /*167b0*/  LEA R8, P1, R17, R2, 0x1 ;  /* 0x0000000211087211 */ /* 0x000fe200078208ff */
[----:B---3--:R-:W-:Y:S01]  /*167c0*/  IMAD R11, R3, 0x2, R17 ;  /* 0x00000002030b7824 */ /* 0x008fe200078e0211 */
[----:B------:R-:W-:Y:S02]  /*167d0*/  ISETP.LT.AND P4, PT, R16, UR5, !P0 ;  /* 0x0000000510007c0c */ /* 0x000fe4000c781270 */
[----:B------:R-:W-:Y:S02]  /*167e0*/  ISETP.LT.AND P3, PT, R9, UR5, !P0 ;  /* 0x0000000509007c0c */ /* 0x000fe4000c761270 */
[----:B------:R-:W-:Y:S01]  /*167f0*/  PRMT R16, R4, 0x7632, R16 ;  /* 0x0000763204107816 */ /* 0x000fe20000000010 */
[----:B0-----:R-:W-:Y:S01]  /*16800*/  IMAD R13, R3, 0x2, R11 ;  /* 0x00000002030d7824 */ /* 0x001fe200078e020b */
[----:B------:R-:W-:-:S02]  /*16810*/  LEA.HI.X.SX32 R9, R17, R28, 0x1, P1 ;  /* 0x0000001c11097211 */ /* 0x000fc400008f0eff */
[----:B------:R-:W-:Y:S01]  /*16820*/  LEA R4, P1, R11, R2, 0x1 ;  /* 0x000000020b047211 */ /* 0x000fe200078208ff */
[----:B--2---:R-:W-:Y:S01]  /*16830*/  IMAD R15, R3, 0x2, R13 ;  /* 0x00000002030f7824 */ /* 0x004fe200078e020d */
[----:B------:R-:W-:Y:S01]  /*16840*/  LOP3.LUT R10, R0, 0x72, RZ, 0xfc, !PT ;  /* 0x00000072000a7812 */ /* 0x000fe200078efcff */
[----:B------:R0:W-:Y:S01]  /*16850*/  @P6 STG.E.U16 desc[UR18][R8.64], R16 ;  /* 0x0000001008006986 */ /* 0x0001e2000c101512 */
[----:B------:R-:W-:Y:S02]  /*16860*/  PRMT R17, R5, 0x7632, R17 ;  /* 0x0000763205117816 */ /* 0x000fe40000000011 */
[----:B------:R-:W-:Y:S02]  /*16870*/  LEA.HI.X.SX32 R5, R11, R28, 0x1, P1 ;  /* 0x0000001c0b057211 */ /* 0x000fe400008f0eff */
[----:B------:R-:W-:Y:S02]  /*16880*/  ISETP.LT.AND P1, PT, R10, UR5, !P0 ;  /* 0x000000050a007c0c */ /* 0x000fe4000c721270 */
[----:B------:R-:W-:Y:S01]  /*16890*/  LEA R10, P6, R13, R2, 0x1 ;  /* 0x000000020d0a7211 */ /* 0x000fe200078c08ff */
[----:B------:R2:W-:Y:S01]  /*168a0*/  @P5 STG.E.U16 desc[UR18][R4.64], R17 ;  /* 0x0000001104005986 */ /* 0x0005e2000c101512 */
[----:B------:R-:W-:-:S02]  /*168b0*/  LOP3.LUT R12, R0, 0x74, RZ, 0xfc, !PT ;  /* 0x00000074000c7812 */ /* 0x000fc400078efcff */
[----:B------:R-:W-:Y:S01]  /*168c0*/  LEA.HI.X.SX32 R11, R13, R28, 0x1, P6 ;  /* 0x0000001c0d0b7211 */ /* 0x000fe200030f0eff */
[----:B0-----:R-:W-:Y:S01]  /*168d0*/  IMAD R9, R3, 0x2, R15 ;  /* 0x0000000203097824 */ /* 0x001fe200078e020f */
[----:B------:R-:W-:Y:S02]  /*168e0*/  ISETP.LT.AND P5, PT, R12, UR5, !P0 ;  /* 0x000000050c007c0c */ /* 0x000fe4000c7a1270 */
[----:B------:R-:W-:Y:S02]  /*168f0*/  LEA R12, P6, R15, R2, 0x1 ;  /* 0x000000020f0c7211 */ /* 0x000fe400078c08ff */
[----:B------:R-:W-:Y:S01]  /*16900*/  PRMT R14, R7, 0x7632, R14 ;  /* 0x00007632070e7816 */ /* 0x000fe2000000000e */
[----:B------:R-:W-:Y:S01]  /*16910*/  IMAD R7, R3, 0x2, R9 ;  /* 0x0000000203077824 */ /* 0x000fe200078e0209 */
[----:B------:R-:W-:Y:S02]  /*16920*/  LEA.HI.X.SX32 R13, R15, R28, 0x1, P6 ;  /* 0x0000001c0f0d7211 */ /* 0x000fe400030f0eff */
[----:B--2---:R-:W-:-:S02]  /*16930*/  PRMT R5, R6, 0x7632, R5 ;  /* 0x0000763206057816 */ /* 0x004fc40000000005 */
[----:B------:R-:W-:Y:S02]  /*16940*/  LEA R4, P6, R9, R2, 0x1 ;  /* 0x0000000209047211 */ /* 0x000fe400078c08ff */
[C---:B------:R-:W-:Y:S01]  /*16950*/  LOP3.LUT R6, R0.reuse, 0x76, RZ, 0xfc, !PT ;  /* 0x0000007600067812 */ /* 0x040fe200078efcff */
[----:B------:R0:W-:Y:S01]  /*16960*/  @P4 STG.E.U16 desc[UR18][R10.64], R5 ;  /* 0x000000050a004986 */ /* 0x0001e2000c101512 */
[----:B------:R-:W-:Y:S02]  /*16970*/  LOP3.LUT R8, R0, 0x7a, RZ, 0xfc, !PT ;  /* 0x0000007a00087812 */ /* 0x000fe400078efcff */
[----:B------:R-:W-:Y:S01]  /*16980*/  ISETP.LT.AND P4, PT, R6, UR5, !P0 ;  /* 0x0000000506007c0c */ /* 0x000fe2000c781270 */
[----:B------:R2:W-:Y:S01]  /*16990*/  @P3 STG.E.U16 desc[UR18][R12.64], R14 ;  /* 0x0000000e0c003986 */ /* 0x0005e2000c101512 */
[----:B------:R-:W-:-:S04]  /*169a0*/  LOP3.LUT R6, R0, 0x78, RZ, 0xfc, !PT ;  /* 0x0000007800067812 */ /* 0x000fc800078efcff */
[----:B------:R-:W-:Y:S02]  /*169b0*/  ISETP.LT.AND P3, PT, R6, UR5, !P0 ;  /* 0x0000000506007c0c */ /* 0x000fe4000c761270 */
[----:B0-----:R-:W-:Y:S01]  /*169c0*/  LEA.HI.X.SX32 R5, R9, R28, 0x1, P6 ;  /* 0x0000001c09057211 */ /* 0x001fe200030f0eff */
[----:B------:R-:W-:Y:S01]  /*169d0*/  IMAD R9, R3, 0x2, R7 ;  /* 0x0000000203097824 */ /* 0x000fe200078e0207 */
[----:B------:R-:W-:Y:S02]  /*169e0*/  LEA R6, P6, R7, R2, 0x1 ;  /* 0x0000000207067211 */ /* 0x000fe400078c08ff */
[----:B--2---:R-:W-:Y:S01]  /*169f0*/  LOP3.LUT R14, R0, 0x7c, RZ, 0xfc, !PT ;  /* 0x0000007c000e7812 */ /* 0x004fe200078efcff */
[----:B------:R-:W-:Y:S01]  /*16a00*/  IMAD R11, R3, 0x2, R9 ;  /* 0x00000002030b7824 */ /* 0x000fe200078e0209 */
[----:B------:R-:W-:Y:S01]  /*16a10*/  LEA.HI.X.SX32 R7, R7, R28, 0x1, P6 ;  /* 0x0000001c07077211 */ /* 0x000fe200030f0eff */
[----:B-1----:R0:W-:Y:S01]  /*16a20*/  @P2 STG.E.U16 desc[UR18][R4.64], R20 ;  /* 0x0000001404002986 */ /* 0x0021e2000c101512 */
[----:B------:R-:W-:Y:S01]  /*16a30*/  ISETP.LT.AND P2, PT, R8, UR5, !P0 ;  /* 0x0000000508007c0c */ /* 0x000fe2000c741270 */
[----:B------:R-:W-:Y:S01]  /*16a40*/  IMAD R13, R3, 0x2, R11 ;  /* 0x00000002030d7824 */ /* 0x000fe200078e020b */
[-C--:B------:R-:W-:Y:S01]  /*16a50*/  LEA R8, P6, R9, R2.reuse, 0x1 ;  /* 0x0000000209087211 */ /* 0x080fe200078c08ff */
[----:B------:R1:W-:Y:S01]  /*16a60*/  @P1 STG.E.U16 desc[UR18][R6.64], R21 ;  /* 0x0000001506001986 */ /* 0x0003e2000c101512 */
[----:B------:R-:W-:Y:S01]  /*16a70*/  LEA R10, P1, R11, R2, 0x1 ;  /* 0x000000020b0a7211 */ /* 0x000fe200078208ff */
[----:B------:R-:W-:Y:S01]  /*16a80*/  IMAD R15, R3, 0x2, R13 ;  /* 0x00000002030f7824 */ /* 0x000fe200078e020d */
[----:B------:R-:W-:-:S02]  /*16a90*/  LEA.HI.X.SX32 R9, R9, R28, 0x1, P6 ;  /* 0x0000001c09097211 */ /* 0x000fc400030f0eff */
[----:B------:R-:W-:Y:S01]  /*16aa0*/  LEA.HI.X.SX32 R11, R11, R28, 0x1, P1 ;  /* 0x0000001c0b0b7211 */ /* 0x000fe200008f0eff */
[----:B------:R-:W-:Y:S01]  /*16ab0*/  IMAD R17, R3, 0x2, R15 ;  /* 0x0000000203117824 */ /* 0x000fe200078e020f */
[----:B------:R-:W-:Y:S01]  /*16ac0*/  LOP3.LUT R0, R0, 0x7e, RZ, 0xfc, !PT ;  /* 0x0000007e00007812 */ /* 0x000fe200078efcff */
[----:B------:R2:W-:Y:S01]  /*16ad0*/  @P5 STG.E.U16 desc[UR18][R8.64], R22 ;  /* 0x0000001608005986 */ /* 0x0005e2000c101512 */
[-C--:B------:R-:W-:Y:S01]  /*16ae0*/  LEA R12, P6, R13, R2.reuse, 0x1 ;  /* 0x000000020d0c7211 */ /* 0x080fe200078c08ff */
[----:B------:R-:W-:Y:S01]  /*16af0*/  IMAD R3, R3, 0x2, R17 ;  /* 0x0000000203037824 */ /* 0x000fe200078e0211 */
[----:B0-----:R-:W-:Y:S01]  /*16b00*/  PRMT R20, R20, 0x7632, R20 ;  /* 0x0000763214147816 */ /* 0x001fe20000000014 */
[----:B------:R2:W-:Y:S01]  /*16b10*/  @P4 STG.E.U16 desc[UR18][R10.64], R23 ;  /* 0x000000170a004986 */ /* 0x0005e2000c101512 */
[----:B-1----:R-:W-:Y:S02]  /*16b20*/  LEA R6, P1, R17, R2, 0x1 ;  /* 0x0000000211067211 */ /* 0x002fe400078208ff */
[----:B------:R-:W-:-:S02]  /*16b30*/  LEA.HI.X.SX32 R13, R13, R28, 0x1, P6 ;  /* 0x0000001c0d0d7211 */ /* 0x000fc400030f0eff */
[----:B------:R-:W-:Y:S02]  /*16b40*/  LEA.HI.X.SX32 R7, R17, R28, 0x1, P1 ;  /* 0x0000001c11077211 */ /* 0x000fe400008f0eff */
[----:B------:R-:W-:Y:S01]  /*16b50*/  ISETP.LT.AND P1, PT, R14, UR5, !P0 ;  /* 0x000000050e007c0c */ /* 0x000fe2000c721270 */
[----:B------:R2:W-:Y:S01]  /*16b60*/  @P3 STG.E.U16 desc[UR18][R12.64], R20 ;  /* 0x000000140c003986 */ /* 0x0005e2000c101512 */
[----:B------:R-:W-:Y:S02]  /*16b70*/  ISETP.LT.AND P0, PT, R0, UR5, !P0 ;  /* 0x0000000500007c0c */ /* 0x000fe4000c701270 */
[----:B------:R-:W-:Y:S02]  /*16b80*/  LEA R4, P6, R15, R2, 0x1 ;  /* 0x000000020f047211 */ /* 0x000fe400078c08ff */
[----:B------:R-:W-:Y:S02]  /*16b90*/  PRMT R21, R21, 0x7632, R21 ;  /* 0x0000763215157816 */ /* 0x000fe40000000015 */
[----:B------:R-:W-:-:S02]  /*16ba0*/  LEA.HI.X.SX32 R5, R15, R28, 0x1, P6 ;  /* 0x0000001c0f057211 */ /* 0x000fc400030f0eff */
[----:B------:R-:W-:Y:S02]  /*16bb0*/  PRMT R0, R22, 0x7632, R0 ;  /* 0x0000763216007816 */ /* 0x000fe40000000000 */
[C---:B------:R-:W-:Y:S01]  /*16bc0*/  LEA R2, P6, R3.reuse, R2, 0x1 ;  /* 0x0000000203027211 */ /* 0x040fe200078c08ff */
[----:B------:R2:W-:Y:S03]  /*16bd0*/  @P2 STG.E.U16 desc[UR18][R4.64], R21 ;  /* 0x0000001504002986 */ /* 0x0005e6000c101512 */
[----:B------:R-:W-:Y:S01]  /*16be0*/  LEA.HI.X.SX32 R3, R3, R28, 0x1, P6 ;  /* 0x0000001c03037211 */ /* 0x000fe200030f0eff */
[----:B------:R2:W-:Y:S01]  /*16bf0*/  @P1 STG.E.U16 desc[UR18][R6.64], R0 ;  /* 0x0000000006001986 */ /* 0x0005e2000c101512 */
[----:B------:R-:W-:Y:S07]  /*16c00*/  @!P0 EXIT ;  /* 0x000000000000894d */ /* 0x000fee0003800000 */
[----:B--2---:R-:W-:-:S05]  /*16c10*/  PRMT R23, R23, 0x7632, R23 ;  /* 0x0000763217177816 */ /* 0x004fca0000000017 */
[----:B------:R-:W-:Y:S01]  /*16c20*/  STG.E.U16 desc[UR18][R2.64], R23 ;  /* 0x0000001702007986 */ /* 0x000fe2000c101512 */
[----:B------:R-:W-:Y:S05]  /*16c30*/  EXIT ;  /* 0x000000000000794d */ /* 0x000fea0003800000 */
.L_x_2:
[----:B------:R-:W-:-:S00]  /*16c40*/  BRA `(.L_x_2) ;  /* 0xfffffffc00fc7947 */ /* 0x000fc0000383ffff */
[----:B------:R-:W-:-:S00]  /*16c50*/  NOP ;  /* 0x0000000000007918 */ /* 0x000fc00000000000 */
        /* <DEDUP_REMOVED lines=10> */
.L_x_3:


//--------------------- .nv.shared.matmul_kernel  --------------------------
	.section	.nv.shared.matmul_kernel,"aw",@nobits
	.sectionflags	@""
	.align	16
	.zero		1024


//--------------------- .nv.shared.reserved.0     --------------------------
	.section	.nv.shared.reserved.0,"aw",@nobits
	.weak		__nv_reservedSMEM_offset_0_alias
	.size		__nv_reservedSMEM_offset_0_alias, 0, 0
	.other		__nv_reservedSMEM_offset_0_alias,@"STO_CUDA_RESERVED_SHARED STV_DEFAULT"
__nv_reservedSMEM_offset_0_alias:
	.zero		0


//--------------------- .nv.constant0.matmul_kernel --------------------------
	.section	.nv.constant0.matmul_kernel,"a",@progbits
	.sectionflags	@""
	.align	4
.nv.constant0.matmul_kernel:
	.zero		608


//--------------------- SYMBOLS --------------------------

	.type		.nv.reservedSmem.offset0,@object
	.size		.nv.reservedSmem.offset0,0x4
